	.target	sm_90a

	.elftype	@"ET_EXEC"


//--------------------- .note.nv.tkinfo           --------------------------
	.section	.note.nv.tkinfo,"",@"SHT_NOTE"
	.sectionflags	@"SHF_NOTE_NV_TKINFO"
	.tkinfo
        /*0018*/ 	.word	0x00000002
        /*0030*/ 	.string	""
        /*0030*/ 	.string	"ptxas"
        /*0030*/ 	.string	"Cuda compilation tools, release 13.0, V13.0.88"
        /*0030*/ 	.string	"Build cuda_13.0.r13.0/compiler.36424714_0"
        /*0030*/ 	.string	"-arch sm_90a -m 64 "



//--------------------- .note.nv.cuinfo           --------------------------
	.section	.note.nv.cuinfo,"",@"SHT_NOTE"
	.sectionflags	@"SHF_NOTE_NV_CUINFO"
        /*0018*/ 	.short	0x0002
        /*001a*/ 	.short	0x005a
        /*001c*/ 	.short	0x0082
	.zero		2


//--------------------- .nv.info                  --------------------------
	.section	.nv.info,"",@"SHT_CUDA_INFO"
	.align	4


	//----- nvinfo : EIATTR_REGCOUNT
	.align		4
        /*0000*/ 	.byte	0x04, 0x2f
        /*0002*/ 	.short	(.L_15 - .L_14)
	.align		4
.L_14:
        /*0004*/ 	.word	index@(_ZN7cutlass13device_kernelINS_4fmha6kernel28FmhaKernelTmaWarpSpecializedINS1_10collective30FmhaMainloopTmaWarpSpecializedINS_12float_e4m3_tEffN4cute5tupleIJNS7_1CILi128EEESA_SA_EEENS8_IJiNS9_ILi1EEENS8_IJiiEEEEEESE_NS8_IJSC_iSD_EEENS4_12CausalFusionEJEEENS4_15FmhaFwdEpilogueIS6_fNS8_IJNS9_ILi64EEESA_SA_EEEEENS2_23IndividualTileSchedulerEJEEEEEvNT_6ParamsE)
        /*0008*/ 	.word	0x000000a8


	//----- nvinfo : EIATTR_FRAME_SIZE
	.align		4
.L_15:
        /*000c*/ 	.byte	0x04, 0x11
        /*000e*/ 	.short	(.L_17 - .L_16)
	.align		4
.L_16:
        /*0010*/ 	.word	index@($__internal_0_$__cuda_sm20_rcp_rn_f32_slowpath)
        /*0014*/ 	.word	0x00000000


	//----- nvinfo : EIATTR_FRAME_SIZE
	.align		4
.L_17:
        /*0018*/ 	.byte	0x04, 0x11
        /*001a*/ 	.short	(.L_19 - .L_18)
	.align		4
.L_18:
        /*001c*/ 	.word	index@(_ZN7cutlass13device_kernelINS_4fmha6kernel28FmhaKernelTmaWarpSpecializedINS1_10collective30FmhaMainloopTmaWarpSpecializedINS_12float_e4m3_tEffN4cute5tupleIJNS7_1CILi128EEESA_SA_EEENS8_IJiNS9_ILi1EEENS8_IJiiEEEEEESE_NS8_IJSC_iSD_EEENS4_12CausalFusionEJEEENS4_15FmhaFwdEpilogueIS6_fNS8_IJNS9_ILi64EEESA_SA_EEEEENS2_23IndividualTileSchedulerEJEEEEEvNT_6ParamsE)
        /*0020*/ 	.word	0x00000000


	//----- nvinfo : EIATTR_MIN_STACK_SIZE
	.align		4
.L_19:
        /*0024*/ 	.byte	0x04, 0x12
        /*0026*/ 	.short	(.L_21 - .L_20)
	.align		4
.L_20:
        /*0028*/ 	.word	index@(_ZN7cutlass13device_kernelINS_4fmha6kernel28FmhaKernelTmaWarpSpecializedINS1_10collective30FmhaMainloopTmaWarpSpecializedINS_12float_e4m3_tEffN4cute5tupleIJNS7_1CILi128EEESA_SA_EEENS8_IJiNS9_ILi1EEENS8_IJiiEEEEEESE_NS8_IJSC_iSD_EEENS4_12CausalFusionEJEEENS4_15FmhaFwdEpilogueIS6_fNS8_IJNS9_ILi64EEESA_SA_EEEEENS2_23IndividualTileSchedulerEJEEEEEvNT_6ParamsE)
        /*002c*/ 	.word	0x00000000
.L_21:


//--------------------- .nv.compat                --------------------------
	.section	.nv.compat,"",@"SHT_CUDA_COMPAT_INFO"
	.align	4
        /*0000*/ 	.byte	0x02, 0x09, 0x01, 0x00, 0x02, 0x02, 0x04, 0x00, 0x02, 0x05, 0x05, 0x00, 0x03, 0x07, 0x01, 0x01
        /*0010*/ 	.byte	0x02, 0x03, 0x01, 0x00, 0x02, 0x06, 0x01, 0x00, 0x04, 0x0b, 0x08, 0x00, 0x00, 0x00, 0x00, 0x00
        /*0020*/ 	.byte	0x00, 0x00, 0x00, 0x00


//--------------------- .nv.info._ZN7cutlass13device_kernelINS_4fmha6kernel28FmhaKernelTmaWarpSpecializedINS1_10collective30FmhaMainloopTmaWarpSpecializedINS_12float_e4m3_tEffN4cute5tupleIJNS7_1CILi128EEESA_SA_EEENS8_IJiNS9_ILi1EEENS8_IJiiEEEEEESE_NS8_IJSC_iSD_EEENS4_12CausalFusionEJEEENS4_15FmhaFwdEpilogueIS6_fNS8_IJNS9_ILi64EEESA_SA_EEEEENS2_23IndividualTileSchedulerEJEEEEEvNT_6ParamsE --------------------------
	.section	.nv.info._ZN7cutlass13device_kernelINS_4fmha6kernel28FmhaKernelTmaWarpSpecializedINS1_10collective30FmhaMainloopTmaWarpSpecializedINS_12float_e4m3_tEffN4cute5tupleIJNS7_1CILi128EEESA_SA_EEENS8_IJiNS9_ILi1EEENS8_IJiiEEEEEESE_NS8_IJSC_iSD_EEENS4_12CausalFusionEJEEENS4_15FmhaFwdEpilogueIS6_fNS8_IJNS9_ILi64EEESA_SA_EEEEENS2_23IndividualTileSchedulerEJEEEEEvNT_6ParamsE,"",@"SHT_CUDA_INFO"
	.sectionflags	@""
	.align	4


	//----- nvinfo : EIATTR_CUDA_API_VERSION
	.align		4
        /*0000*/ 	.byte	0x04, 0x37
        /*0002*/ 	.short	(.L_23 - .L_22)
.L_22:
        /*0004*/ 	.word	0x00000082


	//----- nvinfo : EIATTR_KPARAM_INFO
	.align		4
.L_23:
        /*0008*/ 	.byte	0x04, 0x17
        /*000a*/ 	.short	(.L_25 - .L_24)
.L_24:
        /*000c*/ 	.word	0x00000000
        /*0010*/ 	.short	0x0000
        /*0012*/ 	.short	0x0070
        /*0014*/ 	.byte	0x00, 0xf0, 0x01, 0x20


	//----- nvinfo : EIATTR_SPARSE_MMA_MASK
	.align		4
.L_25:
        /*0018*/ 	.byte	0x03, 0x50
        /*001a*/ 	.short	0x0000


	//----- nvinfo : EIATTR_MAXREG_COUNT
	.align		4
        /*001c*/ 	.byte	0x03, 0x1b
        /*001e*/ 	.short	0x00a8


	//----- nvinfo : EIATTR_NUM_BARRIERS
	.align		4
        /*0020*/ 	.byte	0x02, 0x4c
        /*0022*/ 	.byte	0x02
	.zero		1


	//----- nvinfo : EIATTR_EXTERNS
	.align		4
        /*0024*/ 	.byte	0x04, 0x0f
        /*0026*/ 	.short	(.L_27 - .L_26)


	//   ....[0]....
	.align		4
.L_26:
        /*0028*/ 	.word	index@(__assertfail)


	//----- nvinfo : EIATTR_MERCURY_ISA_VERSION
	.align		4
.L_27:
        /*002c*/ 	.byte	0x03, 0x5f
        /*002e*/ 	.short	0x0101


	//----- nvinfo : EIATTR_INT_WARP_WIDE_INSTR_OFFSETS
	.align		4
        /*0030*/ 	.byte	0x04, 0x31
        /*0032*/ 	.short	(.L_29 - .L_28)


	//   ....[0]....
.L_28:
        /*0034*/ 	.word	0x000006f0


	//   ....[1]....
        /*0038*/ 	.word	0x00000700


	//   ....[2]....
        /*003c*/ 	.word	0x00000710


	//   ....[3]....
        /*0040*/ 	.word	0x00000720


	//   ....[4]....
        /*0044*/ 	.word	0x00000790


	//----- nvinfo : EIATTR_COOP_GROUP_MASK_REGIDS
	.align		4
.L_29:
        /*0048*/ 	.byte	0x04, 0x29
        /*004a*/ 	.short	(.L_31 - .L_30)


	//   ....[0]....
.L_30:
        /*004c*/ 	.word	0xffffffff


	//   ....[1]....
        /*0050*/ 	.word	0xffffffff


	//   ....[2]....
        /*0054*/ 	.word	0xffffffff


	//   ....[3]....
        /*0058*/ 	.word	0xffffffff


	//   ....[4]....
        /*005c*/ 	.word	0xffffffff


	//   ....[5]....
        /*0060*/ 	.word	0xffffffff


	//   ....[6]....
        /*0064*/ 	.word	0xffffffff


	//   ....[7]....
        /*0068*/ 	.word	0xffffffff


	//   ....[8]....
        /*006c*/ 	.word	0xffffffff


	//   ....[9]....
        /*0070*/ 	.word	0xffffffff


	//   ....[10]....
        /*0074*/ 	.word	0xffffffff


	//   ....[11]....
        /*0078*/ 	.word	0xffffffff


	//   ....[12]....
        /*007c*/ 	.word	0xffffffff


	//   ....[13]....
        /*0080*/ 	.word	0xffffffff


	//   ....[14]....
        /*0084*/ 	.word	0xffffffff


	//   ....[15]....
        /*0088*/ 	.word	0xffffffff


	//   ....[16]....
        /*008c*/ 	.word	0xffffffff


	//   ....[17]....
        /*0090*/ 	.word	0xffffffff


	//   ....[18]....
        /*0094*/ 	.word	0xffffffff


	//   ....[19]....
        /*0098*/ 	.word	0xffffffff


	//   ....[20]....
        /*009c*/ 	.word	0xffffffff


	//   ....[21]....
        /*00a0*/ 	.word	0xffffffff


	//   ....[22]....
        /*00a4*/ 	.word	0xffffffff


	//   ....[23]....
        /*00a8*/ 	.word	0xffffffff


	//   ....[24]....
        /*00ac*/ 	.word	0xffffffff


	//   ....[25]....
        /*00b0*/ 	.word	0xffffffff


	//   ....[26]....
        /*00b4*/ 	.word	0xffffffff


	//   ....[27]....
        /*00b8*/ 	.word	0xffffffff


	//   ....[28]....
        /*00bc*/ 	.word	0xffffffff


	//   ....[29]....
        /*00c0*/ 	.word	0xffffffff


	//   ....[30]....
        /*00c4*/ 	.word	0xffffffff


	//   ....[31]....
        /*00c8*/ 	.word	0xffffffff


	//   ....[32]....
        /*00cc*/ 	.word	0xffffffff


	//   ....[33]....
        /*00d0*/ 	.word	0xffffffff


	//   ....[34]....
        /*00d4*/ 	.word	0xffffffff


	//   ....[35]....
        /*00d8*/ 	.word	0xffffffff


	//   ....[36]....
        /*00dc*/ 	.word	0xffffffff


	//   ....[37]....
        /*00e0*/ 	.word	0xffffffff


	//   ....[38]....
        /*00e4*/ 	.word	0xffffffff


	//   ....[39]....
        /*00e8*/ 	.word	0xffffffff


	//   ....[40]....
        /*00ec*/ 	.word	0xffffffff


	//   ....[41]....
        /*00f0*/ 	.word	0xffffffff


	//   ....[42]....
        /*00f4*/ 	.word	0xffffffff


	//   ....[43]....
        /*00f8*/ 	.word	0xffffffff


	//   ....[44]....
        /*00fc*/ 	.word	0xffffffff


	//   ....[45]....
        /*0100*/ 	.word	0xffffffff


	//   ....[46]....
        /*0104*/ 	.word	0xffffffff


	//   ....[47]....
        /*0108*/ 	.word	0xffffffff


	//   ....[48]....
        /*010c*/ 	.word	0xffffffff


	//   ....[49]....
        /*0110*/ 	.word	0xffffffff


	//   ....[50]....
        /*0114*/ 	.word	0xffffffff


	//   ....[51]....
        /*0118*/ 	.word	0xffffffff


	//   ....[52]....
        /*011c*/ 	.word	0xffffffff


	//   ....[53]....
        /*0120*/ 	.word	0xffffffff


	//   ....[54]....
        /*0124*/ 	.word	0xffffffff


	//   ....[55]....
        /*0128*/ 	.word	0xffffffff


	//   ....[56]....
        /*012c*/ 	.word	0xffffffff


	//   ....[57]....
        /*0130*/ 	.word	0xffffffff


	//   ....[58]....
        /*0134*/ 	.word	0xffffffff


	//   ....[59]....
        /*0138*/ 	.word	0xffffffff


	//   ....[60]....
        /*013c*/ 	.word	0xffffffff


	//   ....[61]....
        /*0140*/ 	.word	0xffffffff


	//   ....[62]....
        /*0144*/ 	.word	0xffffffff


	//   ....[63]....
        /*0148*/ 	.word	0xffffffff


	//   ....[64]....
        /*014c*/ 	.word	0xffffffff


	//   ....[65]....
        /*0150*/ 	.word	0xffffffff


	//   ....[66]....
        /*0154*/ 	.word	0xffffffff


	//   ....[67]....
        /*0158*/ 	.word	0xffffffff


	//   ....[68]....
        /*015c*/ 	.word	0xffffffff


	//   ....[69]....
        /*0160*/ 	.word	0xffffffff


	//----- nvinfo : EIATTR_COOP_GROUP_INSTR_OFFSETS
	.align		4
.L_31:
        /*0164*/ 	.byte	0x04, 0x28
        /*0166*/ 	.short	(.L_33 - .L_32)


	//   ....[0]....
.L_32:
        /*0168*/ 	.word	0x00000050


	//   ....[1]....
        /*016c*/ 	.word	0x00000080


	//   ....[2]....
        /*0170*/ 	.word	0x000001b0


	//   ....[3]....
        /*0174*/ 	.word	0x00000370


	//   ....[4]....
        /*0178*/ 	.word	0x00000530


	//   ....[5]....
        /*017c*/ 	.word	0x00000690


	//   ....[6]....
        /*0180*/ 	.word	0x00001bd0


	//   ....[7]....
        /*0184*/ 	.word	0x00001c60


	//   ....[8]....
        /*0188*/ 	.word	0x000025d0


	//   ....[9]....
        /*018c*/ 	.word	0x00002780


	//   ....[10]....
        /*0190*/ 	.word	0x000044a0


	//   ....[11]....
        /*0194*/ 	.word	0x000044d0


	//   ....[12]....
        /*0198*/ 	.word	0x00004500


	//   ....[13]....
        /*019c*/ 	.word	0x00004540


	//   ....[14]....
        /*01a0*/ 	.word	0x00004570


	//   ....[15]....
        /*01a4*/ 	.word	0x00004590


	//   ....[16]....
        /*01a8*/ 	.word	0x000045a0


	//   ....[17]....
        /*01ac*/ 	.word	0x000045c0


	//   ....[18]....
        /*01b0*/ 	.word	0x000045e0


	//   ....[19]....
        /*01b4*/ 	.word	0x00004610


	//   ....[20]....
        /*01b8*/ 	.word	0x00004640


	//   ....[21]....
        /*01bc*/ 	.word	0x00004650


	//   ....[22]....
        /*01c0*/ 	.word	0x00004660


	//   ....[23]....
        /*01c4*/ 	.word	0x00004690


	//   ....[24]....
        /*01c8*/ 	.word	0x000046c0


	//   ....[25]....
        /*01cc*/ 	.word	0x000046d0


	//   ....[26]....
        /*01d0*/ 	.word	0x00004e80


	//   ....[27]....
        /*01d4*/ 	.word	0x00004ea0


	//   ....[28]....
        /*01d8*/ 	.word	0x000058b0


	//   ....[29]....
        /*01dc*/ 	.word	0x00005990


	//   ....[30]....
        /*01e0*/ 	.word	0x000076f0


	//   ....[31]....
        /*01e4*/ 	.word	0x00007720


	//   ....[32]....
        /*01e8*/ 	.word	0x00007760


	//   ....[33]....
        /*01ec*/ 	.word	0x000077a0


	//   ....[34]....
        /*01f0*/ 	.word	0x000077e0


	//   ....[35]....
        /*01f4*/ 	.word	0x00007820


	//   ....[36]....
        /*01f8*/ 	.word	0x00007860


	//   ....[37]....
        /*01fc*/ 	.word	0x000078a0


	//   ....[38]....
        /*0200*/ 	.word	0x000078e0


	//   ....[39]....
        /*0204*/ 	.word	0x00007920


	//   ....[40]....
        /*0208*/ 	.word	0x00007960


	//   ....[41]....
        /*020c*/ 	.word	0x000079a0


	//   ....[42]....
        /*0210*/ 	.word	0x000079e0


	//   ....[43]....
        /*0214*/ 	.word	0x00007a20


	//   ....[44]....
        /*0218*/ 	.word	0x00007a60


	//   ....[45]....
        /*021c*/ 	.word	0x00007aa0


	//   ....[46]....
        /*0220*/ 	.word	0x00008bd0


	//   ....[47]....
        /*0224*/ 	.word	0x00008cd0


	//   ....[48]....
        /*0228*/ 	.word	0x000099d0


	//   ....[49]....
        /*022c*/ 	.word	0x00009ae0


	//   ....[50]....
        /*0230*/ 	.word	0x0000b910


	//   ....[51]....
        /*0234*/ 	.word	0x0000b960


	//   ....[52]....
        /*0238*/ 	.word	0x0000b9a0


	//   ....[53]....
        /*023c*/ 	.word	0x0000b9e0


	//   ....[54]....
        /*0240*/ 	.word	0x0000ba20


	//   ....[55]....
        /*0244*/ 	.word	0x0000ba60


	//   ....[56]....
        /*0248*/ 	.word	0x0000baa0


	//   ....[57]....
        /*024c*/ 	.word	0x0000bae0


	//   ....[58]....
        /*0250*/ 	.word	0x0000bb20


	//   ....[59]....
        /*0254*/ 	.word	0x0000bb60


	//   ....[60]....
        /*0258*/ 	.word	0x0000bba0


	//   ....[61]....
        /*025c*/ 	.word	0x0000bbe0


	//   ....[62]....
        /*0260*/ 	.word	0x0000bc20


	//   ....[63]....
        /*0264*/ 	.word	0x0000bc60


	//   ....[64]....
        /*0268*/ 	.word	0x0000bca0


	//   ....[65]....
        /*026c*/ 	.word	0x0000bce0


	//   ....[66]....
        /*0270*/ 	.word	0x0000c200


	//   ....[67]....
        /*0274*/ 	.word	0x0000c230


	//   ....[68]....
        /*0278*/ 	.word	0x0000c290


	//   ....[69]....
        /*027c*/ 	.word	0x0000c2a0


	//----- nvinfo : EIATTR_REG_RECONFIG
	.align		4
.L_33:
        /*0280*/ 	.byte	0x01, 0x54
	.zero		2


	//----- nvinfo : EIATTR_SYSCALL_OFFSETS
	.align		4
        /*0284*/ 	.byte	0x04, 0x46
        /*0286*/ 	.short	(.L_35 - .L_34)


	//   ....[0]....
.L_34:
        /*0288*/ 	.word	0x0000ce70


	//   ....[1]....
        /*028c*/ 	.word	0x0000cfd0


	//----- nvinfo : EIATTR_MBARRIER_INSTR_OFFSETS
	.align		4
.L_35:
        /*0290*/ 	.byte	0x04, 0x39
        /*0292*/ 	.short	(.L_37 - .L_36)


	//   ....[0]....
.L_36:
        /*0294*/ 	.word	0x00000320
        /*0298*/ 	.word	0x000000ff
        /*029c*/ 	.word	0x00018050
        /*02a0*/ 	.short	0x0100
        /*02a2*/ 	.byte	0x0b
	.zero		1


	//   ....[1]....
        /*02a4*/ 	.word	0x00000330
        /*02a8*/ 	.word	0x000000ff
        /*02ac*/ 	.word	0x00018060
        /*02b0*/ 	.short	0x0100
        /*02b2*/ 	.byte	0x0b
	.zero		1


	//   ....[2]....
        /*02b4*/ 	.word	0x00000340
        /*02b8*/ 	.word	0x000000ff
        /*02bc*/ 	.word	0x00018058
        /*02c0*/ 	.short	0x0100
        /*02c2*/ 	.byte	0x0b
	.zero		1


	//   ....[3]....
        /*02c4*/ 	.word	0x00000350
        /*02c8*/ 	.word	0x000000ff
        /*02cc*/ 	.word	0x00018068
        /*02d0*/ 	.short	0x0100
        /*02d2*/ 	.byte	0x0b
	.zero		1


	//   ....[4]....
        /*02d4*/ 	.word	0x00000480
        /*02d8*/ 	.word	0x000000ff
        /*02dc*/ 	.word	0x00018000
        /*02e0*/ 	.short	0x0100
        /*02e2*/ 	.byte	0x0b
	.zero		1


	//   ....[5]....
        /*02e4*/ 	.word	0x00000490
        /*02e8*/ 	.word	0x000000ff
        /*02ec*/ 	.word	0x00018028
        /*02f0*/ 	.short	0x0100
        /*02f2*/ 	.byte	0x0b
	.zero		1


	//   ....[6]....
        /*02f4*/ 	.word	0x000004a0
        /*02f8*/ 	.word	0x000000ff
        /*02fc*/ 	.word	0x00018008
        /*0300*/ 	.short	0x0100
        /*0302*/ 	.byte	0x0b
	.zero		1


	//   ....[7]....
        /*0304*/ 	.word	0x000004b0
        /*0308*/ 	.word	0x000000ff
        /*030c*/ 	.word	0x00018030
        /*0310*/ 	.short	0x0100
        /*0312*/ 	.byte	0x0b
	.zero		1


	//   ....[8]....
        /*0314*/ 	.word	0x000004c0
        /*0318*/ 	.word	0x000000ff
        /*031c*/ 	.word	0x00018010
        /*0320*/ 	.short	0x0100
        /*0322*/ 	.byte	0x0b
	.zero		1


	//   ....[9]....
        /*0324*/ 	.word	0x000004d0
        /*0328*/ 	.word	0x000000ff
        /*032c*/ 	.word	0x00018038
        /*0330*/ 	.short	0x0100
        /*0332*/ 	.byte	0x0b
	.zero		1


	//   ....[10]....
        /*0334*/ 	.word	0x000004e0
        /*0338*/ 	.word	0x000000ff
        /*033c*/ 	.word	0x00018018
        /*0340*/ 	.short	0x0100
        /*0342*/ 	.byte	0x0b
	.zero		1


	//   ....[11]....
        /*0344*/ 	.word	0x000004f0
        /*0348*/ 	.word	0x000000ff
        /*034c*/ 	.word	0x00018040
        /*0350*/ 	.short	0x0100
        /*0352*/ 	.byte	0x0b
	.zero		1


	//   ....[12]....
        /*0354*/ 	.word	0x00000500
        /*0358*/ 	.word	0x000000ff
        /*035c*/ 	.word	0x00018020
        /*0360*/ 	.short	0x0100
        /*0362*/ 	.byte	0x0b
	.zero		1


	//   ....[13]....
        /*0364*/ 	.word	0x00000510
        /*0368*/ 	.word	0x000000ff
        /*036c*/ 	.word	0x00018048
        /*0370*/ 	.short	0x0100
        /*0372*/ 	.byte	0x0b
	.zero		1


	//   ....[14]....
        /*0374*/ 	.word	0x00000640
        /*0378*/ 	.word	0x000000ff
        /*037c*/ 	.word	0x00018070
        /*0380*/ 	.short	0x0100
        /*0382*/ 	.byte	0x0b
	.zero		1


	//   ....[15]....
        /*0384*/ 	.word	0x00000650
        /*0388*/ 	.word	0x000000ff
        /*038c*/ 	.word	0x00018080
        /*0390*/ 	.short	0x0100
        /*0392*/ 	.byte	0x0b
	.zero		1


	//   ....[16]....
        /*0394*/ 	.word	0x00000660
        /*0398*/ 	.word	0x000000ff
        /*039c*/ 	.word	0x00018078
        /*03a0*/ 	.short	0x0100
        /*03a2*/ 	.byte	0x0b
	.zero		1


	//   ....[17]....
        /*03a4*/ 	.word	0x00000670
        /*03a8*/ 	.word	0x000000ff
        /*03ac*/ 	.word	0x00018088
        /*03b0*/ 	.short	0x0100
        /*03b2*/ 	.byte	0x0b
	.zero		1


	//   ....[18]....
        /*03b4*/ 	.word	0x000007b0
        /*03b8*/ 	.word	0x000000ff
        /*03bc*/ 	.word	0x00018090
        /*03c0*/ 	.short	0x0100
        /*03c2*/ 	.byte	0x08
	.zero		1


	//   ....[19]....
        /*03c4*/ 	.word	0x000007c0
        /*03c8*/ 	.word	0x000000ff
        /*03cc*/ 	.word	0x00018098
        /*03d0*/ 	.short	0x0100
        /*03d2*/ 	.byte	0x08
	.zero		1


	//   ....[20]....
        /*03d4*/ 	.word	0x000007d0
        /*03d8*/ 	.word	0x000000ff
        /*03dc*/ 	.word	0x000180a0
        /*03e0*/ 	.short	0x0100
        /*03e2*/ 	.byte	0x08
	.zero		1


	//   ....[21]....
        /*03e4*/ 	.word	0x000007e0
        /*03e8*/ 	.word	0x000000ff
        /*03ec*/ 	.word	0x000180a8
        /*03f0*/ 	.short	0x0100
        /*03f2*/ 	.byte	0x08
	.zero		1


	//   ....[22]....
        /*03f4*/ 	.word	0x000008e0
        /*03f8*/ 	.word	0x000000ff
        /*03fc*/ 	.word	0x000180c0
        /*0400*/ 	.short	0x0100
        /*0402*/ 	.byte	0x0b
	.zero		1


	//   ....[23]....
        /*0404*/ 	.word	0x000008f0
        /*0408*/ 	.word	0x000000ff
        /*040c*/ 	.word	0x000180d0
        /*0410*/ 	.short	0x0100
        /*0412*/ 	.byte	0x0b
	.zero		1


	//   ....[24]....
        /*0414*/ 	.word	0x00000900
        /*0418*/ 	.word	0x000000ff
        /*041c*/ 	.word	0x000180c8
        /*0420*/ 	.short	0x0100
        /*0422*/ 	.byte	0x0b
	.zero		1


	//   ....[25]....
        /*0424*/ 	.word	0x00000910
        /*0428*/ 	.word	0x000000ff
        /*042c*/ 	.word	0x000180d8
        /*0430*/ 	.short	0x0100
        /*0432*/ 	.byte	0x0b
	.zero		1


	//   ....[26]....
        /*0434*/ 	.word	0x00000e10
        /*0438*/ 	.word	0x000000ff
        /*043c*/ 	.word	0x00018050
        /*0440*/ 	.short	0x010a
        /*0442*/ 	.byte	0x09
	.zero		1


	//   ....[27]....
        /*0444*/ 	.word	0x00000f40
        /*0448*/ 	.word	0x000000ff
        /*044c*/ 	.word	0x00018000
        /*0450*/ 	.short	0x010a
        /*0452*/ 	.byte	0x24
	.zero		1


	//   ....[28]....
        /*0454*/ 	.word	0x00000f90
        /*0458*/ 	.word	0x000000ff
        /*045c*/ 	.word	0xfffffff8
        /*0460*/ 	.short	0x010a
        /*0462*/ 	.byte	0x16
	.zero		1


	//   ....[29]....
        /*0464*/ 	.word	0x000034b0
        /*0468*/ 	.word	0x00000011
        /*046c*/ 	.word	0x00000000
        /*0470*/ 	.short	0x0101
        /*0472*/ 	.byte	0x15
	.zero		1


	//   ....[30]....
        /*0474*/ 	.word	0x00004790
        /*0478*/ 	.word	0x000000ff
        /*047c*/ 	.word	0x00018008
        /*0480*/ 	.short	0x010a
        /*0482*/ 	.byte	0x24
	.zero		1


	//   ....[31]....
        /*0484*/ 	.word	0x00004960
        /*0488*/ 	.word	0x000000ff
        /*048c*/ 	.word	0x00000000
        /*0490*/ 	.short	0x0101
        /*0492*/ 	.byte	0x07
	.zero		1


	//   ....[32]....
        /*0494*/ 	.word	0x00004aa0
        /*0498*/ 	.word	0x000000ff
        /*049c*/ 	.word	0x00018000
        /*04a0*/ 	.short	0x010a
        /*04a2*/ 	.byte	0x06
	.zero		1


	//   ....[33]....
        /*04a4*/ 	.word	0x000077d0
        /*04a8*/ 	.word	0x000000ff
        /*04ac*/ 	.word	0x00018000
        /*04b0*/ 	.short	0x010a
        /*04b2*/ 	.byte	0x06
	.zero		1


	//   ....[34]....
        /*04b4*/ 	.word	0x00007dd0
        /*04b8*/ 	.word	0x000000ff
        /*04bc*/ 	.word	0x00018000
        /*04c0*/ 	.short	0x010a
        /*04c2*/ 	.byte	0x06
	.zero		1


	//   ....[35]....
        /*04c4*/ 	.word	0x00007f80
        /*04c8*/ 	.word	0x000000ff
        /*04cc*/ 	.word	0x00000000
        /*04d0*/ 	.short	0x0101
        /*04d2*/ 	.byte	0x06
	.zero		1


	//   ....[36]....
        /*04d4*/ 	.word	0x00008030
        /*04d8*/ 	.word	0x000000ff
        /*04dc*/ 	.word	0x00000000
        /*04e0*/ 	.short	0x0101
        /*04e2*/ 	.byte	0x06
	.zero		1


	//   ....[37]....
        /*04e4*/ 	.word	0x000081d0
        /*04e8*/ 	.word	0x000000ff
        /*04ec*/ 	.word	0x00018000
        /*04f0*/ 	.short	0x010a
        /*04f2*/ 	.byte	0x06
	.zero		1


	//   ....[38]....
        /*04f4*/ 	.word	0x0000bb70
        /*04f8*/ 	.word	0x000000ff
        /*04fc*/ 	.word	0x00018000
        /*0500*/ 	.short	0x010a
        /*0502*/ 	.byte	0x06
	.zero		1


	//   ....[39]....
        /*0504*/ 	.word	0x0000bd90
        /*0508*/ 	.word	0x000000ff
        /*050c*/ 	.word	0x00018000
        /*0510*/ 	.short	0x010a
        /*0512*/ 	.byte	0x06
	.zero		1


	//   ....[40]....
        /*0514*/ 	.word	0x0000c040
        /*0518*/ 	.word	0x000000ff
        /*051c*/ 	.word	0x00000000
        /*0520*/ 	.short	0x0101
        /*0522*/ 	.byte	0x06
	.zero		1


	//   ....[41]....
        /*0524*/ 	.word	0x0000c0f0
        /*0528*/ 	.word	0x000000ff
        /*052c*/ 	.word	0x00000000
        /*0530*/ 	.short	0x0101
        /*0532*/ 	.byte	0x06
	.zero		1


	//   ....[42]....
        /*0534*/ 	.word	0x0000c890
        /*0538*/ 	.word	0x000000ff
        /*053c*/ 	.word	0x00000008
        /*0540*/ 	.short	0x010a
        /*0542*/ 	.byte	0x16
	.zero		1


	//   ....[43]....
        /*0544*/ 	.word	0x0000dcf0
        /*0548*/ 	.word	0x00000000
        /*054c*/ 	.word	0x00018090
        /*0550*/ 	.short	0x0101
        /*0552*/ 	.byte	0x24
	.zero		1


	//   ....[44]....
        /*0554*/ 	.word	0x0000dec0
        /*0558*/ 	.word	0x00000004
        /*055c*/ 	.word	0x00018060
        /*0560*/ 	.short	0x010a
        /*0562*/ 	.byte	0x3f
	.zero		1


	//   ....[45]....
        /*0564*/ 	.word	0x0000e110
        /*0568*/ 	.word	0x00000005
        /*056c*/ 	.word	0x00018028
        /*0570*/ 	.short	0x010a
        /*0572*/ 	.byte	0x3f
	.zero		1


	//   ....[46]....
        /*0574*/ 	.word	0x0000e350
        /*0578*/ 	.word	0x00000004
        /*057c*/ 	.word	0x00018060
        /*0580*/ 	.short	0x010a
        /*0582*/ 	.byte	0x3f
	.zero		1


	//   ....[47]....
        /*0584*/ 	.word	0x0000e5c0
        /*0588*/ 	.word	0x00000003
        /*058c*/ 	.word	0x00018028
        /*0590*/ 	.short	0x010a
        /*0592*/ 	.byte	0x3f
	.zero		1


	//   ....[48]....
        /*0594*/ 	.word	0x0000e8d0
        /*0598*/ 	.word	0x00000007
        /*059c*/ 	.word	0x00018028
        /*05a0*/ 	.short	0x010a
        /*05a2*/ 	.byte	0x3f
	.zero		1


	//   ....[49]....
        /*05a4*/ 	.word	0x0000eb40
        /*05a8*/ 	.word	0x00000004
        /*05ac*/ 	.word	0x00018028
        /*05b0*/ 	.short	0x010a
        /*05b2*/ 	.byte	0x3f
	.zero		1


	//   ....[50]....
        /*05b4*/ 	.word	0x0000eda0
        /*05b8*/ 	.word	0x00000004
        /*05bc*/ 	.word	0x00018050
        /*05c0*/ 	.short	0x010a
        /*05c2*/ 	.byte	0x3f
	.zero		1


	//   ....[51]....
        /*05c4*/ 	.word	0x0000ee00
        /*05c8*/ 	.word	0x00000004
        /*05cc*/ 	.word	0x00018000
        /*05d0*/ 	.short	0x010a
        /*05d2*/ 	.byte	0x3f
	.zero		1


	//   ....[52]....
        /*05d4*/ 	.word	0x0000ee60
        /*05d8*/ 	.word	0x00000004
        /*05dc*/ 	.word	0xfffffff8
        /*05e0*/ 	.short	0x010a
        /*05e2*/ 	.byte	0x3f
	.zero		1


	//   ....[53]....
        /*05e4*/ 	.word	0x0000eec0
        /*05e8*/ 	.word	0x00000010
        /*05ec*/ 	.word	0x00018008
        /*05f0*/ 	.short	0x010a
        /*05f2*/ 	.byte	0x3f
	.zero		1


	//   ....[54]....
        /*05f4*/ 	.word	0x0000ef20
        /*05f8*/ 	.word	0x00000009
        /*05fc*/ 	.word	0x00018000
        /*0600*/ 	.short	0x010a
        /*0602*/ 	.byte	0x3f
	.zero		1


	//   ....[55]....
        /*0604*/ 	.word	0x0000ef80
        /*0608*/ 	.word	0x00000010
        /*060c*/ 	.word	0x00018000
        /*0610*/ 	.short	0x010a
        /*0612*/ 	.byte	0x3f
	.zero		1


	//   ....[56]....
        /*0614*/ 	.word	0x0000efe0
        /*0618*/ 	.word	0x00000009
        /*061c*/ 	.word	0x00018000
        /*0620*/ 	.short	0x010a
        /*0622*/ 	.byte	0x3f
	.zero		1


	//   ....[57]....
        /*0624*/ 	.word	0x0000f040
        /*0628*/ 	.word	0x00000011
        /*062c*/ 	.word	0x00018000
        /*0630*/ 	.short	0x010a
        /*0632*/ 	.byte	0x3f
	.zero		1


	//   ....[58]....
        /*0634*/ 	.word	0x0000f0a0
        /*0638*/ 	.word	0x00000003
        /*063c*/ 	.word	0x00000008
        /*0640*/ 	.short	0x010a
        /*0642*/ 	.byte	0x3f
	.zero		1


	//   ....[59]....
        /*0644*/ 	.word	0x0000f0f0
        /*0648*/ 	.word	0x00000004
        /*064c*/ 	.word	0x00018060
        /*0650*/ 	.short	0x010a
        /*0652*/ 	.byte	0x3f
	.zero		1


	//   ....[60]....
        /*0654*/ 	.word	0x0000f140
        /*0658*/ 	.word	0x00000005
        /*065c*/ 	.word	0x00018028
        /*0660*/ 	.short	0x010a
        /*0662*/ 	.byte	0x3f
	.zero		1


	//   ....[61]....
        /*0664*/ 	.word	0x0000f190
        /*0668*/ 	.word	0x00000004
        /*066c*/ 	.word	0x00018060
        /*0670*/ 	.short	0x010a
        /*0672*/ 	.byte	0x3f
	.zero		1


	//   ....[62]....
        /*0674*/ 	.word	0x0000f1e0
        /*0678*/ 	.word	0x00000003
        /*067c*/ 	.word	0x00018028
        /*0680*/ 	.short	0x010a
        /*0682*/ 	.byte	0x3f
	.zero		1


	//   ....[63]....
        /*0684*/ 	.word	0x0000f230
        /*0688*/ 	.word	0x00000007
        /*068c*/ 	.word	0x00018028
        /*0690*/ 	.short	0x010a
        /*0692*/ 	.byte	0x3f
	.zero		1


	//   ....[64]....
        /*0694*/ 	.word	0x0000f280
        /*0698*/ 	.word	0x00000004
        /*069c*/ 	.word	0x00018028
        /*06a0*/ 	.short	0x010a
        /*06a2*/ 	.byte	0x3f
	.zero		1


	//----- nvinfo : EIATTR_NUM_MBARRIERS
	.align		4
.L_37:
        /*06a4*/ 	.byte	0x03, 0x38
        /*06a6*/ 	.short	0x001a


	//----- nvinfo : EIATTR_EXIT_INSTR_OFFSETS
	.align		4
        /*06a8*/ 	.byte	0x04, 0x1c
        /*06aa*/ 	.short	(.L_39 - .L_38)


	//   ....[0]....
.L_38:
        /*06ac*/ 	.word	0x000009b0


	//   ....[1]....
        /*06b0*/ 	.word	0x0000dd00


	//   ....[2]....
        /*06b4*/ 	.word	0x0000dd40


	//   ....[3]....
        /*06b8*/ 	.word	0x0000e7d0


	//   ....[4]....
        /*06bc*/ 	.word	0x0000ed80


	//----- nvinfo : EIATTR_MAX_THREADS
	.align		4
.L_39:
        /*06c0*/ 	.byte	0x04, 0x05
        /*06c2*/ 	.short	(.L_41 - .L_40)
.L_40:
        /*06c4*/ 	.word	0x00000180
        /*06c8*/ 	.word	0x00000001
        /*06cc*/ 	.word	0x00000001


	//----- nvinfo : EIATTR_CRS_STACK_SIZE
	.align		4
.L_41:
        /*06d0*/ 	.byte	0x04, 0x1e
        /*06d2*/ 	.short	(.L_43 - .L_42)
.L_42:
        /*06d4*/ 	.word	0x00000000


	//----- nvinfo : EIATTR_CBANK_PARAM_SIZE
	.align		4
.L_43:
        /*06d8*/ 	.byte	0x03, 0x19
        /*06da*/ 	.short	0x0870


	//----- nvinfo : EIATTR_PARAM_CBANK
	.align		4
        /*06dc*/ 	.byte	0x04, 0x0a
        /*06de*/ 	.short	(.L_45 - .L_44)
	.align		4
.L_44:
        /*06e0*/ 	.word	index@(.nv.constant0._ZN7cutlass13device_kernelINS_4fmha6kernel28FmhaKernelTmaWarpSpecializedINS1_10collective30FmhaMainloopTmaWarpSpecializedINS_12float_e4m3_tEffN4cute5tupleIJNS7_1CILi128EEESA_SA_EEENS8_IJiNS9_ILi1EEENS8_IJiiEEEEEESE_NS8_IJSC_iSD_EEENS4_12CausalFusionEJEEENS4_15FmhaFwdEpilogueIS6_fNS8_IJNS9_ILi64EEESA_SA_EEEEENS2_23IndividualTileSchedulerEJEEEEEvNT_6ParamsE)
        /*06e4*/ 	.short	0x0210
        /*06e6*/ 	.short	0x0870


	//----- nvinfo : EIATTR_SW_WAR
	.align		4
.L_45:
        /*06e8*/ 	.byte	0x04, 0x36
        /*06ea*/ 	.short	(.L_47 - .L_46)
.L_46:
        /*06ec*/ 	.word	0x00000008
.L_47:


//--------------------- .nv.callgraph             --------------------------
	.section	.nv.callgraph,"",@"SHT_CUDA_CALLGRAPH"
	.align	4
	.sectionentsize	8
	.align		4
        /*0000*/ 	.word	0x00000000
	.align		4
        /*0004*/ 	.word	0xffffffff
	.align		4
        /*0008*/ 	.word	index@(_ZN7cutlass13device_kernelINS_4fmha6kernel28FmhaKernelTmaWarpSpecializedINS1_10collective30FmhaMainloopTmaWarpSpecializedINS_12float_e4m3_tEffN4cute5tupleIJNS7_1CILi128EEESA_SA_EEENS8_IJiNS9_ILi1EEENS8_IJiiEEEEEESE_NS8_IJSC_iSD_EEENS4_12CausalFusionEJEEENS4_15FmhaFwdEpilogueIS6_fNS8_IJNS9_ILi64EEESA_SA_EEEEENS2_23IndividualTileSchedulerEJEEEEEvNT_6ParamsE)
	.align		4
        /*000c*/ 	.word	index@(__assertfail)
	.align		4
        /*0010*/ 	.word	0x00000000
	.align		4
        /*0014*/ 	.word	0xfffffffe
	.align		4
        /*0018*/ 	.word	0x00000000
	.align		4
        /*001c*/ 	.word	0xfffffffd
	.align		4
        /*0020*/ 	.word	0x00000000
	.align		4
        /*0024*/ 	.word	0xfffffffc


//--------------------- .nv.constant4             --------------------------
	.section	.nv.constant4,"a",@progbits
	.align	8
	.align		8
.nv.constant4:
        /*0000*/ 	.dword	__assertfail
	.align		8
        /*0008*/ 	.dword	__unnamed_1
	.align		8
        /*0010*/ 	.dword	_ZN39_INTERNAL_26387fc8_4_k_cu_be4acfb8_27764cuda3std3__45__cpo5beginE
	.align		8
        /*0018*/ 	.dword	_ZN39_INTERNAL_26387fc8_4_k_cu_be4acfb8_27764cuda3std3__45__cpo3endE
	.align		8
        /*0020*/ 	.dword	_ZN39_INTERNAL_26387fc8_4_k_cu_be4acfb8_27764cuda3std3__45__cpo6cbeginE
	.align		8
        /*0028*/ 	.dword	_ZN39_INTERNAL_26387fc8_4_k_cu_be4acfb8_27764cuda3std3__45__cpo4cendE
	.align		8
        /*0030*/ 	.dword	_ZN39_INTERNAL_26387fc8_4_k_cu_be4acfb8_27764cuda3std3__441_GLOBAL__N__26387fc8_4_k_cu_be4acfb8_27766ignoreE
	.align		8
        /*0038*/ 	.dword	_ZN39_INTERNAL_26387fc8_4_k_cu_be4acfb8_27764cuda3std3__419piecewise_constructE
	.align		8
        /*0040*/ 	.dword	_ZN39_INTERNAL_26387fc8_4_k_cu_be4acfb8_27764cuda3std3__48in_placeE
	.align		8
        /*0048*/ 	.dword	_ZN39_INTERNAL_26387fc8_4_k_cu_be4acfb8_27764cuda3std6ranges3__45__cpo4swapE
	.align		8
        /*0050*/ 	.dword	_ZN39_INTERNAL_26387fc8_4_k_cu_be4acfb8_27764cuda3std6ranges3__45__cpo9iter_moveE
	.align		8
        /*0058*/ 	.dword	_ZN39_INTERNAL_26387fc8_4_k_cu_be4acfb8_27764cute7productE
	.align		8
        /*0060*/ 	.dword	_ZN39_INTERNAL_26387fc8_4_k_cu_be4acfb8_27764cute1_E
	.align		8
        /*0068*/ 	.dword	$str$24
	.align		8
        /*0070*/ 	.dword	$str$25


//--------------------- .text._ZN7cutlass13device_kernelINS_4fmha6kernel28FmhaKernelTmaWarpSpecializedINS1_10collective30FmhaMainloopTmaWarpSpecializedINS_12float_e4m3_tEffN4cute5tupleIJNS7_1CILi128EEESA_SA_EEENS8_IJiNS9_ILi1EEENS8_IJiiEEEEEESE_NS8_IJSC_iSD_EEENS4_12CausalFusionEJEEENS4_15FmhaFwdEpilogueIS6_fNS8_IJNS9_ILi64EEESA_SA_EEEEENS2_23IndividualTileSchedulerEJEEEEEvNT_6ParamsE --------------------------
	.section	.text._ZN7cutlass13device_kernelINS_4fmha6kernel28FmhaKernelTmaWarpSpecializedINS1_10collective30FmhaMainloopTmaWarpSpecializedINS_12float_e4m3_tEffN4cute5tupleIJNS7_1CILi128EEESA_SA_EEENS8_IJiNS9_ILi1EEENS8_IJiiEEEEEESE_NS8_IJSC_iSD_EEENS4_12CausalFusionEJEEENS4_15FmhaFwdEpilogueIS6_fNS8_IJNS9_ILi64EEESA_SA_EEEEENS2_23IndividualTileSchedulerEJEEEEEvNT_6ParamsE,"ax",@progbits
	.align	128
.text._ZN7cutlass13device_kernelINS_4fmha6kernel28FmhaKernelTmaWarpSpecializedINS1_10collective30FmhaMainloopTmaWarpSpecializedINS_12float_e4m3_tEffN4cute5tupleIJNS7_1CILi128EEESA_SA_EEENS8_IJiNS9_ILi1EEENS8_IJiiEEEEEESE_NS8_IJSC_iSD_EEENS4_12CausalFusionEJEEENS4_15FmhaFwdEpilogueIS6_fNS8_IJNS9_ILi64EEESA_SA_EEEEENS2_23IndividualTileSchedulerEJEEEEEvNT_6ParamsE:
        .type           _ZN7cutlass13device_kernelINS_4fmha6kernel28FmhaKernelTmaWarpSpecializedINS1_10collective30FmhaMainloopTmaWarpSpecializedINS_12float_e4m3_tEffN4cute5tupleIJNS7_1CILi128EEESA_SA_EEENS8_IJiNS9_ILi1EEENS8_IJiiEEEEEESE_NS8_IJSC_iSD_EEENS4_12CausalFusionEJEEENS4_15FmhaFwdEpilogueIS6_fNS8_IJNS9_ILi64EEESA_SA_EEEEENS2_23IndividualTileSchedulerEJEEEEEvNT_6ParamsE,@function
        .size           _ZN7cutlass13device_kernelINS_4fmha6kernel28FmhaKernelTmaWarpSpecializedINS1_10collective30FmhaMainloopTmaWarpSpecializedINS_12float_e4m3_tEffN4cute5tupleIJNS7_1CILi128EEESA_SA_EEENS8_IJiNS9_ILi1EEENS8_IJiiEEEEEESE_NS8_IJSC_iSD_EEENS4_12CausalFusionEJEEENS4_15FmhaFwdEpilogueIS6_fNS8_IJNS9_ILi64EEESA_SA_EEEEENS2_23IndividualTileSchedulerEJEEEEEvNT_6ParamsE,(.L_x_120 - _ZN7cutlass13device_kernelINS_4fmha6kernel28FmhaKernelTmaWarpSpecializedINS1_10collective30FmhaMainloopTmaWarpSpecializedINS_12float_e4m3_tEffN4cute5tupleIJNS7_1CILi128EEESA_SA_EEENS8_IJiNS9_ILi1EEENS8_IJiiEEEEEESE_NS8_IJSC_iSD_EEENS4_12CausalFusionEJEEENS4_15FmhaFwdEpilogueIS6_fNS8_IJNS9_ILi64EEESA_SA_EEEEENS2_23IndividualTileSchedulerEJEEEEEvNT_6ParamsE)
        .other          _ZN7cutlass13device_kernelINS_4fmha6kernel28FmhaKernelTmaWarpSpecializedINS1_10collective30FmhaMainloopTmaWarpSpecializedINS_12float_e4m3_tEffN4cute5tupleIJNS7_1CILi128EEESA_SA_EEENS8_IJiNS9_ILi1EEENS8_IJiiEEEEEESE_NS8_IJSC_iSD_EEENS4_12CausalFusionEJEEENS4_15FmhaFwdEpilogueIS6_fNS8_IJNS9_ILi64EEESA_SA_EEEEENS2_23IndividualTileSchedulerEJEEEEEvNT_6ParamsE,@"STO_CUDA_ENTRY STV_DEFAULT"
_ZN7cutlass13device_kernelINS_4fmha6kernel28FmhaKernelTmaWarpSpecializedINS1_10collective30FmhaMainloopTmaWarpSpecializedINS_12float_e4m3_tEffN4cute5tupleIJNS7_1CILi128EEESA_SA_EEENS8_IJiNS9_ILi1EEENS8_IJiiEEEEEESE_NS8_IJSC_iSD_EEENS4_12CausalFusionEJEEENS4_15FmhaFwdEpilogueIS6_fNS8_IJNS9_ILi64EEESA_SA_EEEEENS2_23IndividualTileSchedulerEJEEEEEvNT_6ParamsE:
[----:B------:R-:W1:Y:S01]  /*0000*/  LDC R1, c[0x0][0x28] ;  /* 0x00000a00ff017b82 */ /* 0x000e620000000800 */
[----:B------:R-:W2:Y:S01]  /*0010*/  S2R R0, SR_TID.X ;  /* 0x0000000000007919 */ /* 0x000ea20000002100 */
[----:B------:R-:W-:Y:S01]  /*0020*/  ELECT P1, URZ, PT ;  /* 0x00000000003f782f */ /* 0x000fe20003820000 */
[----:B------:R-:W-:Y:S01]  /*0030*/  BSSY B0, `(.L_x_0) ;  /* 0x0000017000007945 */ /* 0x000fe20003800000 */
[----:B--2---:R-:W-:-:S05]  /*0040*/  SHF.R.U32.HI R2, RZ, 0x5, R0 ;  /* 0x00000005ff027819 */ /* 0x004fca0000011600 */
[----:B------:R-:W2:Y:S02]  /*0050*/  SHFL.IDX PT, R3, R2, RZ, 0x1f ;  /* 0x00001fff02037589 */ /* 0x000ea400000e0000 */
[----:B--2---:R-:W-:Y:S02]  /*0060*/  R2UR UR4, R3 ;  /* 0x00000000030472ca */ /* 0x004fe400000e0000 */
[----:B------:R-:W-:-:S06]  /*0070*/  SHF.R.U32.HI R3, RZ, 0x7, R0 ;  /* 0x00000007ff037819 */ /* 0x000fcc0000011600 */
[----:B------:R-:W2:Y:S05]  /*0080*/  SHFL.IDX PT, R3, R3, RZ, 0x1f ;  /* 0x00001fff03037589 */ /* 0x000eaa00000e0000 */
[----:B------:R-:W-:Y:S02]  /*0090*/  USHF.R.S32.HI UR5, URZ, 0x1f, UR4 ;  /* 0x0000001f3f057899 */ /* 0x000fe40008011404 */
[----:B------:R-:W-:Y:S02]  /*00a0*/  ISETP.NE.OR P0, PT, RZ, UR4, !P1 ;  /* 0x00000004ff007c0c */ /* 0x000fe4000cf05670 */
[----:B------:R-:W-:-:S04]  /*00b0*/  ULEA.HI UR5, UR5, UR4, URZ, 0x2 ;  /* 0x0000000405057291 */ /* 0x000fc8000f8f103f */
[----:B------:R-:W-:-:S04]  /*00c0*/  ULOP3.LUT UR5, UR5, 0xfffffffc, URZ, 0xc0, !UPT ;  /* 0xfffffffc05057892 */ /* 0x000fc8000f8ec03f */
[----:B------:R-:W-:-:S03]  /*00d0*/  UIADD3 UR10, UR4, -UR5, URZ ;  /* 0x80000005040a7290 */ /* 0x000fc6000fffe03f */
[----:B-1----:R-:W-:Y:S09]  /*00e0*/  @P0 BRA `(.L_x_1) ;  /* 0x00000000002c0947 */ /* 0x002ff20003800000 */
[----:B------:R-:W-:Y:S02]  /*00f0*/  ULDC.64 UR4, c[0x0][0x198] ;  /* 0x0000660000047ab9 */ /* 0x000fe40000000a00 */
[----:B------:R-:W-:Y:S02]  /*0100*/  UIADD3 UR6, UP0, UR4, 0xf0, URZ ;  /* 0x000000f004067890 */ /* 0x000fe4000ff1e03f */
[----:B------:R-:W-:Y:S02]  /*0110*/  UIADD3 UR8, UP1, UR4, 0x1f0, URZ ;  /* 0x000001f004087890 */ /* 0x000fe4000ff3e03f */
[----:B------:R-:W-:Y:S02]  /*0120*/  UIADD3 UR4, UP2, UR4, 0x2f0, URZ ;  /* 0x000002f004047890 */ /* 0x000fe4000ff5e03f */
[----:B------:R-:W-:Y:S02]  /*0130*/  UIADD3.X UR7, URZ, UR5, URZ, UP0, !UPT ;  /* 0x000000053f077290 */ /* 0x000fe400087fe43f */
[----:B------:R-:W-:-:S02]  /*0140*/  UIADD3.X UR9, URZ, UR5, URZ, UP1, !UPT ;  /* 0x000000053f097290 */ /* 0x000fc40008ffe43f */
[----:B------:R-:W-:-:S05]  /*0150*/  UIADD3.X UR5, URZ, UR5, URZ, UP2, !UPT ;  /* 0x000000053f057290 */ /* 0x000fca00097fe43f */
[----:B------:R1:W-:Y:S02]  /*0160*/  UTMACCTL.PF [UR6] ;  /* 0x00000000060079b9 */ /* 0x0003e40008040000 */
[----:B------:R1:W-:Y:S02]  /*0170*/  UTMACCTL.PF [UR8] ;  /* 0x00000000080079b9 */ /* 0x0003e40008040000 */
[----:B------:R1:W-:Y:S02]  /*0180*/  UTMACCTL.PF [UR4] ;  /* 0x00000000040079b9 */ /* 0x0003e40008040000 */
[----:B-1----:R-:W-:Y:S01]  /*0190*/  NOP ;  /* 0x0000000000007918 */ /* 0x002fe20000000000 */
.L_x_1:
[----:B------:R-:W-:Y:S05]  /*01a0*/  BSYNC B0 ;  /* 0x0000000000007941 */ /* 0x000fea0003800000 */
.L_x_0:
[----:B------:R-:W1:Y:S01]  /*01b0*/  SHFL.IDX PT, R4, R2, RZ, 0x1f ;  /* 0x00001fff02047589 */ /* 0x000e6200000e0000 */
[----:B--2---:R-:W-:Y:S01]  /*01c0*/  R2UR UR38, R3 ;  /* 0x00000000032672ca */ /* 0x004fe200000e0000 */
[----:B------:R-:W-:-:S12]  /*01d0*/  UISETP.NE.AND UP0, UPT, UR10, 0x1, UPT ;  /* 0x000000010a00788c */ /* 0x000fd8000bf05270 */
[----:B------:R-:W-:Y:S02]  /*01e0*/  UIADD3 UR7, UR38, -0x1, URZ ;  /* 0xffffffff26077890 */ /* 0x000fe4000fffe03f */
[----:B------:R-:W-:Y:S02]  /*01f0*/  UISETP.EQ.AND UP0, UPT, UR38, URZ, !UP0 ;  /* 0x0000003f2600728c */ /* 0x000fe4000c702270 */
[----:B------:R-:W-:Y:S02]  /*0200*/  UISETP.GE.U32.AND UP1, UPT, UR7, 0x4, UPT ;  /* 0x000000040700788c */ /* 0x000fe4000bf26070 */
[----:B------:R-:W-:Y:S01]  /*0210*/  USEL UR6, URZ, 0x1, !UP0 ;  /* 0x000000013f067887 */ /* 0x000fe2000c000000 */
[----:B-1----:R-:W-:-:S03]  /*0220*/  ISETP.NE.AND P0, PT, R4, RZ, PT ;  /* 0x000000ff0400720c */ /* 0x002fc60003f05270 */
[----:B------:R-:W-:-:S10]  /*0230*/  USEL UR6, UR6, 0x2, UP1 ;  /* 0x0000000206067887 */ /* 0x000fd40008800000 */
[----:B------:R-:W-:Y:S05]  /*0240*/  @P0 BRA `(.L_x_2) ;  /* 0x0000000000480947 */ /* 0x000fea0003800000 */
[----:B------:R-:W1:Y:S01]  /*0250*/  S2UR UR11, SR_CgaCtaId ;  /* 0x00000000000b79c3 */ /* 0x000e620000008800 */
[----:B------:R-:W-:Y:S01]  /*0260*/  UMOV UR4, 0x400 ;  /* 0x0000040000047882 */ /* 0x000fe20000000000 */
[----:B------:R-:W-:Y:S01]  /*0270*/  UMOV UR5, 0x1 ;  /* 0x0000000100057882 */ /* 0x000fe20000000000 */
[----:B------:R-:W-:Y:S01]  /*0280*/  UMOV UR8, 0x80 ;  /* 0x0000008000087882 */ /* 0x000fe20000000000 */
[----:B------:R-:W-:Y:S01]  /*0290*/  ELECT P0, URZ, PT ;  /* 0x00000000003f782f */ /* 0x000fe20003800000 */
[----:B------:R-:W-:-:S04]  /*02a0*/  UIADD3 UR8, -UR8, 0x100000, URZ ;  /* 0x0010000008087890 */ /* 0x000fc8000fffe13f */
[----:B------:R-:W-:Y:S02]  /*02b0*/  USHF.L.U32 UR9, UR8, 0xb, URZ ;  /* 0x0000000b08097899 */ /* 0x000fe4000800063f */
[----:B------:R-:W-:Y:S02]  /*02c0*/  USHF.L.U32 UR8, UR8, 0x1, URZ ;  /* 0x0000000108087899 */ /* 0x000fe4000800063f */
[----:B-1----:R-:W-:Y:S02]  /*02d0*/  ULEA UR11, UR11, UR4, 0x18 ;  /* 0x000000040b0b7291 */ /* 0x002fe4000f8ec03f */
[----:B------:R-:W-:-:S04]  /*02e0*/  UIADD3 UR4, -UR5, 0x100000, URZ ;  /* 0x0010000005047890 */ /* 0x000fc8000fffe13f */
[----:B------:R-:W-:Y:S02]  /*02f0*/  USHF.L.U32 UR5, UR4, 0xb, URZ ;  /* 0x0000000b04057899 */ /* 0x000fe4000800063f */
[----:B------:R-:W-:Y:S01]  /*0300*/  USHF.L.U32 UR4, UR4, 0x1, URZ ;  /* 0x0000000104047899 */ /* 0x000fe2000800063f */
[----:B------:R-:W1:Y:S11]  /*0310*/  FENCE.VIEW.ASYNC.S ;  /* 0x00000000000073c6 */ /* 0x000e760000000000 */
[----:B-1----:R1:W2:Y:S01]  /*0320*/  SYNCS.EXCH.64 URZ, [UR11+0x18050], UR4 ;  /* 0x018050040b3f75b2 */ /* 0x0022a20008000100 */
[----:B------:R1:W3:Y:S01]  /*0330*/  SYNCS.EXCH.64 URZ, [UR11+0x18060], UR8 ;  /* 0x018060080b3f75b2 */ /* 0x0002e20008000100 */
[----:B------:R1:W4:Y:S01]  /*0340*/  SYNCS.EXCH.64 URZ, [UR11+0x18058], UR4 ;  /* 0x018058040b3f75b2 */ /* 0x0003220008000100 */
[----:B------:R1:W1:Y:S01]  /*0350*/  SYNCS.EXCH.64 URZ, [UR11+0x18068], UR8 ;  /* 0x018068080b3f75b2 */ /* 0x0002620008000100 */
[----:B------:R-:W-:Y:S01]  /*0360*/  NOP ;  /* 0x0000000000007918 */ /* 0x000fe20000000000 */
.L_x_2:
[----:B------:R-:W5:Y:S01]  /*0370*/  SHFL.IDX PT, R3, R2, RZ, 0x1f ;  /* 0x00001fff02037589 */ /* 0x000f6200000e0000 */
[----:B------:R-:W-:Y:S01]  /*0380*/  NOP ;  /* 0x0000000000007918 */ /* 0x000fe20000000000 */
[----:B-----5:R-:W-:-:S13]  /*0390*/  ISETP.NE.AND P0, PT, R3, RZ, PT ;  /* 0x000000ff0300720c */ /* 0x020fda0003f05270 */
[----:B------:R-:W-:Y:S05]  /*03a0*/  @P0 BRA `(.L_x_3) ;  /* 0x0000000000600947 */ /* 0x000fea0003800000 */
[----:B-1----:R-:W1:Y:S01]  /*03b0*/  S2UR UR5, SR_CgaCtaId ;  /* 0x00000000000579c3 */ /* 0x002e620000008800 */
[----:B------:R-:W-:Y:S01]  /*03c0*/  UMOV UR4, 0x400 ;  /* 0x0000040000047882 */ /* 0x000fe20000000000 */
[----:B------:R-:W-:Y:S01]  /*03d0*/  UMOV UR8, 0x1 ;  /* 0x0000000100087882 */ /* 0x000fe20000000000 */
[----:B------:R-:W-:Y:S01]  /*03e0*/  UMOV UR12, 0x100 ;  /* 0x00000100000c7882 */ /* 0x000fe20000000000 */
[----:B------:R-:W-:-:S04]  /*03f0*/  UIADD3 UR8, -UR8, 0x100000, URZ ;  /* 0x0010000008087890 */ /* 0x000fc8000fffe13f */
[----:B------:R-:W-:Y:S02]  /*0400*/  USHF.L.U32 UR9, UR8, 0xb, URZ ;  /* 0x0000000b08097899 */ /* 0x000fe4000800063f */
[----:B------:R-:W-:Y:S01]  /*0410*/  USHF.L.U32 UR8, UR8, 0x1, URZ ;  /* 0x0000000108087899 */ /* 0x000fe2000800063f */
[----:B------:R-:W-:Y:S01]  /*0420*/  ELECT P0, URZ, PT ;  /* 0x00000000003f782f */ /* 0x000fe20003800000 */
[----:B-1----:R-:W-:Y:S02]  /*0430*/  ULEA UR11, UR5, UR4, 0x18 ;  /* 0x00000004050b7291 */ /* 0x002fe4000f8ec03f */
[----:B------:R-:W-:-:S04]  /*0440*/  UIADD3 UR4, -UR12, 0x100000, URZ ;  /* 0x001000000c047890 */ /* 0x000fc8000fffe13f */
[----:B------:R-:W-:Y:S02]  /*0450*/  USHF.L.U32 UR5, UR4, 0xb, URZ ;  /* 0x0000000b04057899 */ /* 0x000fe4000800063f */
[----:B------:R-:W-:Y:S01]  /*0460*/  USHF.L.U32 UR4, UR4, 0x1, URZ ;  /* 0x0000000104047899 */ /* 0x000fe2000800063f */
[----:B------:R-:W1:Y:S03]  /*0470*/  FENCE.VIEW.ASYNC.S ;  /* 0x00000000000073c6 */ /* 0x000e660000000000 */
[----:B-1----:R1:W1:Y:S08]  /*0480*/  SYNCS.EXCH.64 URZ, [UR11+0x18000], UR8 ;  /* 0x018000080b3f75b2 */ /* 0x0022700008000100 */
[----:B------:R1:W1:Y:S01]  /*0490*/  SYNCS.EXCH.64 URZ, [UR11+0x18028], UR4 ;  /* 0x018028040b3f75b2 */ /* 0x0002620008000100 */
        /* <DEDUP_REMOVED lines=8> */
[----:B------:R-:W-:Y:S01]  /*0520*/  NOP ;  /* 0x0000000000007918 */ /* 0x000fe20000000000 */
.L_x_3:
        /* <DEDUP_REMOVED lines=21> */
[----:B------:R-:W-:Y:S01]  /*0680*/  NOP ;  /* 0x0000000000007918 */ /* 0x000fe20000000000 */
.L_x_4:
[----:B------:R-:W5:Y:S01]  /*0690*/  SHFL.IDX PT, R3, R2, RZ, 0x1f ;  /* 0x00001fff02037589 */ /* 0x000f6200000e0000 */
[----:B------:R-:W-:Y:S01]  /*06a0*/  ELECT P0, URZ, PT ;  /* 0x00000000003f782f */ /* 0x000fe20003800000 */
[----:B------:R-:W-:Y:S01]  /*06b0*/  NOP ;  /* 0x0000000000007918 */ /* 0x000fe20000000000 */
[----:B-1----:R-:W-:Y:S02]  /*06c0*/  UMOV UR4, 0x80 ;  /* 0x0000008000047882 */ /* 0x002fe40000000000 */
[C---:B-----5:R-:W-:Y:S02]  /*06d0*/  ISETP.NE.OR P0, PT, R3.reuse, RZ, !P0 ;  /* 0x000000ff0300720c */ /* 0x060fe40004705670 */
[----:B------:R-:W-:-:S11]  /*06e0*/  ISETP.NE.AND P2, PT, R3, RZ, PT ;  /* 0x000000ff0300720c */ /* 0x000fd60003f45270 */
[----:B------:R-:W-:Y:S01]  /*06f0*/  VOTEU.ALL UP0, P0 ;  /* 0x00000000003f7886 */ /* 0x000fe20000000000 */
[----:B------:R-:W-:Y:S01]  /*0700*/  VOTEU.ALL UP2, P0 ;  /* 0x00000000003f7886 */ /* 0x000fe20000040000 */
[----:B------:R-:W-:Y:S01]  /*0710*/  VOTEU.ALL UP3, P0 ;  /* 0x00000000003f7886 */ /* 0x000fe20000060000 */
[----:B------:R-:W-:Y:S02]  /*0720*/  VOTEU.ALL UP4, P0 ;  /* 0x00000000003f7886 */ /* 0x000fe40000080000 */
[----:B------:R-:W1:Y:S01]  /*0730*/  @!UP0 S2UR UR9, SR_CgaCtaId ;  /* 0x00000000000989c3 */ /* 0x000e620000008800 */
[----:B------:R-:W-:Y:S01]  /*0740*/  @!UP0 UMOV UR8, 0x400 ;  /* 0x0000040000088882 */ /* 0x000fe20000000000 */
[----:B------:R-:W-:-:S04]  /*0750*/  @!UP0 UIADD3 UR4, -UR4, 0x100000, URZ ;  /* 0x0010000004048890 */ /* 0x000fc8000fffe13f */
[----:B------:R-:W-:Y:S02]  /*0760*/  @!UP0 USHF.L.U32 UR5, UR4, 0xb, URZ ;  /* 0x0000000b04058899 */ /* 0x000fe4000800063f */
[----:B------:R-:W-:Y:S02]  /*0770*/  @!UP0 USHF.L.U32 UR4, UR4, 0x1, URZ ;  /* 0x0000000104048899 */ /* 0x000fe4000800063f */
[----:B-1----:R-:W-:Y:S01]  /*0780*/  @!UP0 ULEA UR8, UR9, UR8, 0x18 ;  /* 0x0000000809088291 */ /* 0x002fe2000f8ec03f */
[----:B------:R-:W-:Y:S01]  /*0790*/  VOTEU.ALL UP0, P0 ;  /* 0x00000000003f7886 */ /* 0x000fe20000000000 */
[----:B------:R-:W1:Y:S10]  /*07a0*/  FENCE.VIEW.ASYNC.S ;  /* 0x00000000000073c6 */ /* 0x000e740000000000 */
[----:B-1----:R1:W1:Y:S01]  /*07b0*/  @!UP0 SYNCS.EXCH.64 URZ, [UR8+0x18090], UR4 ;  /* 0x01809004083f85b2 */ /* 0x0022620008000100 */
[----:B------:R1:W1:Y:S01]  /*07c0*/  @!UP2 SYNCS.EXCH.64 URZ, [UR8+0x18098], UR4 ;  /* 0x01809804083fa5b2 */ /* 0x0002620008000100 */
[----:B------:R1:W1:Y:S01]  /*07d0*/  @!UP3 SYNCS.EXCH.64 URZ, [UR8+0x180a0], UR4 ;  /* 0x0180a004083fb5b2 */ /* 0x0002620008000100 */
[----:B------:R1:W1:Y:S01]  /*07e0*/  @!UP4 SYNCS.EXCH.64 URZ, [UR8+0x180a8], UR4 ;  /* 0x0180a804083fc5b2 */ /* 0x0002620008000100 */
[----:B------:R-:W-:Y:S01]  /*07f0*/  NOP ;  /* 0x0000000000007918 */ /* 0x000fe20000000000 */
[----:B------:R-:W-:Y:S05]  /*0800*/  @P2 BRA `(.L_x_5) ;  /* 0x0000000000482947 */ /* 0x000fea0003800000 */
[----:B-1----:R-:W1:Y:S01]  /*0810*/  S2UR UR5, SR_CgaCtaId ;  /* 0x00000000000579c3 */ /* 0x002e620000008800 */
[----:B------:R-:W-:Y:S01]  /*0820*/  UMOV UR4, 0x400 ;  /* 0x0000040000047882 */ /* 0x000fe20000000000 */
[----:B------:R-:W-:Y:S01]  /*0830*/  UMOV UR8, 0x20 ;  /* 0x0000002000087882 */ /* 0x000fe20000000000 */
[----:B------:R-:W-:Y:S01]  /*0840*/  UMOV UR9, 0x80 ;  /* 0x0000008000097882 */ /* 0x000fe20000000000 */
[----:B------:R-:W-:Y:S01]  /*0850*/  ELECT P0, URZ, PT ;  /* 0x00000000003f782f */ /* 0x000fe20003800000 */
[----:B-1----:R-:W-:Y:S02]  /*0860*/  ULEA UR11, UR5, UR4, 0x18 ;  /* 0x00000004050b7291 */ /* 0x002fe4000f8ec03f */
[----:B------:R-:W-:-:S04]  /*0870*/  UIADD3 UR4, -UR8, 0x100000, URZ ;  /* 0x0010000008047890 */ /* 0x000fc8000fffe13f */
[----:B------:R-:W-:Y:S02]  /*0880*/  USHF.L.U32 UR5, UR4, 0xb, URZ ;  /* 0x0000000b04057899 */ /* 0x000fe4000800063f */
[----:B------:R-:W-:Y:S02]  /*0890*/  USHF.L.U32 UR4, UR4, 0x1, URZ ;  /* 0x0000000104047899 */ /* 0x000fe4000800063f */
        /* <DEDUP_REMOVED lines=9> */
.L_x_5:
[----:B------:R-:W-:Y:S01]  /*0930*/  ISETP.NE.AND P0, PT, RZ, UR38, PT ;  /* 0x00000026ff007c0c */ /* 0x000fe2000bf05270 */
[----:B------:R-:W-:Y:S01]  /*0940*/  IMAD.U32 R2, RZ, RZ, UR10 ;  /* 0x0000000aff027e24 */ /* 0x000fe2000f8e00ff */
[----:B------:R-:W-:Y:S01]  /*0950*/  NOP ;  /* 0x0000000000007918 */ /* 0x000fe20000000000 */
[----:B-1234-:R-:W-:Y:S03]  /*0960*/  BAR.SYNC.DEFER_BLOCKING 0x0 ;  /* 0x0000000000007b1d */ /* 0x01efe60000010000 */
[----:B------:R-:W-:-:S07]  /*0970*/  ISETP.EQ.AND P2, PT, R2, 0x1, P1 ;  /* 0x000000010200780c */ /* 0x000fce0000f42270 */
[----:B------:R-:W-:Y:S06]  /*0980*/  @!P0 BRA `(.L_x_6) ;  /* 0x000000d000e08947 */ /* 0x000fec0003800000 */
[----:B------:R-:W-:-:S06]  /*0990*/  UISETP.GT.U32.AND UP0, UPT, UR7, 0x3, UPT ;  /* 0x000000030700788c */ /* 0x000fcc000bf04070 */
[----:B------:R-:W-:-:S13]  /*09a0*/  PLOP3.LUT P0, PT, PT, PT, UP0, 0x80, 0x0 ;  /* 0x000000000000781c */ /* 0x000fda0003f0f008 */
[----:B------:R-:W-:Y:S05]  /*09b0*/  @P0 EXIT ;  /* 0x000000000000094d */ /* 0x000fea0003800000 */
.L_x_7:
[----:B------:R-:W-:-:S08]  /*09c0*/  NOP ;  /* 0x0000000000007918 */ /* 0x000fd00000000000 */
[----:B------:R-:W1:Y:S02]  /*09d0*/  USETMAXREG.TRY_ALLOC.CTAPOOL UP0, 0xf0 ;  /* 0x000000f0000079c8 */ /* 0x000e640008000600 */
[----:B-1----:R-:W-:-:S13]  /*09e0*/  PLOP3.LUT P0, PT, PT, PT, UP0, 0x80, 0x0 ;  /* 0x000000000000781c */ /* 0x002fda0003f0f008 */
[----:B------:R-:W-:Y:S05]  /*09f0*/  @!P0 BRA `(.L_x_7) ;  /* 0xfffffffc00f08947 */ /* 0x000fea000383ffff */
[----:B------:R-:W-:Y:S01]  /*0a00*/  UISETP.NE.AND UP0, UPT, UR38, 0x1, UPT ;  /* 0x000000012600788c */ /* 0x000fe2000bf05270 */
[----:B------:R-:W1:Y:S01]  /*0a10*/  S2UR UR8, SR_CTAID.X ;  /* 0x00000000000879c3 */ /* 0x000e620000002500 */
[----:B------:R-:W-:Y:S01]  /*0a20*/  UMOV UR4, URZ ;  /* 0x0000003f00047c82 */ /* 0x000fe20008000000 */
[----:B------:R-:W-:-:S03]  /*0a30*/  UMOV UR5, URZ ;  /* 0x0000003f00057c82 */ /* 0x000fc60008000000 */
[----:B------:R-:W-:-:S13]  /*0a40*/  PLOP3.LUT P0, PT, PT, PT, UP0, 0x80, 0x0 ;  /* 0x000000000000781c */ /* 0x000fda0003f0f008 */
[----:B------:R-:W-:Y:S05]  /*0a50*/  @!P0 BRA `(.L_x_8) ;  /* 0x00000000003c8947 */ /* 0x000fea0003800000 */
[----:B------:R-:W-:Y:S01]  /*0a60*/  UISETP.NE.AND UP0, UPT, UR38, 0x2, UPT ;  /* 0x000000022600788c */ /* 0x000fe2000bf05270 */
[----:B------:R-:W-:-:S05]  /*0a70*/  UMOV UR5, 0x1 ;  /* 0x0000000100057882 */ /* 0x000fca0000000000 */
[----:B------:R-:W-:-:S13]  /*0a80*/  PLOP3.LUT P1, PT, PT, PT, UP0, 0x80, 0x0 ;  /* 0x000000000000781c */ /* 0x000fda0003f2f008 */
[----:B------:R-:W-:Y:S05]  /*0a90*/  @!P1 BRA `(.L_x_8) ;  /* 0x00000000002c9947 */ /* 0x000fea0003800000 */
[----:B------:R-:W-:-:S06]  /*0aa0*/  UISETP.NE.AND UP0, UPT, UR38, 0x3, UPT ;  /* 0x000000032600788c */ /* 0x000fcc000bf05270 */
[----:B------:R-:W-:-:S13]  /*0ab0*/  PLOP3.LUT P1, PT, PT, PT, UP0, 0x80, 0x0 ;  /* 0x000000000000781c */ /* 0x000fda0003f2f008 */
[----:B------:R-:W-:Y:S05]  /*0ac0*/  @!P1 BRA `(.L_x_9) ;  /* 0x0000000000189947 */ /* 0x000fea0003800000 */
[----:B------:R-:W-:-:S11]  /*0ad0*/  UISETP.NE.AND UP0, UPT, UR38, 0x4, UPT ;  /* 0x000000042600788c */ /* 0x000fd6000bf05270 */
[----:B------:R-:W-:Y:S01]  /*0ae0*/  @!UP0 UMOV UR4, 0x1 ;  /* 0x0000000100048882 */ /* 0x000fe20000000000 */
[----:B------:R-:W-:Y:S01]  /*0af0*/  @!UP0 UMOV UR5, 0x1 ;  /* 0x0000000100058882 */ /* 0x000fe20000000000 */
[----:B------:R-:W-:Y:S01]  /*0b00*/  @UP0 UMOV UR4, URZ ;  /* 0x0000003f00040c82 */ /* 0x000fe20008000000 */
[----:B------:R-:W-:Y:S01]  /*0b10*/  @UP0 UMOV UR5, URZ ;  /* 0x0000003f00050c82 */ /* 0x000fe20008000000 */
[----:B------:R-:W-:Y:S05]  /*0b20*/  BRA `(.L_x_8) ;  /* 0x0000000000087947 */ /* 0x000fea0003800000 */
.L_x_9:
[----:B------:R-:W-:Y:S01]  /*0b30*/  UMOV UR4, 0x1 ;  /* 0x0000000100047882 */ /* 0x000fe20000000000 */
[----:B------:R-:W-:-:S05]  /*0b40*/  UMOV UR5, URZ ;  /* 0x0000003f00057c82 */ /* 0x000fca0008000000 */
.L_x_8:
[----:B------:R-:W-:Y:S05]  /*0b50*/  @!P0 BRA `(.L_x_10) ;  /* 0x0000000000408947 */ /* 0x000fea0003800000 */
[----:B------:R-:W-:-:S06]  /*0b60*/  UISETP.NE.AND UP0, UPT, UR38, 0x2, UPT ;  /* 0x000000022600788c */ /* 0x000fcc000bf05270 */
[----:B------:R-:W-:-:S13]  /*0b70*/  PLOP3.LUT P0, PT, PT, PT, UP0, 0x80, 0x0 ;  /* 0x000000000000781c */ /* 0x000fda0003f0f008 */
[----:B------:R-:W-:Y:S05]  /*0b80*/  @!P0 BRA `(.L_x_11) ;  /* 0x00000000002c8947 */ /* 0x000fea0003800000 */
[----:B------:R-:W-:-:S06]  /*0b90*/  UISETP.NE.AND UP0, UPT, UR38, 0x3, UPT ;  /* 0x000000032600788c */ /* 0x000fcc000bf05270 */
[----:B------:R-:W-:-:S13]  /*0ba0*/  PLOP3.LUT P0, PT, PT, PT, UP0, 0x80, 0x0 ;  /* 0x000000000000781c */ /* 0x000fda0003f0f008 */
[----:B------:R-:W-:Y:S05]  /*0bb0*/  @!P0 BRA `(.L_x_12) ;  /* 0x0000000000188947 */ /* 0x000fea0003800000 */
[----:B------:R-:W-:Y:S01]  /*0bc0*/  UISETP.NE.AND UP0, UPT, UR38, 0x4, UPT ;  /* 0x000000042600788c */ /* 0x000fe2000bf05270 */
[----:B-1----:R-:W-:-:S05]  /*0bd0*/  UMOV UR37, UR8 ;  /* 0x0000000800257c82 */ /* 0x002fca0008000000 */
[----:B------:R-:W-:-:S13]  /*0be0*/  PLOP3.LUT P0, PT, PT, PT, UP0, 0x80, 0x0 ;  /* 0x000000000000781c */ /* 0x000fda0003f0f008 */
[----:B------:R-:W-:Y:S05]  /*0bf0*/  @P0 BRA `(.L_x_13) ;  /* 0x00000000001c0947 */ /* 0x000fea0003800000 */
[----:B------:R-:W-:Y:S01]  /*0c00*/  ULEA UR37, UR8, 0x3, 0x1 ;  /* 0x0000000308257891 */ /* 0x000fe2000f8e083f */
[----:B------:R-:W-:Y:S11]  /*0c10*/  BRA `(.L_x_13) ;  /* 0x0000000000147947 */ /* 0x000ff60003800000 */
.L_x_12:
[----:B-1----:R-:W-:Y:S01]  /*0c20*/  ULEA UR37, UR8, 0x2, 0x1 ;  /* 0x0000000208257891 */ /* 0x002fe2000f8e083f */
[----:B------:R-:W-:Y:S11]  /*0c30*/  BRA `(.L_x_13) ;  /* 0x00000000000c7947 */ /* 0x000ff60003800000 */
.L_x_11:
[----:B-1----:R-:W-:Y:S01]  /*0c40*/  ULEA UR37, UR8, 0x1, 0x1 ;  /* 0x0000000108257891 */ /* 0x002fe2000f8e083f */
[----:B------:R-:W-:Y:S11]  /*0c50*/  BRA `(.L_x_13) ;  /* 0x0000000000047947 */ /* 0x000ff60003800000 */
.L_x_10:
[----:B-1----:R-:W-:-:S12]  /*0c60*/  USHF.L.U32 UR37, UR8, 0x1, URZ ;  /* 0x0000000108257899 */ /* 0x002fd8000800063f */
.L_x_13:
[----:B------:R-:W-:-:S04]  /*0c70*/  ULOP3.LUT UR9, UR6, 0x1, URZ, 0xfc, !UPT ;  /* 0x0000000106097892 */ /* 0x000fc8000f8efc3f */
[----:B------:R-:W-:-:S06]  /*0c80*/  UISETP.NE.AND UP0, UPT, UR9, 0x3, UPT ;  /* 0x000000030900788c */ /* 0x000fcc000bf05270 */
[----:B------:R-:W-:-:S13]  /*0c90*/  PLOP3.LUT P0, PT, PT, PT, UP0, 0x80, 0x0 ;  /* 0x000000000000781c */ /* 0x000fda0003f0f008 */
[----:B------:R-:W-:Y:S05]  /*0ca0*/  @!P0 BRA `(.L_x_14) ;  /* 0x0000000000048947 */ /* 0x000fea0003800000 */
[----:B------:R-:W-:Y:S01]  /*0cb0*/  BPT.TRAP 0x1 ;  /* 0x000000040000795c */ /* 0x000fe20000300000 */
.L_x_14:
[----:B------:R-:W1:Y:S01]  /*0cc0*/  S2UR UR9, SR_CgaCtaId ;  /* 0x00000000000979c3 */ /* 0x000e620000008800 */
[----:B------:R-:W-:Y:S01]  /*0cd0*/  UMOV UR36, 0x400 ;  /* 0x0000040000247882 */ /* 0x000fe20000000000 */
[----:B------:R-:W-:Y:S01]  /*0ce0*/  SHF.R.S32.HI R3, RZ, 0x1f, R0 ;  /* 0x0000001fff037819 */ /* 0x000fe20000011400 */
[----:B------:R-:W-:Y:S01]  /*0cf0*/  IMAD.U32 R9, RZ, RZ, UR4 ;  /* 0x00000004ff097e24 */ /* 0x000fe2000f8e00ff */
[----:B------:R-:W-:Y:S02]  /*0d00*/  ULEA UR4, UR8, 0xff, 0x7 ;  /* 0x000000ff08047891 */ /* 0x000fe4000f8e383f */
[----:B------:R-:W-:Y:S02]  /*0d10*/  LEA.HI R3, R3, R0, RZ, 0x7 ;  /* 0x0000000003037211 */ /* 0x000fe400078f38ff */
[----:B------:R-:W-:Y:S01]  /*0d20*/  SHF.L.U32 R9, R9, 0x1f, RZ ;  /* 0x0000001f09097819 */ /* 0x000fe200000006ff */
[----:B------:R-:W2:Y:S01]  /*0d30*/  LDC R8, c[0x0][0x28c] ;  /* 0x0000a300ff087b82 */ /* 0x000ea20000000800 */
[----:B------:R-:W-:Y:S01]  /*0d40*/  LOP3.LUT R3, R3, 0xffffff80, RZ, 0xc0, !PT ;  /* 0xffffff8003037812 */ /* 0x000fe200078ec0ff */
[----:B------:R-:W-:-:S04]  /*0d50*/  USHF.R.U32.HI UR4, URZ, 0x7, UR4 ;  /* 0x000000073f047899 */ /* 0x000fc80008011604 */
[----:B------:R-:W-:-:S05]  /*0d60*/  IMAD.IADD R3, R0, 0x1, -R3 ;  /* 0x0000000100037824 */ /* 0x000fca00078e0a03 */
[----:B------:R-:W-:Y:S01]  /*0d70*/  SHF.R.S32.HI R4, RZ, 0x1f, R3 ;  /* 0x0000001fff047819 */ /* 0x000fe20000011403 */
[----:B-1----:R-:W-:-:S03]  /*0d80*/  ULEA UR36, UR9, UR36, 0x18 ;  /* 0x0000002409247291 */ /* 0x002fc6000f8ec03f */
[CC--:B------:R-:W-:Y:S02]  /*0d90*/  LEA.HI R6, R4.reuse, R3.reuse, RZ, 0x2 ;  /* 0x0000000304067211 */ /* 0x0c0fe400078f10ff */
[----:B------:R-:W-:Y:S01]  /*0da0*/  LEA.HI R4, R4, R3, RZ, 0x5 ;  /* 0x0000000304047211 */ /* 0x000fe200078f28ff */
[----:B------:R-:W-:Y:S01]  /*0db0*/  ULEA UR9, UR5, UR36, 0x3 ;  /* 0x0000002405097291 */ /* 0x000fe2000f8e183f */
[--C-:B------:R-:W-:Y:S02]  /*0dc0*/  SHF.R.S32.HI R7, RZ, 0x2, R6.reuse ;  /* 0x00000002ff077819 */ /* 0x100fe40000011406 */
[----:B------:R-:W-:Y:S02]  /*0dd0*/  SHF.R.S32.HI R2, RZ, 0x1f, R6 ;  /* 0x0000001fff027819 */ /* 0x000fe40000011406 */
[----:B------:R-:W-:Y:S02]  /*0de0*/  LOP3.LUT R6, R6, 0x7ffffffc, RZ, 0xc0, !PT ;  /* 0x7ffffffc06067812 */ /* 0x000fe400078ec0ff */
[----:B------:R-:W-:Y:S01]  /*0df0*/  LEA.HI R5, R2, R7, RZ, 0x3 ;  /* 0x0000000702057211 */ /* 0x000fe200078f18ff */
[----:B--2---:R-:W-:Y:S01]  /*0e00*/  VIADD R2, R8, 0x7f ;  /* 0x0000007f08027836 */ /* 0x004fe20000000000 */
[----:B------:R-:W1:Y:S01]  /*0e10*/  SYNCS.PHASECHK.TRANS64.TRYWAIT P1, [UR9+0x18050], R9 ;  /* 0x01805009ff0075a7 */ /* 0x000e620008020149 */
[----:B------:R-:W-:Y:S01]  /*0e20*/  IMAD.IADD R6, R3, 0x1, -R6 ;  /* 0x0000000103067824 */ /* 0x000fe200078e0a06 */
[----:B------:R-:W-:Y:S01]  /*0e30*/  LOP3.LUT R8, R5, 0xfffffff8, RZ, 0xc0, !PT ;  /* 0xfffffff805087812 */ /* 0x000fe200078ec0ff */
[----:B------:R-:W-:Y:S01]  /*0e40*/  IMAD.U32 R3, RZ, RZ, UR37 ;  /* 0x00000025ff037e24 */ /* 0x000fe2000f8e00ff */
[----:B------:R-:W-:-:S03]  /*0e50*/  SHF.R.S32.HI R5, RZ, 0x1f, R2 ;  /* 0x0000001fff057819 */ /* 0x000fc60000011402 */
[----:B------:R-:W-:Y:S01]  /*0e60*/  IMAD.IADD R8, R7, 0x1, -R8 ;  /* 0x0000000107087824 */ /* 0x000fe200078e0a08 */
[----:B------:R-:W-:Y:S02]  /*0e70*/  LEA.HI R5, R5, R2, RZ, 0x7 ;  /* 0x0000000205057211 */ /* 0x000fe400078f38ff */
[----:B------:R-:W-:Y:S02]  /*0e80*/  SHF.R.S32.HI R7, RZ, 0x5, R4 ;  /* 0x00000005ff077819 */ /* 0x000fe40000011404 */
[----:B------:R-:W-:-:S03]  /*0e90*/  SHF.R.S32.HI R5, RZ, 0x7, R5 ;  /* 0x00000007ff057819 */ /* 0x000fc60000011405 */
[----:B------:R-:W-:Y:S01]  /*0ea0*/  IMAD R2, R7, 0x10, R8 ;  /* 0x0000001007027824 */ /* 0x000fe200078e0208 */
[----:B------:R-:W-:Y:S01]  /*0eb0*/  VIMNMX R12, R5, UR4, PT ;  /* 0x00000004050c7c48 */ /* 0x000fe2000bfe0100 */
[----:B-1----:R-:W-:Y:S06]  /*0ec0*/  @!P1 BRA `(.L_x_15) ;  /* 0x000000dc00b09947 */ /* 0x002fec0003800000 */
.L_x_102:
[----:B------:R-:W-:Y:S02]  /*0ed0*/  IMAD.SHL.U32 R8, R6, 0x2, RZ ;  /* 0x0000000206087824 */ /* 0x000fe400078e00ff */
[----:B------:R-:W-:Y:S01]  /*0ee0*/  IMAD R2, R3, 0x40, R2 ;  /* 0x0000004003027824 */ /* 0x000fe200078e0202 */
[----:B------:R-:W-:Y:S06]  /*0ef0*/  @!P0 BRA `(.L_x_16) ;  /* 0x0000000000048947 */ /* 0x000fec0003800000 */
[----:B------:R-:W-:Y:S01]  /*0f00*/  BPT.TRAP 0x1 ;  /* 0x000000040000795c */ /* 0x000fe20000300000 */
.L_x_16:
[----:B------:R-:W-:Y:S01]  /*0f10*/  SHF.L.U32 R13, RZ, 0x1f, RZ ;  /* 0x0000001fff0d7819 */ /* 0x000fe200000006ff */
[----:B------:R-:W-:Y:S01]  /*0f20*/  UIADD3 UR21, UR36, 0x18090, URZ ;  /* 0x0001809024157890 */ /* 0x000fe2000fffe03f */
[----:B------:R-:W-:Y:S02]  /*0f30*/  ISETP.NE.AND P2, PT, RZ, UR7, PT ;  /* 0x00000007ff007c0c */ /* 0x000fe4000bf45270 */
[----:B------:R-:W2:Y:S02]  /*0f40*/  SYNCS.PHASECHK.TRANS64.TRYWAIT P1, [UR36+0x18000], R13 ;  /* 0x0180000dff0075a7 */ /* 0x000ea40008020164 */
[----:B--2---:R-:W-:Y:S09]  /*0f50*/  @!P1 BRA `(.L_x_17) ;  /* 0x000000dc00a49947 */ /* 0x004ff20003800000 */
.L_x_103:
[----:B------:R-:W-:Y:S01]  /*0f60*/  ULEA UR22, UR38, UR21, 0x3 ;  /* 0x0000001526167291 */ /* 0x000fe2000f8e183f */
[----:B------:R-:W-:-:S04]  /*0f70*/  SEL R3, RZ, 0x1, P2 ;  /* 0x00000001ff037807 */ /* 0x000fc80001000000 */
[----:B------:R-:W-:-:S04]  /*0f80*/  SHF.L.U32 R3, R3, 0x1f, RZ ;  /* 0x0000001f03037819 */ /* 0x000fc800000006ff */
[----:B------:R-:W2:Y:S02]  /*0f90*/  SYNCS.PHASECHK.TRANS64.TRYWAIT P1, [UR22+-0x8], R3 ;  /* 0xfffff803ff0075a7 */ /* 0x000ea40008020156 */
[----:B--2---:R-:W-:Y:S05]  /*0fa0*/  @!P1 BRA `(.L_x_18) ;  /* 0x000000dc00a89947 */ /* 0x004fea0003800000 */
.L_x_104:
[----:B------:R-:W-:Y:S01]  /*0fb0*/  USHF.R.U32.HI UR4, URZ, 0x4, UR36 ;  /* 0x000000043f047899 */ /* 0x000fe20008011624 */
[----:B------:R-:W-:Y:S01]  /*0fc0*/  WARPGROUP.ARRIVE ;  /* 0x00000000000079c5 */ /* 0x000fe20000000000 */
[----:B------:R-:W-:Y:S01]  /*0fd0*/  UIADD3 UR8, UR36, 0x4000, URZ ;  /* 0x0000400024087890 */ /* 0x000fe2000fffe03f */
[----:B------:R-:W-:Y:S01]  /*0fe0*/  VIADD R5, R8, 0x9 ;  /* 0x0000000908057836 */ /* 0x000fe20000000000 */
[----:B------:R-:W-:Y:S01]  /*0ff0*/  ULOP3.LUT UR4, UR4, 0x3fff, URZ, 0xc0, !UPT ;  /* 0x00003fff04047892 */ /* 0x000fe2000f8ec03f */
[-C--:B------:R-:W-:Y:S01]  /*1000*/  ISETP.GT.AND P2, PT, R2, R8.reuse, PT ;  /* 0x000000080200720c */ /* 0x080fe20003f44270 */
[----:B------:R-:W-:Y:S01]  /*1010*/  USHF.R.U32.HI UR8, URZ, 0x4, UR8 ;  /* 0x000000043f087899 */ /* 0x000fe20008011608 */
[----:B-1----:R-:W-:Y:S01]  /*1020*/  VIADD R3, R8, 0x8 ;  /* 0x0000000808037836 */ /* 0x002fe20000000000 */
[----:B------:R-:W-:Y:S01]  /*1030*/  ULOP3.LUT UR4, UR4, 0x10000, URZ, 0xfc, !UPT ;  /* 0x0001000004047892 */ /* 0x000fe2000f8efc3f */
[----:B------:R-:W-:Y:S01]  /*1040*/  ISETP.GE.AND P4, PT, R2, R5, PT ;  /* 0x000000050200720c */ /* 0x000fe20003f86270 */
[----:B------:R-:W-:Y:S01]  /*1050*/  ULOP3.LUT UR8, UR8, 0x3fff, URZ, 0xc0, !UPT ;  /* 0x00003fff08087892 */ /* 0x000fe2000f8ec03f */
[C---:B------:R-:W-:Y:S01]  /*1060*/  VIADD R5, R8.reuse, 0x19 ;  /* 0x0000001908057836 */ /* 0x040fe20000000000 */
[----:B------:R-:W-:Y:S01]  /*1070*/  ULEA UR4, UR5, UR4, 0x9 ;  /* 0x0000000405047291 */ /* 0x000fe2000f8e483f */
[----:B------:R-:W-:Y:S01]  /*1080*/  VIADD R9, R8, 0x11 ;  /* 0x0000001108097836 */ /* 0x000fe20000000000 */
[----:B------:R-:W-:Y:S01]  /*1090*/  ULOP3.LUT UR20, UR8, 0x10000, URZ, 0xfc, !UPT ;  /* 0x0001000008147892 */ /* 0x000fe2000f8efc3f */
[C---:B------:R-:W-:Y:S01]  /*10a0*/  ISETP.GE.AND P3, PT, R2.reuse, R3, PT ;  /* 0x000000030200720c */ /* 0x040fe20003f66270 */
[----:B------:R-:W-:Y:S01]  /*10b0*/  UMOV UR5, 0x40000040 ;  /* 0x4000004000057882 */ /* 0x000fe20000000000 */
[----:B------:R-:W-:Y:S01]  /*10c0*/  UMOV UR11, 0x40000040 ;  /* 0x40000040000b7882 */ /* 0x000fe20000000000 */
[----:B------:R-:W-:Y:S01]  /*10d0*/  UMOV UR9, UR5 ;  /* 0x0000000500097c82 */ /* 0x000fe20008000000 */
[----:B------:R-:W-:Y:S01]  /*10e0*/  UMOV UR8, UR4 ;  /* 0x0000000400087c82 */ /* 0x000fe20008000000 */
[----:B------:R-:W-:Y:S01]  /*10f0*/  UIADD3 UR12, UR4, 0x4, URZ ;  /* 0x00000004040c7890 */ /* 0x000fe2000fffe03f */
[----:B------:R-:W-:Y:S01]  /*1100*/  ISETP.GE.AND P1, PT, R2, R8, PT ;  /* 0x000000080200720c */ /* 0x000fe20003f26270 */
[----:B------:R-:W-:Y:S01]  /*1110*/  UMOV UR10, UR20 ;  /* 0x00000014000a7c82 */ /* 0x000fe20008000000 */
[----:B------:R-:W-:Y:S01]  /*1120*/  UIADD3 UR14, UR20, 0x4, URZ ;  /* 0x00000004140e7890 */ /* 0x000fe2000fffe03f */
[----:B------:R-:W-:Y:S01]  /*1130*/  QGMMA.64x128x32.F32.E4M3.E4M3 R24, gdesc[UR8], RZ, !UPT, gsb0 ;  /* 0x01e00000081879f3 */ /* 0x000fe2000c0008ff */
[----:B------:R-:W-:Y:S01]  /*1140*/  UIADD3 UR8, UR4, 0x2, URZ ;  /* 0x0000000204087890 */ /* 0x000fe2000fffe03f */
[----:B------:R-:W-:Y:S01]  /*1150*/  VIADD R3, R8, 0x18 ;  /* 0x0000001808037836 */ /* 0x000fe20000000000 */
[----:B------:R-:W-:Y:S01]  /*1160*/  UIADD3 UR10, UR20, 0x2, URZ ;  /* 0x00000002140a7890 */ /* 0x000fe2000fffe03f */
[----:B------:R-:W-:Y:S01]  /*1170*/  ISETP.GE.AND P5, PT, R2, R9, PT ;  /* 0x000000090200720c */ /* 0x000fe20003fa6270 */
[----:B------:R-:W-:Y:S01]  /*1180*/  UMOV UR9, 0x40000040 ;  /* 0x4000004000097882 */ /* 0x000fe20000000000 */
[----:B------:R-:W-:Y:S01]  /*1190*/  UMOV UR11, 0x40000040 ;  /* 0x40000040000b7882 */ /* 0x000fe20000000000 */
[----:B------:R-:W-:Y:S01]  /*11a0*/  UMOV UR13, 0x40000040 ;  /* 0x40000040000d7882 */ /* 0x000fe20000000000 */
[----:B------:R-:W-:Y:S01]  /*11b0*/  UMOV UR15, 0x40000040 ;  /* 0x40000040000f7882 */ /* 0x000fe20000000000 */
[----:B------:R-:W-:Y:S01]  /*11c0*/  UIADD3 UR16, UR4, 0x6, URZ ;  /* 0x0000000604107890 */ /* 0x000fe2000fffe03f */
[----:B------:R-:W-:Y:S01]  /*11d0*/  VIADD R7, R8, 0x10 ;  /* 0x0000001008077836 */ /* 0x000fe20000000000 */
[----:B------:R-:W-:Y:S01]  /*11e0*/  UIADD3 UR18, UR20, 0x6, URZ ;  /* 0x0000000614127890 */ /* 0x000fe2000fffe03f */
[----:B------:R-:W-:Y:S01]  /*11f0*/  P2R R14, PR, RZ, 0x1 ;  /* 0x00000001ff0e7803 */ /* 0x000fe20000000000 */
[----:B------:R-:W-:Y:S01]  /*1200*/  UMOV UR17, 0x40000040 ;  /* 0x4000004000117882 */ /* 0x000fe20000000000 */
[----:B------:R-:W-:Y:S01]  /*1210*/  UMOV UR19, 0x40000040 ;  /* 0x4000004000137882 */ /* 0x000fe20000000000 */
[----:B------:R-:W-:Y:S01]  /*1220*/  ISETP.GE.AND P6, PT, R2, R7, PT ;  /* 0x000000070200720c */ /* 0x000fe20003fc6270 */
[----:B------:R-:W-:Y:S01]  /*1230*/  USHF.L.U32 UR7, UR7, 0x3, URZ ;  /* 0x0000000307077899 */ /* 0x000fe2000800063f */
[----:B------:R-:W-:-:S03]  /*1240*/  IMAD.MOV.U32 R151, RZ, RZ, RZ ;  /* 0x000000ffff977224 */ /* 0x000fc600078e00ff */
[----:B------:R-:W-:Y:S01]  /*1250*/  ULOP3.LUT UR7, UR7, 0x8, URZ, 0xc, !UPT ;  /* 0x0000000807077892 */ /* 0x000fe2000f8e0c3f */
[----:B------:R-:W-:Y:S02]  /*1260*/  WARPGROUP.DEPBAR.LE gsb0, 0x0 ;  /* 0x00008000000079c5 */ /* 0x000fe40000010000 */
[----:B------:R-:W-:-:S06]  /*1270*/  WARPGROUP.ARRIVE ;  /* 0x00000000000079c5 */ /* 0x000fcc0000000000 */
[----:B------:R-:W-:Y:S01]  /*1280*/  QGMMA.64x128x32.F32.E4M3.E4M3 R24, gdesc[UR8], R24, gsb0 ;  /* 0x01e00000081879f3 */ /* 0x000fe20008000818 */
[----:B------:R-:W-:Y:S02]  /*1290*/  ULDC UR10, c[0x0][0x604] ;  /* 0x00018100000a7ab9 */ /* 0x000fe40000000800 */
[----:B------:R-:W-:Y:S02]  /*12a0*/  WARPGROUP.DEPBAR.LE gsb0, 0x0 ;  /* 0x00008000000079c5 */ /* 0x000fe40000010000 */
[----:B------:R-:W-:-:S07]  /*12b0*/  WARPGROUP.ARRIVE ;  /* 0x00000000000079c5 */ /* 0x000fce0000000000 */
[----:B------:R-:W-:Y:S03]  /*12c0*/  QGMMA.64x128x32.F32.E4M3.E4M3 R24, gdesc[UR12], R24, gsb0 ;  /* 0x01e000000c1879f3 */ /* 0x000fe60008000818 */
[----:B------:R-:W-:Y:S02]  /*12d0*/  WARPGROUP.DEPBAR.LE gsb0, 0x0 ;  /* 0x00008000000079c5 */ /* 0x000fe40000010000 */
[----:B------:R-:W-:-:S07]  /*12e0*/  WARPGROUP.ARRIVE ;  /* 0x00000000000079c5 */ /* 0x000fce0000000000 */
[----:B------:R-:W-:Y:S03]  /*12f0*/  QGMMA.64x128x32.F32.E4M3.E4M3 R24, gdesc[UR16], R24, gsb0 ;  /* 0x01e00000101879f3 */ /* 0x000fe60008000818 */
[----:B------:R-:W-:Y:S02]  /*1300*/  WARPGROUP.DEPBAR.LE gsb0, 0x0 ;  /* 0x00008000000079c5 */ /* 0x000fe40000010000 */
[----:B------:R-:W-:Y:S02]  /*1310*/  FSEL R25, R25, -INF , P2 ;  /* 0xff80000019197808 */ /* 0x000fe40001000000 */
[----:B------:R-:W-:Y:S02]  /*1320*/  FSEL R31, R31, -INF , P2 ;  /* 0xff8000001f1f7808 */ /* 0x000fe40001000000 */
[----:B------:R-:W-:Y:S01]  /*1330*/  ISETP.GE.AND P2, PT, R2, R5, PT ;  /* 0x000000050200720c */ /* 0x000fe20003f46270 */
[----:B------:R-:W-:Y:S01]  /*1340*/  VIADD R5, R8, 0x21 ;  /* 0x0000002108057836 */ /* 0x000fe20000000000 */
[----:B------:R-:W-:-:S02]  /*1350*/  FSEL R29, R29, -INF , P4 ;  /* 0xff8000001d1d7808 */ /* 0x000fc40002000000 */
[----:B------:R-:W-:Y:S02]  /*1360*/  FSEL R35, R35, -INF , P4 ;  /* 0xff80000023237808 */ /* 0x000fe40002000000 */
[----:B------:R-:W-:Y:S01]  /*1370*/  ISETP.GE.AND P4, PT, R2, R5, PT ;  /* 0x000000050200720c */ /* 0x000fe20003f86270 */
[----:B------:R-:W-:Y:S01]  /*1380*/  VIADD R5, R8, 0x29 ;  /* 0x0000002908057836 */ /* 0x000fe20000000000 */
[----:B------:R-:W-:Y:S02]  /*1390*/  FSEL R24, R24, -INF , P1 ;  /* 0xff80000018187808 */ /* 0x000fe40000800000 */
[----:B------:R-:W-:Y:S02]  /*13a0*/  FSEL R30, R30, -INF , P1 ;  /* 0xff8000001e1e7808 */ /* 0x000fe40000800000 */
[----:B------:R-:W-:Y:S01]  /*13b0*/  ISETP.GE.AND P1, PT, R2, R3, PT ;  /* 0x000000030200720c */ /* 0x000fe20003f26270 */
[----:B------:R-:W-:Y:S01]  /*13c0*/  VIADD R3, R8, 0x20 ;  /* 0x0000002008037836 */ /* 0x000fe20000000000 */
[----:B------:R-:W-:-:S02]  /*13d0*/  FSEL R33, R33, -INF , P5 ;  /* 0xff80000021217808 */ /* 0x000fc40002800000 */
[----:B------:R-:W-:Y:S02]  /*13e0*/  FSEL R39, R39, -INF , P5 ;  /* 0xff80000027277808 */ /* 0x000fe40002800000 */
[----:B------:R-:W-:Y:S02]  /*13f0*/  ISETP.GE.AND P5, PT, R2, R5, PT ;  /* 0x000000050200720c */ /* 0x000fe40003fa6270 */
[----:B------:R-:W-:Y:S02]  /*1400*/  FSEL R28, R28, -INF , P3 ;  /* 0xff8000001c1c7808 */ /* 0x000fe40001800000 */
[----:B------:R-:W-:Y:S02]  /*1410*/  FMNMX R5, R24, R25, !PT ;  /* 0x0000001918057209 */ /* 0x000fe40007800000 */
[----:B------:R-:W-:Y:S02]  /*1420*/  FSEL R34, R34, -INF , P3 ;  /* 0xff80000022227808 */ /* 0x000fe40001800000 */
[----:B------:R-:W-:Y:S01]  /*1430*/  ISETP.GE.AND P3, PT, R2, R3, PT ;  /* 0x000000030200720c */ /* 0x000fe20003f66270 */
[----:B------:R-:W-:Y:S01]  /*1440*/  VIADD R3, R8, 0x28 ;  /* 0x0000002808037836 */ /* 0x000fe20000000000 */
[----:B------:R-:W-:-:S02]  /*1450*/  FMNMX R4, R28, R5, !PT ;  /* 0x000000051c047209 */ /* 0x000fc40007800000 */
[----:B------:R-:W-:Y:S02]  /*1460*/  FSEL R32, R32, -INF , P6 ;  /* 0xff80000020207808 */ /* 0x000fe40003000000 */
[----:B------:R-:W-:Y:S02]  /*1470*/  FMNMX R5, R29, R4, !PT ;  /* 0x000000041d057209 */ /* 0x000fe40007800000 */
[----:B------:R-:W-:Y:S02]  /*1480*/  FSEL R38, R38, -INF , P6 ;  /* 0xff80000026267808 */ /* 0x000fe40003000000 */
[----:B------:R-:W-:Y:S01]  /*1490*/  ISETP.GE.AND P6, PT, R2, R3, PT ;  /* 0x000000030200720c */ /* 0x000fe20003fc6270 */
[----:B------:R-:W-:Y:S01]  /*14a0*/  VIADD R3, R8, 0x30 ;  /* 0x0000003008037836 */ /* 0x000fe20000000000 */
[----:B------:R-:W-:Y:S02]  /*14b0*/  FMNMX R4, R32, R5, !PT ;  /* 0x0000000520047209 */ /* 0x000fe40007800000 */
[----:B------:R-:W-:-:S02]  /*14c0*/  FSEL R36, R36, -INF , P1 ;  /* 0xff80000024247808 */ /* 0x000fc40000800000 */
[----:B------:R-:W-:Y:S02]  /*14d0*/  FSEL R42, R42, -INF , P1 ;  /* 0xff8000002a2a7808 */ /* 0x000fe40000800000 */
[----:B------:R-:W-:Y:S01]  /*14e0*/  ISETP.GE.AND P1, PT, R2, R3, PT ;  /* 0x000000030200720c */ /* 0x000fe20003f26270 */
[----:B------:R-:W-:Y:S01]  /*14f0*/  VIADD R3, R8, 0x31 ;  /* 0x0000003108037836 */ /* 0x000fe20000000000 */
[----:B------:R-:W-:Y:S02]  /*1500*/  FMNMX R5, R33, R4, !PT ;  /* 0x0000000421057209 */ /* 0x000fe40007800000 */
[----:B------:R-:W-:Y:S02]  /*1510*/  FSEL R37, R37, -INF , P2 ;  /* 0xff80000025257808 */ /* 0x000fe40001000000 */
[----:B------:R-:W-:Y:S02]  /*1520*/  FMNMX R4, R36, R5, !PT ;  /* 0x0000000524047209 */ /* 0x000fe40007800000 */
[----:B------:R-:W-:-:S02]  /*1530*/  FSEL R43, R43, -INF , P2 ;  /* 0xff8000002b2b7808 */ /* 0x000fc40001000000 */
[----:B------:R-:W-:Y:S01]  /*1540*/  ISETP.GE.AND P2, PT, R2, R3, PT ;  /* 0x000000030200720c */ /* 0x000fe20003f46270 */
[----:B------:R-:W-:Y:S01]  /*1550*/  VIADD R3, R8, 0x38 ;  /* 0x0000003808037836 */ /* 0x000fe20000000000 */
[----:B------:R-:W-:Y:S02]  /*1560*/  FSEL R40, R40, -INF , P3 ;  /* 0xff80000028287808 */ /* 0x000fe40001800000 */
[----:B------:R-:W-:Y:S02]  /*1570*/  FMNMX R5, R37, R4, !PT ;  /* 0x0000000425057209 */ /* 0x000fe40007800000 */
[----:B------:R-:W-:Y:S02]  /*1580*/  FSEL R46, R46, -INF , P3 ;  /* 0xff8000002e2e7808 */ /* 0x000fe40001800000 */
[----:B------:R-:W-:Y:S01]  /*1590*/  ISETP.GE.AND P3, PT, R2, R3, PT ;  /* 0x000000030200720c */ /* 0x000fe20003f66270 */
[----:B------:R-:W-:Y:S01]  /*15a0*/  VIADD R3, R8, 0x39 ;  /* 0x0000003908037836 */ /* 0x000fe20000000000 */
[----:B------:R-:W-:-:S02]  /*15b0*/  FSEL R41, R41, -INF , P4 ;  /* 0xff80000029297808 */ /* 0x000fc40002000000 */
[----:B------:R-:W-:Y:S02]  /*15c0*/  FMNMX R4, R40, R5, !PT ;  /* 0x0000000528047209 */ /* 0x000fe40007800000 */
        /* <DEDUP_REMOVED lines=8> */
[----:B------:R-:W-:Y:S01]  /*1650*/  ISETP.GE.AND P6, PT, R2, R3, PT ;  /* 0x000000030200720c */ /* 0x000fe20003fc6270 */
[----:B------:R-:W-:Y:S01]  /*1660*/  VIADD R3, R8, 0x41 ;  /* 0x0000004108037836 */ /* 0x000fe20000000000 */
[----:B------:R-:W-:Y:S02]  /*1670*/  FSEL R48, R48, -INF , P1 ;  /* 0xff80000030307808 */ /* 0x000fe40000800000 */
[----:B------:R-:W-:Y:S02]  /*1680*/  FMNMX R5, R45, R4, !PT ;  /* 0x000000042d057209 */ /* 0x000fe40007800000 */
        /* <DEDUP_REMOVED lines=8> */
[----:B------:R-:W-:Y:S01]  /*1710*/  ISETP.GE.AND P1, PT, R2, R3, PT ;  /* 0x000000030200720c */ /* 0x000fe20003f26270 */
[----:B------:R-:W-:Y:S01]  /*1720*/  VIADD R3, R8, 0x49 ;  /* 0x0000004908037836 */ /* 0x000fe20000000000 */
[----:B------:R-:W-:Y:S02]  /*1730*/  FSEL R53, R53, -INF , P4 ;  /* 0xff80000035357808 */ /* 0x000fe40002000000 */
[----:B------:R-:W-:Y:S01]  /*1740*/  FMNMX R4, R52, R5, !PT ;  /* 0x0000000534047209 */ /* 0x000fe20007800000 */
[----:B------:R-:W-:Y:S01]  /*1750*/  VIADD R5, R8, 0x59 ;  /* 0x0000005908057836 */ /* 0x000fe20000000000 */
[----:B------:R-:W-:Y:S02]  /*1760*/  FSEL R56, R56, -INF , P6 ;  /* 0xff80000038387808 */ /* 0x000fe40003000000 */
[----:B------:R-:W-:Y:S02]  /*1770*/  FMNMX R7, R53, R4, !PT ;  /* 0x0000000435077209 */ /* 0x000fe40007800000 */
[----:B------:R-:W-:-:S02]  /*1780*/  FSEL R55, R55, -INF , P2 ;  /* 0xff80000037377808 */ /* 0x000fc40001000000 */
[----:B------:R-:W-:Y:S01]  /*1790*/  ISETP.GE.AND P2, PT, R2, R3, PT ;  /* 0x000000030200720c */ /* 0x000fe20003f46270 */
[----:B------:R-:W-:Y:S01]  /*17a0*/  VIADD R3, R8, 0x50 ;  /* 0x0000005008037836 */ /* 0x000fe20000000000 */
[----:B------:R-:W-:Y:S01]  /*17b0*/  ISETP.GE.AND P0, PT, R2, R5, PT ;  /* 0x000000050200720c */ /* 0x000fe20003f06270 */
[----:B------:R-:W-:Y:S01]  /*17c0*/  VIADD R5, R8, 0x60 ;  /* 0x0000006008057836 */ /* 0x000fe20000000000 */
[----:B------:R-:W-:Y:S02]  /*17d0*/  FSEL R57, R57, -INF , P5 ;  /* 0xff80000039397808 */ /* 0x000fe40002800000 */
[----:B------:R-:W-:Y:S02]  /*17e0*/  FMNMX R4, R56, R7, !PT ;  /* 0x0000000738047209 */ /* 0x000fe40007800000 */
[----:B------:R-:W-:Y:S02]  /*17f0*/  FSEL R58, R58, -INF , P3 ;  /* 0xff8000003a3a7808 */ /* 0x000fe40001800000 */
[----:B------:R-:W-:-:S02]  /*1800*/  FSEL R60, R60, -INF , P1 ;  /* 0xff8000003c3c7808 */ /* 0x000fc40000800000 */
[----:B------:R-:W-:Y:S02]  /*1810*/  FSEL R66, R66, -INF , P1 ;  /* 0xff80000042427808 */ /* 0x000fe40000800000 */
[----:B------:R-:W-:Y:S01]  /*1820*/  ISETP.GE.AND P3, PT, R2, R3, PT ;  /* 0x000000030200720c */ /* 0x000fe20003f66270 */
[----:B------:R-:W-:Y:S01]  /*1830*/  VIADD R3, R8, 0x51 ;  /* 0x0000005108037836 */ /* 0x000fe20000000000 */
[----:B------:R-:W-:Y:S02]  /*1840*/  FMNMX R7, R57, R4, !PT ;  /* 0x0000000439077209 */ /* 0x000fe40007800000 */
[----:B------:R-:W-:Y:S01]  /*1850*/  ISETP.GE.AND P1, PT, R2, R5, PT ;  /* 0x000000050200720c */ /* 0x000fe20003f26270 */
[----:B------:R-:W-:Y:S01]  /*1860*/  VIADD R5, R8, 0x61 ;  /* 0x0000006108057836 */ /* 0x000fe20000000000 */
[----:B------:R-:W-:Y:S02]  /*1870*/  FSEL R61, R61, -INF , P2 ;  /* 0xff8000003d3d7808 */ /* 0x000fe40001000000 */
[----:B------:R-:W-:-:S02]  /*1880*/  FMNMX R4, R60, R7, !PT ;  /* 0x000000073c047209 */ /* 0x000fc40007800000 */
[----:B------:R-:W-:Y:S02]  /*1890*/  FSEL R59, R59, -INF , P4 ;  /* 0xff8000003b3b7808 */ /* 0x000fe40002000000 */
[----:B------:R-:W-:Y:S02]  /*18a0*/  FSEL R67, R67, -INF , P2 ;  /* 0xff80000043437808 */ /* 0x000fe40001000000 */
[----:B------:R-:W-:Y:S01]  /*18b0*/  ISETP.GE.AND P4, PT, R2, R3, PT ;  /* 0x000000030200720c */ /* 0x000fe20003f86270 */
[----:B------:R-:W-:Y:S01]  /*18c0*/  VIADD R3, R8, 0x58 ;  /* 0x0000005808037836 */ /* 0x000fe20000000000 */
[----:B------:R-:W-:Y:S01]  /*18d0*/  ISETP.GE.AND P2, PT, R2, R5, PT ;  /* 0x000000050200720c */ /* 0x000fe20003f46270 */
[----:B------:R-:W-:Y:S01]  /*18e0*/  VIADD R5, R8, 0x68 ;  /* 0x0000006808057836 */ /* 0x000fe20000000000 */
[----:B------:R-:W-:Y:S02]  /*18f0*/  FSEL R64, R64, -INF , P3 ;  /* 0xff80000040407808 */ /* 0x000fe40001800000 */
[----:B------:R-:W-:-:S02]  /*1900*/  FMNMX R7, R61, R4, !PT ;  /* 0x000000043d077209 */ /* 0x000fc40007800000 */
[----:B------:R-:W-:Y:S02]  /*1910*/  FSEL R62, R62, -INF , P6 ;  /* 0xff8000003e3e7808 */ /* 0x000fe40003000000 */
[----:B------:R-:W-:Y:S02]  /*1920*/  FSEL R70, R70, -INF , P3 ;  /* 0xff80000046467808 */ /* 0x000fe40001800000 */
[----:B------:R-:W-:Y:S02]  /*1930*/  ISETP.GE.AND P6, PT, R2, R3, PT ;  /* 0x000000030200720c */ /* 0x000fe40003fc6270 */
[----:B------:R-:W-:Y:S02]  /*1940*/  FSEL R65, R65, -INF , P4 ;  /* 0xff80000041417808 */ /* 0x000fe40002000000 */
[----:B------:R-:W-:Y:S02]  /*1950*/  FMNMX R4, R64, R7, !PT ;  /* 0x0000000740047209 */ /* 0x000fe40007800000 */
        /* <DEDUP_REMOVED lines=10> */
[----:B------:R-:W-:Y:S02]  /*1a00*/  FSEL R72, R72, -INF , P1 ;  /* 0xff80000048487808 */ /* 0x000fe40000800000 */
[----:B------:R-:W-:Y:S02]  /*1a10*/  FMNMX R7, R69, R4, !PT ;  /* 0x0000000445077209 */ /* 0x000fe40007800000 */
[----:B------:R-:W-:Y:S01]  /*1a20*/  ISETP.GE.AND P4, PT, R2, R5, PT ;  /* 0x000000050200720c */ /* 0x000fe20003f86270 */
[----:B------:R-:W-:Y:S01]  /*1a30*/  VIADD R5, R8, 0x69 ;  /* 0x0000006908057836 */ /* 0x000fe20000000000 */
[----:B------:R-:W-:Y:S02]  /*1a40*/  FSEL R73, R73, -INF , P2 ;  /* 0xff80000049497808 */ /* 0x000fe40001000000 */
[----:B------:R-:W-:Y:S01]  /*1a50*/  FMNMX R4, R72, R7, !PT ;  /* 0x0000000748047209 */ /* 0x000fe20007800000 */
[----:B------:R-:W-:Y:S01]  /*1a60*/  VIADD R7, R8, 0x71 ;  /* 0x0000007108077836 */ /* 0x000fe20000000000 */
[----:B------:R-:W-:-:S02]  /*1a70*/  FSEL R85, R85, -INF , P4 ;  /* 0xff80000055557808 */ /* 0x000fc40002000000 */
[----:B------:R-:W-:Y:S01]  /*1a80*/  ISETP.GE.AND P4, PT, R2, R5, PT ;  /* 0x000000050200720c */ /* 0x000fe20003f86270 */
[----:B------:R-:W-:Y:S01]  /*1a90*/  VIADD R5, R8, 0x70 ;  /* 0x0000007008057836 */ /* 0x000fe20000000000 */
[----:B------:R-:W-:Y:S02]  /*1aa0*/  FSEL R76, R76, -INF , P3 ;  /* 0xff8000004c4c7808 */ /* 0x000fe40001800000 */
[----:B------:R-:W-:Y:S02]  /*1ab0*/  FMNMX R9, R73, R4, !PT ;  /* 0x0000000449097209 */ /* 0x000fe40007800000 */
[----:B------:R-:W-:Y:S02]  /*1ac0*/  FSEL R63, R63, -INF , P5 ;  /* 0xff8000003f3f7808 */ /* 0x000fe40002800000 */
[----:B------:R-:W-:Y:S02]  /*1ad0*/  FSEL R77, R77, -INF , P4 ;  /* 0xff8000004d4d7808 */ /* 0x000fe40002000000 */
[----:B------:R-:W-:-:S02]  /*1ae0*/  FMNMX R4, R76, R9, !PT ;  /* 0x000000094c047209 */ /* 0x000fc40007800000 */
[----:B------:R-:W-:Y:S02]  /*1af0*/  ISETP.GE.AND P5, PT, R2, R5, PT ;  /* 0x000000050200720c */ /* 0x000fe40003fa6270 */
[----:B------:R-:W-:Y:S02]  /*1b00*/  FMNMX R5, R77, R4, !PT ;  /* 0x000000044d057209 */ /* 0x000fe40007800000 */
[----:B------:R-:W-:Y:S02]  /*1b10*/  FSEL R80, R80, -INF , P5 ;  /* 0xff80000050507808 */ /* 0x000fe40002800000 */
[----:B------:R-:W-:Y:S02]  /*1b20*/  ISETP.GE.AND P6, PT, R2, R7, PT ;  /* 0x000000070200720c */ /* 0x000fe40003fc6270 */
[----:B------:R-:W-:Y:S02]  /*1b30*/  FMNMX R4, R80, R5, !PT ;  /* 0x0000000550047209 */ /* 0x000fe40007800000 */
[----:B------:R-:W-:-:S02]  /*1b40*/  FSEL R81, R81, -INF , P6 ;  /* 0xff80000051517808 */ /* 0x000fc40003000000 */
[----:B------:R-:W-:Y:S02]  /*1b50*/  P2R R10, PR, RZ, 0x2 ;  /* 0x00000002ff0a7803 */ /* 0x000fe40000000000 */
[----:B------:R-:W-:Y:S02]  /*1b60*/  FMNMX R5, R81, R4, !PT ;  /* 0x0000000451057209 */ /* 0x000fe40007800000 */
[----:B------:R-:W-:Y:S02]  /*1b70*/  P2R R11, PR, RZ, 0x1 ;  /* 0x00000001ff0b7803 */ /* 0x000fe40000000000 */
[----:B------:R-:W-:Y:S02]  /*1b80*/  FMNMX R4, R84, R5, !PT ;  /* 0x0000000554047209 */ /* 0x000fe40007800000 */
[----:B------:R-:W-:Y:S02]  /*1b90*/  ISETP.GE.AND P0, PT, R2, R3, PT ;  /* 0x000000030200720c */ /* 0x000fe40003f06270 */
[----:B------:R-:W-:-:S02]  /*1ba0*/  FMNMX R5, R85, R4, !PT ;  /* 0x0000000455057209 */ /* 0x000fc40007800000 */
[----:B------:R-:W-:Y:S02]  /*1bb0*/  FSEL R82, R82, -INF , P3 ;  /* 0xff80000052527808 */ /* 0x000fe40001800000 */
[----:B------:R-:W-:Y:S01]  /*1bc0*/  FSEL R79, R79, -INF , P2 ;  /* 0xff8000004f4f7808 */ /* 0x000fe20001000000 */
[----:B------:R-:W1:Y:S01]  /*1bd0*/  SHFL.BFLY PT, R4, R5, 0x1, 0x1f ;  /* 0x0c201f0005047f89 */ /* 0x000e6200000e0000 */
[----:B------:R-:W-:Y:S02]  /*1be0*/  FSEL R74, R74, -INF , P0 ;  /* 0xff8000004a4a7808 */ /* 0x000fe40000000000 */
[----:B------:R-:W-:Y:S02]  /*1bf0*/  ISETP.NE.AND P0, PT, R11, RZ, PT ;  /* 0x000000ff0b00720c */ /* 0x000fe40003f05270 */
[----:B------:R-:W-:Y:S02]  /*1c00*/  FSEL R83, R83, -INF , P4 ;  /* 0xff80000053537808 */ /* 0x000fe40002000000 */
[----:B------:R-:W-:-:S02]  /*1c10*/  FSEL R75, R75, -INF , P0 ;  /* 0xff8000004b4b7808 */ /* 0x000fc40000000000 */
[----:B------:R-:W-:Y:S02]  /*1c20*/  ISETP.NE.AND P0, PT, R14, RZ, PT ;  /* 0x000000ff0e00720c */ /* 0x000fe40003f05270 */
[----:B------:R-:W-:Y:S02]  /*1c30*/  FSEL R87, R87, -INF , P6 ;  /* 0xff80000057577808 */ /* 0x000fe40003000000 */
[----:B------:R-:W-:Y:S02]  /*1c40*/  FSEL R86, R86, -INF , P5 ;  /* 0xff80000056567808 */ /* 0x000fe40002800000 */
[----:B-1----:R-:W-:-:S05]  /*1c50*/  FMNMX R6, R5, R4, !PT ;  /* 0x0000000405067209 */ /* 0x002fca0007800000 */
[----:B------:R-:W1:Y:S02]  /*1c60*/  SHFL.BFLY PT, R7, R6, 0x2, 0x1f ;  /* 0x0c401f0006077f89 */ /* 0x000e6400000e0000 */
[----:B-1----:R-:W-:-:S04]  /*1c70*/  FMNMX R4, R6, R7, !PT ;  /* 0x0000000706047209 */ /* 0x002fc80007800000 */
[----:B------:R-:W-:-:S04]  /*1c80*/  FSETP.NEU.AND P1, PT, R4, -INF , PT ;  /* 0xff8000000400780b */ /* 0x000fc80003f2d000 */
[----:B------:R-:W-:Y:S02]  /*1c90*/  FSEL R3, R4, RZ, P1 ;  /* 0x000000ff04037208 */ /* 0x000fe40000800000 */
[----:B------:R-:W-:-:S03]  /*1ca0*/  ISETP.NE.AND P1, PT, R10, RZ, PT ;  /* 0x000000ff0a00720c */ /* 0x000fc60003f25270 */
[----:B------:R-:W-:Y:S01]  /*1cb0*/  FMUL R7, R3, UR10 ;  /* 0x0000000a03077c20 */ /* 0x000fe20008400000 */
[----:B------:R-:W-:Y:S01]  /*1cc0*/  VIADD R3, R2, 0x8 ;  /* 0x0000000802037836 */ /* 0x000fe20000000000 */
[----:B------:R-:W-:Y:S02]  /*1cd0*/  FSEL R78, R78, -INF , P1 ;  /* 0xff8000004e4e7808 */ /* 0x000fe40000800000 */
[--C-:B------:R-:W-:Y:S01]  /*1ce0*/  FFMA R10, R25, UR10, -R7.reuse ;  /* 0x0000000a190a7c23 */ /* 0x100fe20008000807 */
[--C-:B------:R-:W-:Y:S01]  /*1cf0*/  FFMA R24, R24, UR10, -R7.reuse ;  /* 0x0000000a18187c23 */ /* 0x100fe20008000807 */
[-C--:B------:R-:W-:Y:S01]  /*1d00*/  ISETP.GE.AND P3, PT, R3, R8.reuse, PT ;  /* 0x000000080300720c */ /* 0x080fe20003f66270 */
[--C-:B------:R-:W-:Y:S01]  /*1d10*/  FFMA R14, R28, UR10, -R7.reuse ;  /* 0x0000000a1c0e7c23 */ /* 0x100fe20008000807 */
[--C-:B------:R-:W-:Y:S01]  /*1d20*/  FFMA R29, R29, UR10, -R7.reuse ;  /* 0x0000000a1d1d7c23 */ /* 0x100fe20008000807 */
[----:B------:R-:W-:Y:S01]  /*1d30*/  FSETP.GEU.AND P2, PT, R10, -126, PT ;  /* 0xc2fc00000a00780b */ /* 0x000fe20003f4e000 */
[--C-:B------:R-:W-:Y:S01]  /*1d40*/  FFMA R33, R33, UR10, -R7.reuse ;  /* 0x0000000a21217c23 */ /* 0x100fe20008000807 */
[----:B------:R-:W-:Y:S01]  /*1d50*/  FSEL R26, R26, -INF , P3 ;  /* 0xff8000001a1a7808 */ /* 0x000fe20001800000 */
[--C-:B------:R-:W-:Y:S01]  /*1d60*/  FFMA R32, R32, UR10, -R7.reuse ;  /* 0x0000000a20207c23 */ /* 0x100fe20008000807 */
[----:B------:R-:W-:Y:S01]  /*1d70*/  ISETP.GT.AND P3, PT, R3, R8, PT ;  /* 0x000000080300720c */ /* 0x000fe20003f64270 */
[--C-:B------:R-:W-:Y:S01]  /*1d80*/  FFMA R37, R37, UR10, -R7.reuse ;  /* 0x0000000a25257c23 */ /* 0x100fe20008000807 */
[----:B------:R-:W-:Y:S01]  /*1d90*/  FSETP.GEU.AND P1, PT, R24, -126, PT ;  /* 0xc2fc00001800780b */ /* 0x000fe20003f2e000 */
[--C-:B------:R-:W-:Y:S01]  /*1da0*/  FFMA R36, R36, UR10, -R7.reuse ;  /* 0x0000000a24247c23 */ /* 0x100fe20008000807 */
[----:B------:R-:W-:Y:S01]  /*1db0*/  FSEL R27, R27, -INF , P3 ;  /* 0xff8000001b1b7808 */ /* 0x000fe20001800000 */
[--C-:B------:R-:W-:Y:S01]  /*1dc0*/  FFMA R40, R40, UR10, -R7.reuse ;  /* 0x0000000a28287c23 */ /* 0x100fe20008000807 */
[----:B------:R-:W-:Y:S01]  /*1dd0*/  FSETP.GEU.AND P4, PT, R14, -126, PT ;  /* 0xc2fc00000e00780b */ /* 0x000fe20003f8e000 */
[--C-:B------:R-:W-:Y:S01]  /*1de0*/  FFMA R41, R41, UR10, -R7.reuse ;  /* 0x0000000a29297c23 */ /* 0x100fe20008000807 */
[----:B------:R-:W-:Y:S01]  /*1df0*/  FMNMX R5, R26, R27, !PT ;  /* 0x0000001b1a057209 */ /* 0x000fe20007800000 */
[----:B------:R-:W-:Y:S01]  /*1e00*/  @!P2 FMUL R10, R10, 0.5 ;  /* 0x3f0000000a0aa820 */ /* 0x000fe20000400000 */
[----:B------:R-:W-:Y:S01]  /*1e10*/  FSETP.GEU.AND P3, PT, R29, -126, PT ;  /* 0xc2fc00001d00780b */ /* 0x000fe20003f6e000 */
[--C-:B------:R-:W-:Y:S01]  /*1e20*/  FFMA R45, R45, UR10, -R7.reuse ;  /* 0x0000000a2d2d7c23 */ /* 0x100fe20008000807 */
[----:B------:R-:W-:Y:S01]  /*1e30*/  FMNMX R16, R30, R5, !PT ;  /* 0x000000051e107209 */ /* 0x000fe20007800000 */
[--C-:B------:R-:W-:Y:S01]  /*1e40*/  FFMA R44, R44, UR10, -R7.reuse ;  /* 0x0000000a2c2c7c23 */ /* 0x100fe20008000807 */
[----:B------:R-:W-:Y:S01]  /*1e50*/  FSETP.GEU.AND P6, PT, R33, -126, PT ;  /* 0xc2fc00002100780b */ /* 0x000fe20003fce000 */
[----:B------:R-:W1:Y:S01]  /*1e60*/  MUFU.EX2 R10, R10 ;  /* 0x0000000a000a7308 */ /* 0x000e620000000800 */
[----:B------:R-:W-:Y:S01]  /*1e70*/  FMNMX R5, R31, R16, !PT ;  /* 0x000000101f057209 */ /* 0x000fe20007800000 */
[----:B------:R-:W-:Y:S01]  /*1e80*/  @!P1 FMUL R24, R24, 0.5 ;  /* 0x3f00000018189820 */ /* 0x000fe20000400000 */
[----:B------:R-:W-:Y:S01]  /*1e90*/  FSETP.GEU.AND P5, PT, R32, -126, PT ;  /* 0xc2fc00002000780b */ /* 0x000fe20003fae000 */
[----:B------:R-:W-:Y:S01]  /*1ea0*/  @!P4 FMUL R14, R14, 0.5 ;  /* 0x3f0000000e0ec820 */ /* 0x000fe20000400000 */
[----:B------:R-:W-:Y:S01]  /*1eb0*/  FMNMX R16, R34, R5, !PT ;  /* 0x0000000522107209 */ /* 0x000fe20007800000 */
[--C-:B------:R-:W-:Y:S01]  /*1ec0*/  FFMA R49, R49, UR10, -R7.reuse ;  /* 0x0000000a31317c23 */ /* 0x100fe20008000807 */
[--C-:B------:R-:W-:Y:S01]  /*1ed0*/  FFMA R48, R48, UR10, -R7.reuse ;  /* 0x0000000a30307c23 */ /* 0x100fe20008000807 */
[----:B------:R-:W2:Y:S01]  /*1ee0*/  MUFU.EX2 R6, R24 ;  /* 0x0000001800067308 */ /* 0x000ea20000000800 */
[----:B------:R-:W-:Y:S01]  /*1ef0*/  FMNMX R5, R35, R16, !PT ;  /* 0x0000001023057209 */ /* 0x000fe20007800000 */
[----:B------:R-:W-:Y:S01]  /*1f00*/  @!P3 FMUL R29, R29, 0.5 ;  /* 0x3f0000001d1db820 */ /* 0x000fe20000400000 */
[--C-:B------:R-:W-:Y:S01]  /*1f10*/  FFMA R53, R53, UR10, -R7.reuse ;  /* 0x0000000a35357c23 */ /* 0x100fe20008000807 */
[----:B------:R-:W-:Y:S01]  /*1f20*/  @!P6 FMUL R33, R33, 0.5 ;  /* 0x3f0000002121e820 */ /* 0x000fe20000400000 */
[----:B------:R-:W-:Y:S01]  /*1f30*/  FMNMX R16, R38, R5, !PT ;  /* 0x0000000526107209 */ /* 0x000fe20007800000 */
[--C-:B------:R-:W-:Y:S01]  /*1f40*/  FFMA R9, R52, UR10, -R7.reuse ;  /* 0x0000000a34097c23 */ /* 0x100fe20008000807 */
[--C-:B------:R-:W-:Y:S01]  /*1f50*/  FFMA R57, R57, UR10, -R7.reuse ;  /* 0x0000000a39397c23 */ /* 0x100fe20008000807 */
[----:B------:R-:W3:Y:S01]  /*1f60*/  MUFU.EX2 R14, R14 ;  /* 0x0000000e000e7308 */ /* 0x000ee20000000800 */
[----:B------:R-:W-:Y:S01]  /*1f70*/  FMNMX R5, R39, R16, !PT ;  /* 0x0000001027057209 */ /* 0x000fe20007800000 */
[----:B-1----:R-:W-:Y:S01]  /*1f80*/  @!P2 FMUL R10, R10, R10 ;  /* 0x0000000a0a0aa220 */ /* 0x002fe20000400000 */
[----:B------:R-:W-:Y:S01]  /*1f90*/  FSETP.GEU.AND P2, PT, R37, -126, PT ;  /* 0xc2fc00002500780b */ /* 0x000fe20003f4e000 */
[----:B------:R-:W-:Y:S01]  /*1fa0*/  @!P5 FMUL R32, R32, 0.5 ;  /* 0x3f0000002020d820 */ /* 0x000fe20000400000 */
[----:B------:R-:W-:Y:S01]  /*1fb0*/  FMNMX R16, R42, R5, !PT ;  /* 0x000000052a107209 */ /* 0x000fe20007800000 */
[--C-:B------:R-:W-:Y:S01]  /*1fc0*/  FFMA R61, R61, UR10, -R7.reuse ;  /* 0x0000000a3d3d7c23 */ /* 0x100fe20008000807 */
[--C-:B------:R-:W-:Y:S01]  /*1fd0*/  FFMA R11, R56, UR10, -R7.reuse ;  /* 0x0000000a380b7c23 */ /* 0x100fe20008000807 */
[----:B------:R-:W1:Y:S01]  /*1fe0*/  MUFU.EX2 R18, R29 ;  /* 0x0000001d00127308 */ /* 0x000e620000000800 */
[----:B------:R-:W-:Y:S01]  /*1ff0*/  FMNMX R5, R43, R16, !PT ;  /* 0x000000102b057209 */ /* 0x000fe20007800000 */
[----:B--2---:R-:W-:Y:S01]  /*2000*/  @!P1 FMUL R6, R6, R6 ;  /* 0x0000000606069220 */ /* 0x004fe20000400000 */
[----:B------:R-:W-:Y:S01]  /*2010*/  FSETP.GEU.AND P1, PT, R36, -126, PT ;  /* 0xc2fc00002400780b */ /* 0x000fe20003f2e000 */
[--C-:B------:R-:W-:Y:S01]  /*2020*/  FFMA R60, R60, UR10, -R7.reuse ;  /* 0x0000000a3c3c7c23 */ /* 0x100fe20008000807 */
[----:B------:R-:W-:Y:S01]  /*2030*/  FMNMX R16, R46, R5, !PT ;  /* 0x000000052e107209 */ /* 0x000fe20007800000 */
[--C-:B------:R-:W-:Y:S01]  /*2040*/  FFMA R65, R65, UR10, -R7.reuse ;  /* 0x0000000a41417c23 */ /* 0x100fe20008000807 */
[--C-:B------:R-:W-:Y:S01]  /*2050*/  FFMA R64, R64, UR10, -R7.reuse ;  /* 0x0000000a40407c23 */ /* 0x100fe20008000807 */
[----:B------:R-:W2:Y:S01]  /*2060*/  MUFU.EX2 R20, R33 ;  /* 0x0000002100147308 */ /* 0x000ea20000000800 */
[----:B------:R-:W-:Y:S01]  /*2070*/  FMNMX R5, R47, R16, !PT ;  /* 0x000000102f057209 */ /* 0x000fe20007800000 */
[----:B------:R-:W-:Y:S01]  /*2080*/  @!P2 FMUL R37, R37, 0.5 ;  /* 0x3f0000002525a820 */ /* 0x000fe20000400000 */
[----:B---3--:R-:W-:Y:S01]  /*2090*/  @!P4 FMUL R14, R14, R14 ;  /* 0x0000000e0e0ec220 */ /* 0x008fe20000400000 */
[----:B------:R-:W-:Y:S01]  /*20a0*/  FSETP.GEU.AND P4, PT, R40, -126, PT ;  /* 0xc2fc00002800780b */ /* 0x000fe20003f8e000 */
[--C-:B------:R-:W-:Y:S01]  /*20b0*/  FFMA R69, R69, UR10, -R7.reuse ;  /* 0x0000000a45457c23 */ /* 0x100fe20008000807 */
[----:B------:R-:W-:Y:S01]  /*20c0*/  FMNMX R16, R50, R5, !PT ;  /* 0x0000000532107209 */ /* 0x000fe20007800000 */
[--C-:B------:R-:W-:Y:S01]  /*20d0*/  FFMA R73, R73, UR10, -R7.reuse ;  /* 0x0000000a49497c23 */ /* 0x100fe20008000807 */
[----:B------:R-:W3:Y:S01]  /*20e0*/  MUFU.EX2 R32, R32 ;  /* 0x0000002000207308 */ /* 0x000ee20000000800 */
[----:B-1----:R-:W-:Y:S01]  /*20f0*/  @!P3 FMUL R18, R18, R18 ;  /* 0x000000121212b220 */ /* 0x002fe20000400000 */
[----:B------:R-:W-:Y:S01]  /*2100*/  FMNMX R5, R51, R16, !PT ;  /* 0x0000001033057209 */ /* 0x000fe20007800000 */
[----:B------:R-:W-:Y:S01]  /*2110*/  @!P1 FMUL R36, R36, 0.5 ;  /* 0x3f00000024249820 */ /* 0x000fe20000400000 */
[----:B------:R-:W-:Y:S01]  /*2120*/  FSETP.GEU.AND P3, PT, R41, -126, PT ;  /* 0xc2fc00002900780b */ /* 0x000fe20003f6e000 */
[--C-:B------:R-:W-:Y:S01]  /*2130*/  FFMA R68, R68, UR10, -R7.reuse ;  /* 0x0000000a44447c23 */ /* 0x100fe20008000807 */
[----:B------:R-:W-:Y:S01]  /*2140*/  FMNMX R16, R54, R5, !PT ;  /* 0x0000000536107209 */ /* 0x000fe20007800000 */
[--C-:B------:R-:W-:Y:S01]  /*2150*/  FFMA R72, R72, UR10, -R7.reuse ;  /* 0x0000000a48487c23 */ /* 0x100fe20008000807 */
[----:B------:R-:W1:Y:S01]  /*2160*/  MUFU.EX2 R22, R37 ;  /* 0x0000002500167308 */ /* 0x000e620000000800 */
[----:B--2---:R-:W-:Y:S01]  /*2170*/  @!P6 FMUL R20, R20, R20 ;  /* 0x000000141414e220 */ /* 0x004fe20000400000 */
[----:B------:R-:W-:Y:S01]  /*2180*/  FMNMX R5, R55, R16, !PT ;  /* 0x0000001037057209 */ /* 0x000fe20007800000 */
[----:B------:R-:W-:Y:S01]  /*2190*/  @!P4 FMUL R40, R40, 0.5 ;  /* 0x3f0000002828c820 */ /* 0x000fe20000400000 */
[----:B------:R-:W-:Y:S01]  /*21a0*/  FSETP.GEU.AND P6, PT, R45, -126, PT ;  /* 0xc2fc00002d00780b */ /* 0x000fe20003fce000 */
[--C-:B------:R-:W-:Y:S01]  /*21b0*/  FFMA R77, R77, UR10, -R7.reuse ;  /* 0x0000000a4d4d7c23 */ /* 0x100fe20008000807 */
[----:B------:R-:W-:Y:S01]  /*21c0*/  FMNMX R16, R58, R5, !PT ;  /* 0x000000053a107209 */ /* 0x000fe20007800000 */
[--C-:B------:R-:W-:Y:S01]  /*21d0*/  FFMA R76, R76, UR10, -R7.reuse ;  /* 0x0000000a4c4c7c23 */ /* 0x100fe20008000807 */
[----:B------:R-:W2:Y:S01]  /*21e0*/  MUFU.EX2 R36, R36 ;  /* 0x0000002400247308 */ /* 0x000ea20000000800 */
[----:B------:R-:W-:Y:S01]  /*21f0*/  @!P3 FMUL R41, R41, 0.5 ;  /* 0x3f0000002929b820 */ /* 0x000fe20000400000 */
[----:B------:R-:W-:Y:S01]  /*2200*/  FMNMX R5, R59, R16, !PT ;  /* 0x000000103b057209 */ /* 0x000fe20007800000 */
[----:B---3--:R-:W-:Y:S01]  /*2210*/  @!P5 FMUL R32, R32, R32 ;  /* 0x000000202020d220 */ /* 0x008fe20000400000 */
[----:B------:R-:W-:Y:S01]  /*2220*/  FSETP.GEU.AND P5, PT, R44, -126, PT ;  /* 0xc2fc00002c00780b */ /* 0x000fe20003fae000 */
[--C-:B------:R-:W-:Y:S01]  /*2230*/  FFMA R80, R80, UR10, -R7.reuse ;  /* 0x0000000a50507c23 */ /* 0x100fe20008000807 */
[----:B------:R-:W-:Y:S01]  /*2240*/  FMNMX R16, R62, R5, !PT ;  /* 0x000000053e107209 */ /* 0x000fe20007800000 */
[--C-:B------:R-:W-:Y:S01]  /*2250*/  FFMA R81, R81, UR10, -R7.reuse ;  /* 0x0000000a51517c23 */ /* 0x100fe20008000807 */
[----:B------:R-:W3:Y:S01]  /*2260*/  MUFU.EX2 R24, R41 ;  /* 0x0000002900187308 */ /* 0x000ee20000000800 */
[----:B-1----:R-:W-:Y:S01]  /*2270*/  @!P2 FMUL R22, R22, R22 ;  /* 0x000000161616a220 */ /* 0x002fe20000400000 */
[----:B------:R-:W-:Y:S01]  /*2280*/  FSETP.GEU.AND P2, PT, R49, -126, PT ;  /* 0xc2fc00003100780b */ /* 0x000fe20003f4e000 */
[----:B------:R-:W-:Y:S01]  /*2290*/  @!P6 FMUL R45, R45, 0.5 ;  /* 0x3f0000002d2de820 */ /* 0x000fe20000400000 */
[----:B------:R-:W-:Y:S01]  /*22a0*/  FMNMX R5, R63, R16, !PT ;  /* 0x000000103f057209 */ /* 0x000fe20007800000 */
[--C-:B------:R-:W-:Y:S01]  /*22b0*/  FFMA R84, R84, UR10, -R7.reuse ;  /* 0x0000000a54547c23 */ /* 0x100fe20008000807 */
[----:B------:R-:W-:Y:S01]  /*22c0*/  FFMA R7, R85, UR10, -R7 ;  /* 0x0000000a55077c23 */ /* 0x000fe20008000807 */
[----:B------:R-:W-:Y:S01]  /*22d0*/  F2FP.SATFINITE.E4M3.F32.PACK_AB_MERGE_C R93, R151, R32, RZ ;  /* 0x00000020975d723e */ /* 0x000fe200048070ff */
[----:B------:R-:W1:Y:S01]  /*22e0*/  MUFU.EX2 R40, R40 ;  /* 0x0000002800287308 */ /* 0x000e620000000800 */
[----:B------:R-:W-:Y:S01]  /*22f0*/  FMNMX R16, R66, R5, !PT ;  /* 0x0000000542107209 */ /* 0x000fe20007800000 */
[----:B------:R-:W-:Y:S01]  /*2300*/  @!P5 FMUL R44, R44, 0.5 ;  /* 0x3f0000002c2cd820 */ /* 0x000fe20000400000 */
[----:B--2---:R-:W-:Y:S01]  /*2310*/  @!P1 FMUL R36, R36, R36 ;  /* 0x0000002424249220 */ /* 0x004fe20000400000 */
[----:B------:R-:W-:-:S02]  /*2320*/  FSETP.GEU.AND P1, PT, R48, -126, PT ;  /* 0xc2fc00003000780b */ /* 0x000fc40003f2e000 */
[----:B------:R-:W-:Y:S01]  /*2330*/  FMNMX R5, R67, R16, !PT ;  /* 0x0000001043057209 */ /* 0x000fe20007800000 */
[----:B------:R-:W-:Y:S01]  /*2340*/  @!P2 FMUL R49, R49, 0.5 ;  /* 0x3f0000003131a820 */ /* 0x000fe20000400000 */
[----:B------:R-:W2:Y:S01]  /*2350*/  MUFU.EX2 R28, R45 ;  /* 0x0000002d001c7308 */ /* 0x000ea20000000800 */
[----:B---3--:R-:W-:Y:S01]  /*2360*/  @!P3 FMUL R24, R24, R24 ;  /* 0x000000181818b220 */ /* 0x008fe20000400000 */
[----:B------:R-:W-:Y:S02]  /*2370*/  FMNMX R16, R70, R5, !PT ;  /* 0x0000000546107209 */ /* 0x000fe40007800000 */
[----:B------:R-:W-:Y:S02]  /*2380*/  FSETP.GEU.AND P3, PT, R53, -126, PT ;  /* 0xc2fc00003500780b */ /* 0x000fe40003f6e000 */
[----:B------:R-:W-:Y:S02]  /*2390*/  FMNMX R5, R71, R16, !PT ;  /* 0x0000001047057209 */ /* 0x000fe40007800000 */
[----:B------:R-:W3:Y:S01]  /*23a0*/  MUFU.EX2 R52, R49 ;  /* 0x0000003100347308 */ /* 0x000ee20000000800 */
[----:B-1----:R-:W-:Y:S01]  /*23b0*/  @!P4 FMUL R40, R40, R40 ;  /* 0x000000282828c220 */ /* 0x002fe20000400000 */
[----:B------:R-:W-:Y:S01]  /*23c0*/  FSETP.GEU.AND P4, PT, R9, -126, PT ;  /* 0xc2fc00000900780b */ /* 0x000fe20003f8e000 */
[----:B------:R-:W-:Y:S01]  /*23d0*/  @!P1 FMUL R48, R48, 0.5 ;  /* 0x3f00000030309820 */ /* 0x000fe20000400000 */
[----:B------:R-:W-:-:S02]  /*23e0*/  FMNMX R16, R74, R5, !PT ;  /* 0x000000054a107209 */ /* 0x000fc40007800000 */
[----:B------:R-:W-:Y:S02]  /*23f0*/  F2FP.SATFINITE.E4M3.F32.PACK_AB_MERGE_C R101, R151, R40, RZ ;  /* 0x000000289765723e */ /* 0x000fe400048070ff */
[----:B------:R-:W1:Y:S01]  /*2400*/  MUFU.EX2 R44, R44 ;  /* 0x0000002c002c7308 */ /* 0x000e620000000800 */
[----:B------:R-:W-:Y:S01]  /*2410*/  FMNMX R5, R75, R16, !PT ;  /* 0x000000104b057209 */ /* 0x000fe20007800000 */
[----:B--2---:R-:W-:Y:S01]  /*2420*/  @!P6 FMUL R28, R28, R28 ;  /* 0x0000001c1c1ce220 */ /* 0x004fe20000400000 */
[----:B------:R-:W-:Y:S01]  /*2430*/  FSETP.GEU.AND P6, PT, R57, -126, PT ;  /* 0xc2fc00003900780b */ /* 0x000fe20003fce000 */
[----:B------:R-:W-:Y:S01]  /*2440*/  @!P3 FMUL R53, R53, 0.5 ;  /* 0x3f0000003535b820 */ /* 0x000fe20000400000 */
[----:B------:R-:W-:Y:S02]  /*2450*/  FMNMX R16, R78, R5, !PT ;  /* 0x000000054e107209 */ /* 0x000fe40007800000 */
[----:B------:R-:W-:Y:S01]  /*2460*/  @!P4 FMUL R9, R9, 0.5 ;  /* 0x3f0000000909c820 */ /* 0x000fe20000400000 */
[----:B------:R-:W2:Y:S01]  /*2470*/  MUFU.EX2 R48, R48 ;  /* 0x0000003000307308 */ /* 0x000ea20000000800 */
[----:B------:R-:W-:Y:S01]  /*2480*/  FMNMX R5, R79, R16, !PT ;  /* 0x000000104f057209 */ /* 0x000fe20007800000 */
[----:B---3--:R-:W-:Y:S01]  /*2490*/  @!P2 FMUL R52, R52, R52 ;  /* 0x000000343434a220 */ /* 0x008fe20000400000 */
[----:B------:R-:W-:-:S02]  /*24a0*/  FSETP.GEU.AND P2, PT, R61, -126, PT ;  /* 0xc2fc00003d00780b */ /* 0x000fc40003f4e000 */
[----:B------:R-:W-:Y:S02]  /*24b0*/  FMNMX R16, R82, R5, !PT ;  /* 0x0000000552107209 */ /* 0x000fe40007800000 */
[----:B------:R-:W-:Y:S01]  /*24c0*/  F2FP.SATFINITE.E4M3.F32.PACK_AB_MERGE_C R102, R151, R24, RZ ;  /* 0x000000189766723e */ /* 0x000fe200048070ff */
[----:B------:R-:W3:Y:S01]  /*24d0*/  MUFU.EX2 R88, R53 ;  /* 0x0000003500587308 */ /* 0x000ee20000000800 */
[----:B-1----:R-:W-:Y:S01]  /*24e0*/  @!P5 FMUL R44, R44, R44 ;  /* 0x0000002c2c2cd220 */ /* 0x002fe20000400000 */
[----:B------:R-:W-:Y:S01]  /*24f0*/  FSETP.GEU.AND P5, PT, R11, -126, PT ;  /* 0xc2fc00000b00780b */ /* 0x000fe20003fae000 */
[----:B------:R-:W-:Y:S01]  /*2500*/  @!P6 FMUL R57, R57, 0.5 ;  /* 0x3f0000003939e820 */ /* 0x000fe20000400000 */
[----:B------:R-:W-:Y:S02]  /*2510*/  FMNMX R5, R83, R16, !PT ;  /* 0x0000001053057209 */ /* 0x000fe40007800000 */
[----:B------:R-:W-:Y:S02]  /*2520*/  F2FP.SATFINITE.E4M3.F32.PACK_AB_MERGE_C R103, R151, R44, RZ ;  /* 0x0000002c9767723e */ /* 0x000fe400048070ff */
        /* <DEDUP_REMOVED lines=9> */
[----:B------:R-:W-:Y:S01]  /*25c0*/  FSETP.GEU.AND P3, PT, R65, -126, PT ;  /* 0xc2fc00004100780b */ /* 0x000fe20003f6e000 */
[----:B------:R-:W3:Y:S01]  /*25d0*/  SHFL.BFLY PT, R5, R16, 0x1, 0x1f ;  /* 0x0c201f0010057f89 */ /* 0x000ee200000e0000 */
[C---:B------:R-:W-:Y:S02]  /*25e0*/  F2FP.SATFINITE.E4M3.F32.PACK_AB_MERGE_C R91, R151.reuse, R18, RZ ;  /* 0x00000012975b723e */ /* 0x040fe400048070ff */
[C---:B------:R-:W-:Y:S02]  /*25f0*/  F2FP.SATFINITE.E4M3.F32.PACK_AB_MERGE_C R104, R151.reuse, R28, RZ ;  /* 0x0000001c9768723e */ /* 0x040fe400048070ff */
[----:B------:R-:W4:Y:S01]  /*2600*/  MUFU.EX2 R61, R61 ;  /* 0x0000003d003d7308 */ /* 0x000f220000000800 */
[----:B-1----:R-:W-:Y:S01]  /*2610*/  @!P4 FMUL R56, R56, R56 ;  /* 0x000000383838c220 */ /* 0x002fe20000400000 */
[----:B------:R-:W-:Y:S01]  /*2620*/  FSETP.GEU.AND P4, PT, R64, -126, PT ;  /* 0xc2fc00004000780b */ /* 0x000fe20003f8e000 */
[----:B------:R-:W-:Y:S01]  /*2630*/  @!P1 FMUL R60, R60, 0.5 ;  /* 0x3f0000003c3c9820 */ /* 0x000fe20000400000 */
[----:B------:R-:W-:-:S02]  /*2640*/  F2FP.SATFINITE.E4M3.F32.PACK_AB_MERGE_C R105, R151, R48, RZ ;  /* 0x000000309769723e */ /* 0x000fc400048070ff */
[----:B------:R-:W-:Y:S01]  /*2650*/  F2FP.SATFINITE.E4M3.F32.PACK_AB_MERGE_C R85, R151, R6, RZ ;  /* 0x000000069755723e */ /* 0x000fe200048070ff */
[----:B------:R-:W-:Y:S01]  /*2660*/  @!P3 FMUL R65, R65, 0.5 ;  /* 0x3f0000004141b820 */ /* 0x000fe20000400000 */
[----:B------:R-:W1:Y:S01]  /*2670*/  MUFU.EX2 R11, R11 ;  /* 0x0000000b000b7308 */ /* 0x000e620000000800 */
[----:B--2---:R-:W-:Y:S01]  /*2680*/  @!P6 FMUL R57, R57, R57 ;  /* 0x000000393939e220 */ /* 0x004fe20000400000 */
[----:B------:R-:W-:Y:S02]  /*2690*/  FSETP.GEU.AND P6, PT, R69, -126, PT ;  /* 0xc2fc00004500780b */ /* 0x000fe40003fce000 */
[C---:B------:R-:W-:Y:S01]  /*26a0*/  F2FP.SATFINITE.E4M3.F32.PACK_AB_MERGE_C R97, R151.reuse, R36, RZ ;  /* 0x000000249761723e */ /* 0x040fe200048070ff */
[----:B------:R-:W-:Y:S01]  /*26b0*/  FADD R33, R10, R57 ;  /* 0x000000390a217221 */ /* 0x000fe20000000000 */
[----:B------:R-:W-:Y:S01]  /*26c0*/  F2FP.SATFINITE.E4M3.F32.PACK_AB_MERGE_C R99, R151, R22, RZ ;  /* 0x000000169763723e */ /* 0x000fe200048070ff */
[----:B------:R-:W-:Y:S01]  /*26d0*/  @!P4 FMUL R64, R64, 0.5 ;  /* 0x3f0000004040c820 */ /* 0x000fe20000400000 */
[----:B------:R-:W2:Y:S01]  /*26e0*/  MUFU.EX2 R60, R60 ;  /* 0x0000003c003c7308 */ /* 0x000ea20000000800 */
[----:B----4-:R-:W-:Y:S01]  /*26f0*/  @!P2 FMUL R61, R61, R61 ;  /* 0x0000003d3d3da220 */ /* 0x010fe20000400000 */
[----:B------:R-:W-:-:S02]  /*2700*/  FSETP.GEU.AND P2, PT, R73, -126, PT ;  /* 0xc2fc00004900780b */ /* 0x000fc40003f4e000 */
[----:B---3--:R-:W-:Y:S01]  /*2710*/  FMNMX R5, R16, R5, !PT ;  /* 0x0000000510057209 */ /* 0x008fe20007800000 */
[----:B------:R-:W-:Y:S01]  /*2720*/  FADD R37, R18, R61 ;  /* 0x0000003d12257221 */ /* 0x000fe20000000000 */
[----:B------:R-:W-:Y:S01]  /*2730*/  F2FP.SATFINITE.E4M3.F32.PACK_AB_MERGE_C R111, R151, R61, RZ ;  /* 0x0000003d976f723e */ /* 0x000fe200048070ff */
[----:B------:R-:W-:Y:S01]  /*2740*/  @!P6 FMUL R69, R69, 0.5 ;  /* 0x3f0000004545e820 */ /* 0x000fe20000400000 */
[----:B------:R-:W3:Y:S01]  /*2750*/  MUFU.EX2 R65, R65 ;  /* 0x0000004100417308 */ /* 0x000ee20000000800 */
[----:B-1----:R-:W-:Y:S01]  /*2760*/  @!P5 FMUL R11, R11, R11 ;  /* 0x0000000b0b0bd220 */ /* 0x002fe20000400000 */
[----:B------:R-:W-:Y:S01]  /*2770*/  FSETP.GEU.AND P5, PT, R68, -126, PT ;  /* 0xc2fc00004400780b */ /* 0x000fe20003fae000 */
[----:B------:R-:W1:Y:S01]  /*2780*/  SHFL.BFLY PT, R16, R5, 0x2, 0x1f ;  /* 0x0c401f0005107f89 */ /* 0x000e6200000e0000 */
[----:B------:R-:W-:Y:S02]  /*2790*/  F2FP.SATFINITE.E4M3.F32.PACK_AB_MERGE_C R107, R151, R56, RZ ;  /* 0x00000038976b723e */ /* 0x000fe400048070ff */
[----:B------:R-:W-:Y:S01]  /*27a0*/  LOP3.LUT R103, R103, 0xff, RZ, 0xc0, !PT ;  /* 0x000000ff67677812 */ /* 0x000fe200078ec0ff */
[----:B------:R-:W-:Y:S01]  /*27b0*/  @!P2 FMUL R73, R73, 0.5 ;  /* 0x3f0000004949a820 */ /* 0x000fe20000400000 */
[----:B------:R-:W4:Y:S01]  /*27c0*/  MUFU.EX2 R64, R64 ;  /* 0x0000004000407308 */ /* 0x000f220000000800 */
[----:B--2---:R-:W-:Y:S01]  /*27d0*/  @!P1 FMUL R60, R60, R60 ;  /* 0x0000003c3c3c9220 */ /* 0x004fe20000400000 */
[----:B------:R-:W-:-:S02]  /*27e0*/  FSETP.GEU.AND P1, PT, R72, -126, PT ;  /* 0xc2fc00004800780b */ /* 0x000fc40003f2e000 */
[----:B------:R-:W-:Y:S02]  /*27f0*/  LOP3.LUT R104, R104, 0xffff, RZ, 0xc0, !PT ;  /* 0x0000ffff68687812 */ /* 0x000fe400078ec0ff */
[----:B------:R-:W-:Y:S01]  /*2800*/  F2FP.SATFINITE.E4M3.F32.PACK_AB_MERGE_C R110, R151, R60, RZ ;  /* 0x0000003c976e723e */ /* 0x000fe200048070ff */
[----:B------:R-:W-:Y:S01]  /*2810*/  @!P5 FMUL R68, R68, 0.5 ;  /* 0x3f0000004444d820 */ /* 0x000fe20000400000 */
[----:B------:R-:W2:Y:S01]  /*2820*/  MUFU.EX2 R69, R69 ;  /* 0x0000004500457308 */ /* 0x000ea20000000800 */
[----:B---3--:R-:W-:Y:S01]  /*2830*/  @!P3 FMUL R65, R65, R65 ;  /* 0x000000414141b220 */ /* 0x008fe20000400000 */
[----:B------:R-:W-:Y:S02]  /*2840*/  FSETP.GEU.AND P3, PT, R77, -126, PT ;  /* 0xc2fc00004d00780b */ /* 0x000fe40003f6e000 */
[----:B------:R-:W-:Y:S02]  /*2850*/  LOP3.LUT R85, R85, 0xff, RZ, 0xc0, !PT ;  /* 0x000000ff55557812 */ /* 0x000fe400078ec0ff */
[----:B------:R-:W-:Y:S01]  /*2860*/  PRMT R103, R104, 0x7604, R103 ;  /* 0x0000760468677816 */ /* 0x000fe20000000067 */
[----:B------:R-:W-:Y:S01]  /*2870*/  @!P1 FMUL R72, R72, 0.5 ;  /* 0x3f00000048489820 */ /* 0x000fe20000400000 */
[----:B------:R-:W3:Y:S01]  /*2880*/  MUFU.EX2 R73, R73 ;  /* 0x0000004900497308 */ /* 0x000ee20000000800 */
[----:B----4-:R-:W-:Y:S01]  /*2890*/  @!P4 FMUL R64, R64, R64 ;  /* 0x000000404040c220 */ /* 0x010fe20000400000 */
[----:B------:R-:W-:-:S02]  /*28a0*/  FSETP.GEU.AND P4, PT, R76, -126, PT ;  /* 0xc2fc00004c00780b */ /* 0x000fc40003f8e000 */
[----:B-1----:R-:W-:Y:S02]  /*28b0*/  FMNMX R9, R5, R16, !PT ;  /* 0x0000001005097209 */ /* 0x002fe40007800000 */
[----:B------:R-:W-:Y:S01]  /*28c0*/  F2FP.SATFINITE.E4M3.F32.PACK_AB_MERGE_C R112, R151, R64, RZ ;  /* 0x000000409770723e */ /* 0x000fe200048070ff */
[----:B------:R-:W-:Y:S01]  /*28d0*/  @!P3 FMUL R77, R77, 0.5 ;  /* 0x3f0000004d4db820 */ /* 0x000fe20000400000 */
[----:B------:R-:W1:Y:S01]  /*28e0*/  MUFU.EX2 R68, R68 ;  /* 0x0000004400447308 */ /* 0x000e620000000800 */
[----:B--2---:R-:W-:Y:S01]  /*28f0*/  @!P6 FMUL R69, R69, R69 ;  /* 0x000000454545e220 */ /* 0x004fe20000400000 */
[----:B------:R-:W-:Y:S02]  /*2900*/  FSETP.GEU.AND P6, PT, R80, -126, PT ;  /* 0xc2fc00005000780b */ /* 0x000fe40003fce000 */
[----:B------:R-:W-:Y:S02]  /*2910*/  LOP3.LUT R97, R97, 0xff, RZ, 0xc0, !PT ;  /* 0x000000ff61617812 */ /* 0x000fe400078ec0ff */
[----:B------:R-:W-:Y:S01]  /*2920*/  LOP3.LUT R110, R110, 0xff, RZ, 0xc0, !PT ;  /* 0x000000ff6e6e7812 */ /* 0x000fe200078ec0ff */
[----:B------:R-:W-:Y:S01]  /*2930*/  @!P4 FMUL R76, R76, 0.5 ;  /* 0x3f0000004c4cc820 */ /* 0x000fe20000400000 */
[----:B------:R-:W2:Y:S01]  /*2940*/  MUFU.EX2 R72, R72 ;  /* 0x0000004800487308 */ /* 0x000ea20000000800 */
[----:B---3--:R-:W-:Y:S01]  /*2950*/  @!P2 FMUL R73, R73, R73 ;  /* 0x000000494949a220 */ /* 0x008fe20000400000 */
[----:B------:R-:W-:-:S02]  /*2960*/  FSETP.GEU.AND P2, PT, R7, -126, PT ;  /* 0xc2fc00000700780b */ /* 0x000fc40003f4e000 */
[----:B------:R-:W-:Y:S02]  /*2970*/  LOP3.LUT R111, R111, 0xffff, RZ, 0xc0, !PT ;  /* 0x0000ffff6f6f7812 */ /* 0x000fe400078ec0ff */
[----:B------:R-:W-:Y:S01]  /*2980*/  F2FP.SATFINITE.E4M3.F32.PACK_AB_MERGE_C R89, R151, R14, RZ ;  /* 0x0000000e9759723e */ /* 0x000fe200048070ff */
[----:B------:R-:W-:Y:S01]  /*2990*/  @!P6 FMUL R80, R80, 0.5 ;  /* 0x3f0000005050e820 */ /* 0x000fe20000400000 */
[----:B------:R-:W3:Y:S01]  /*29a0*/  MUFU.EX2 R77, R77 ;  /* 0x0000004d004d7308 */ /* 0x000ee20000000800 */
[----:B-1----:R-:W-:Y:S01]  /*29b0*/  @!P5 FMUL R68, R68, R68 ;  /* 0x000000444444d220 */ /* 0x002fe20000400000 */
[----:B------:R-:W-:Y:S02]  /*29c0*/  FSETP.NEU.AND P5, PT, R9, -INF , PT ;  /* 0xff8000000900780b */ /* 0x000fe40003fad000 */
[----:B------:R-:W-:Y:S01]  /*29d0*/  F2FP.SATFINITE.E4M3.F32.PACK_AB_MERGE_C R109, R151, R57, RZ ;  /* 0x00000039976d723e */ /* 0x000fe200048070ff */
[----:B------:R-:W-:Y:S01]  /*29e0*/  FADD R41, R36, R68 ;  /* 0x0000004424297221 */ /* 0x000fe20000000000 */
[----:B------:R-:W-:Y:S01]  /*29f0*/  FSEL R5, R9, RZ, P5 ;  /* 0x000000ff09057208 */ /* 0x000fe20002800000 */
[----:B------:R-:W-:Y:S01]  /*2a00*/  @!P2 FMUL R7, R7, 0.5 ;  /* 0x3f0000000707a820 */ /* 0x000fe20000400000 */
[----:B------:R-:W1:Y:S01]  /*2a10*/  MUFU.EX2 R76, R76 ;  /* 0x0000004c004c7308 */ /* 0x000e620000000800 */
[----:B------:R-:W-:Y:S01]  /*2a20*/  FSETP.GEU.AND P5, PT, R81, -126, PT ;  /* 0xc2fc00005100780b */ /* 0x000fe20003fae000 */
[----:B--2---:R-:W-:Y:S01]  /*2a30*/  @!P1 FMUL R72, R72, R72 ;  /* 0x0000004848489220 */ /* 0x004fe20000400000 */
[----:B------:R-:W-:Y:S01]  /*2a40*/  FMUL R5, R5, UR10 ;  /* 0x0000000a05057c20 */ /* 0x000fe20008400000 */
[----:B------:R-:W-:Y:S01]  /*2a50*/  FSETP.GEU.AND P1, PT, R84, -126, PT ;  /* 0xc2fc00005400780b */ /* 0x000fe20003f2e000 */
[----:B------:R-:W-:Y:S01]  /*2a60*/  FADD R36, R22, R69 ;  /* 0x0000004516247221 */ /* 0x000fe20000000000 */
[----:B------:R-:W-:Y:S01]  /*2a70*/  FADD R100, R40, R72 ;  /* 0x0000004828647221 */ /* 0x000fe20000000000 */
[--C-:B------:R-:W-:Y:S01]  /*2a80*/  FFMA R27, R27, UR10, -R5.reuse ;  /* 0x0000000a1b1b7c23 */ /* 0x100fe20008000805 */
[----:B------:R-:W2:Y:S01]  /*2a90*/  MUFU.EX2 R80, R80 ;  /* 0x0000005000507308 */ /* 0x000ea20000000800 */
[--C-:B------:R-:W-:Y:S01]  /*2aa0*/  FFMA R26, R26, UR10, -R5.reuse ;  /* 0x0000000a1a1a7c23 */ /* 0x100fe20008000805 */
[----:B---3--:R-:W-:Y:S01]  /*2ab0*/  @!P3 FMUL R77, R77, R77 ;  /* 0x0000004d4d4db220 */ /* 0x008fe20000400000 */
[--C-:B------:R-:W-:Y:S01]  /*2ac0*/  FFMA R30, R30, UR10, -R5.reuse ;  /* 0x0000000a1e1e7c23 */ /* 0x100fe20008000805 */
[----:B------:R-:W-:Y:S01]  /*2ad0*/  FSETP.GEU.AND P3, PT, R27, -126, PT ;  /* 0xc2fc00001b00780b */ /* 0x000fe20003f6e000 */
[--C-:B------:R-:W-:Y:S01]  /*2ae0*/  FFMA R35, R35, UR10, -R5.reuse ;  /* 0x0000000a23237c23 */ /* 0x100fe20008000805 */
[----:B------:R-:W-:Y:S01]  /*2af0*/  @!P5 FMUL R81, R81, 0.5 ;  /* 0x3f0000005151d820 */ /* 0x000fe20000400000 */
[--C-:B------:R-:W-:Y:S01]  /*2b00*/  FFMA R31, R31, UR10, -R5.reuse ;  /* 0x0000000a1f1f7c23 */ /* 0x100fe20008000805 */
[----:B------:R3:W4:Y:S01]  /*2b10*/  MUFU.EX2 R25, R7 ;  /* 0x0000000700197308 */ /* 0x0007220000000800 */
[----:B-1----:R-:W-:Y:S01]  /*2b20*/  @!P4 FMUL R76, R76, R76 ;  /* 0x0000004c4c4cc220 */ /* 0x002fe20000400000 */
[----:B------:R-:W-:Y:S01]  /*2b30*/  FSETP.GEU.AND P4, PT, R26, -126, PT ;  /* 0xc2fc00001a00780b */ /* 0x000fe20003f8e000 */
[----:B------:R-:W-:Y:S01]  /*2b40*/  @!P1 FMUL R84, R84, 0.5 ;  /* 0x3f00000054549820 */ /* 0x000fe20000400000 */
[--C-:B------:R-:W-:Y:S01]  /*2b50*/  FFMA R15, R34, UR10, -R5.reuse ;  /* 0x0000000a220f7c23 */ /* 0x100fe20008000805 */
[--C-:B------:R-:W-:Y:S01]  /*2b60*/  FFMA R39, R39, UR10, -R5.reuse ;  /* 0x0000000a27277c23 */ /* 0x100fe20008000805 */
[--C-:B------:R-:W-:Y:S01]  /*2b70*/  FFMA R17, R42, UR10, -R5.reuse ;  /* 0x0000000a2a117c23 */ /* 0x100fe20008000805 */
[--C-:B------:R-:W-:Y:S01]  /*2b80*/  FFMA R47, R47, UR10, -R5.reuse ;  /* 0x0000000a2f2f7c23 */ /* 0x100fe20008000805 */
[----:B------:R-:W1:Y:S01]  /*2b90*/  MUFU.EX2 R81, R81 ;  /* 0x0000005100517308 */ /* 0x000e620000000800 */
[----:B--2---:R-:W-:Y:S01]  /*2ba0*/  @!P6 FMUL R80, R80, R80 ;  /* 0x000000505050e220 */ /* 0x004fe20000400000 */
[----:B------:R-:W-:Y:S01]  /*2bb0*/  FSETP.GEU.AND P6, PT, R30, -126, PT ;  /* 0xc2fc00001e00780b */ /* 0x000fe20003fce000 */
[----:B------:R-:W-:Y:S01]  /*2bc0*/  @!P3 FMUL R27, R27, 0.5 ;  /* 0x3f0000001b1bb820 */ /* 0x000fe20000400000 */
[--C-:B---3--:R-:W-:Y:S01]  /*2bd0*/  FFMA R7, R38, UR10, -R5.reuse ;  /* 0x0000000a26077c23 */ /* 0x108fe20008000805 */
[--C-:B------:R-:W-:Y:S01]  /*2be0*/  FFMA R43, R43, UR10, -R5.reuse ;  /* 0x0000000a2b2b7c23 */ /* 0x100fe20008000805 */
[--C-:B------:R-:W-:Y:S01]  /*2bf0*/  FFMA R51, R51, UR10, -R5.reuse ;  /* 0x0000000a33337c23 */ /* 0x100fe20008000805 */
[----:B------:R-:W-:Y:S01]  /*2c00*/  @!P4 FMUL R26, R26, 0.5 ;  /* 0x3f0000001a1ac820 */ /* 0x000fe20000400000 */
[----:B------:R-:W2:Y:S01]  /*2c10*/  MUFU.EX2 R84, R84 ;  /* 0x0000005400547308 */ /* 0x000ea20000000800 */
[----:B----4-:R-:W-:Y:S01]  /*2c20*/  @!P2 FMUL R25, R25, R25 ;  /* 0x000000191919a220 */ /* 0x010fe20000400000 */
[----:B------:R-:W-:Y:S01]  /*2c30*/  FSETP.GEU.AND P2, PT, R35, -126, PT ;  /* 0xc2fc00002300780b */ /* 0x000fe20003f4e000 */
[--C-:B------:R-:W-:Y:S01]  /*2c40*/  FFMA R59, R59, UR10, -R5.reuse ;  /* 0x0000000a3b3b7c23 */ /* 0x100fe20008000805 */
[--C-:B------:R-:W-:Y:S01]  /*2c50*/  FFMA R55, R55, UR10, -R5.reuse ;  /* 0x0000000a37377c23 */ /* 0x100fe20008000805 */
[--C-:B------:R-:W-:Y:S01]  /*2c60*/  FFMA R63, R63, UR10, -R5.reuse ;  /* 0x0000000a3f3f7c23 */ /* 0x100fe20008000805 */
[--C-:B------:R-:W-:Y:S01]  /*2c70*/  FFMA R19, R62, UR10, -R5.reuse ;  /* 0x0000000a3e137c23 */ /* 0x100fe20008000805 */
[----:B------:R-:W-:Y:S01]  /*2c80*/  @!P6 FMUL R30, R30, 0.5 ;  /* 0x3f0000001e1ee820 */ /* 0x000fe20000400000 */
[----:B------:R-:W3:Y:S01]  /*2c90*/  MUFU.EX2 R16, R27 ;  /* 0x0000001b00107308 */ /* 0x000ee20000000800 */
[----:B-1----:R-:W-:Y:S01]  /*2ca0*/  @!P5 FMUL R81, R81, R81 ;  /* 0x000000515151d220 */ /* 0x002fe20000400000 */
[----:B------:R-:W-:Y:S01]  /*2cb0*/  FSETP.GEU.AND P5, PT, R31, -126, PT ;  /* 0xc2fc00001f00780b */ /* 0x000fe20003fae000 */
[--C-:B------:R-:W-:Y:S01]  /*2cc0*/  FFMA R71, R71, UR10, -R5.reuse ;  /* 0x0000000a47477c23 */ /* 0x100fe20008000805 */
[--C-:B------:R-:W-:Y:S01]  /*2cd0*/  FFMA R66, R66, UR10, -R5.reuse ;  /* 0x0000000a42427c23 */ /* 0x100fe20008000805 */
[--C-:B------:R-:W-:Y:S01]  /*2ce0*/  FFMA R67, R67, UR10, -R5.reuse ;  /* 0x0000000a43437c23 */ /* 0x100fe20008000805 */
[--C-:B------:R-:W-:Y:S01]  /*2cf0*/  FFMA R70, R70, UR10, -R5.reuse ;  /* 0x0000000a46467c23 */ /* 0x100fe20008000805 */
[----:B------:R-:W-:Y:S01]  /*2d00*/  @!P2 FMUL R35, R35, 0.5 ;  /* 0x3f0000002323a820 */ /* 0x000fe20000400000 */
[----:B------:R-:W1:Y:S01]  /*2d10*/  MUFU.EX2 R26, R26 ;  /* 0x0000001a001a7308 */ /* 0x000e620000000800 */
[----:B--2---:R-:W-:Y:S01]  /*2d20*/  @!P1 FMUL R84, R84, R84 ;  /* 0x0000005454549220 */ /* 0x004fe20000400000 */
[----:B------:R-:W-:Y:S01]  /*2d30*/  FSETP.GEU.AND P1, PT, R15, -126, PT ;  /* 0xc2fc00000f00780b */ /* 0x000fe20003f2e000 */
[--C-:B------:R-:W-:Y:S01]  /*2d40*/  FFMA R75, R75, UR10, -R5.reuse ;  /* 0x0000000a4b4b7c23 */ /* 0x100fe20008000805 */
[--C-:B------:R-:W-:Y:S01]  /*2d50*/  FFMA R74, R74, UR10, -R5.reuse ;  /* 0x0000000a4a4a7c23 */ /* 0x100fe20008000805 */
[--C-:B------:R-:W-:Y:S01]  /*2d60*/  FFMA R83, R83, UR10, -R5.reuse ;  /* 0x0000000a53537c23 */ /* 0x100fe20008000805 */
[--C-:B------:R-:W-:Y:S01]  /*2d70*/  FFMA R78, R78, UR10, -R5.reuse ;  /* 0x0000000a4e4e7c23 */ /* 0x100fe20008000805 */
[----:B------:R-:W-:Y:S01]  /*2d80*/  @!P5 FMUL R31, R31, 0.5 ;  /* 0x3f0000001f1fd820 */ /* 0x000fe20000400000 */
[----:B------:R-:W2:Y:S01]  /*2d90*/  MUFU.EX2 R30, R30 ;  /* 0x0000001e001e7308 */ /* 0x000ea20000000800 */
[----:B---3--:R-:W-:Y:S01]  /*2da0*/  @!P3 FMUL R16, R16, R16 ;  /* 0x000000101010b220 */ /* 0x008fe20000400000 */
[----:B------:R-:W-:Y:S01]  /*2db0*/  FSETP.GEU.AND P3, PT, R39, -126, PT ;  /* 0xc2fc00002700780b */ /* 0x000fe20003f6e000 */
[--C-:B------:R-:W-:Y:S01]  /*2dc0*/  FFMA R79, R79, UR10, -R5.reuse ;  /* 0x0000000a4f4f7c23 */ /* 0x100fe20008000805 */
[--C-:B------:R-:W-:Y:S01]  /*2dd0*/  FFMA R82, R82, UR10, -R5.reuse ;  /* 0x0000000a52527c23 */ /* 0x100fe20008000805 */
[----:B------:R-:W-:Y:S01]  /*2de0*/  FFMA R86, R86, UR10, -R5 ;  /* 0x0000000a56567c23 */ /* 0x000fe20008000805 */
[----:B------:R-:W-:Y:S01]  /*2df0*/  FADD R40, R24, R73 ;  /* 0x0000004918287221 */ /* 0x000fe20000000000 */
[----:B------:R-:W-:Y:S01]  /*2e00*/  @!P1 FMUL R15, R15, 0.5 ;  /* 0x3f0000000f0f9820 */ /* 0x000fe20000400000 */
[----:B------:R3:W4:Y:S01]  /*2e10*/  MUFU.EX2 R42, R35 ;  /* 0x00000023002a7308 */ /* 0x0007220000000800 */
[----:B-1----:R-:W-:Y:S01]  /*2e20*/  @!P4 FMUL R26, R26, R26 ;  /* 0x0000001a1a1ac220 */ /* 0x002fe20000400000 */
[----:B------:R-:W-:Y:S01]  /*2e30*/  FSETP.GEU.AND P4, PT, R7, -126, PT ;  /* 0xc2fc00000700780b */ /* 0x000fe20003f8e000 */
[----:B------:R-:W-:Y:S01]  /*2e40*/  FADD R24, R44, R76 ;  /* 0x0000004c2c187221 */ /* 0x000fe20000000000 */
[----:B------:R-:W-:Y:S01]  /*2e50*/  FADD R44, R28, R77 ;  /* 0x0000004d1c2c7221 */ /* 0x000fe20000000000 */
[----:B------:R-:W-:Y:S01]  /*2e60*/  FADD R28, R48, R80 ;  /* 0x00000050301c7221 */ /* 0x000fe20000000000 */
[----:B------:R-:W-:Y:S01]  /*2e70*/  FADD R48, R56, R84 ;  /* 0x0000005438307221 */ /* 0x000fe20000000000 */
[----:B------:R-:W-:Y:S01]  /*2e80*/  @!P3 FMUL R39, R39, 0.5 ;  /* 0x3f0000002727b820 */ /* 0x000fe20000400000 */
[----:B------:R1:W5:Y:S01]  /*2e90*/  MUFU.EX2 R34, R31 ;  /* 0x0000001f00227308 */ /* 0x0003620000000800 */
[----:B--2---:R-:W-:Y:S01]  /*2ea0*/  @!P6 FMUL R30, R30, R30 ;  /* 0x0000001e1e1ee220 */ /* 0x004fe20000400000 */
[----:B------:R-:W-:Y:S01]  /*2eb0*/  FSETP.GEU.AND P6, PT, R17, -126, PT ;  /* 0xc2fc00001100780b */ /* 0x000fe20003fce000 */
[----:B---3--:R-:W-:Y:S01]  /*2ec0*/  FADD R35, R14, R60 ;  /* 0x0000003c0e237221 */ /* 0x008fe20000000000 */
[----:B------:R-:W-:Y:S01]  /*2ed0*/  F2FP.SATFINITE.E4M3.F32.PACK_AB_MERGE_C R84, R151, R84, RZ ;  /* 0x000000549754723e */ /* 0x000fe200048070ff */
[----:B------:R-:W-:Y:S01]  /*2ee0*/  FADD R33, R33, R40 ;  /* 0x0000002821217221 */ /* 0x000fe20000000000 */
[----:B------:R-:W-:Y:S01]  /*2ef0*/  F2FP.SATFINITE.E4M3.F32.PACK_AB_MERGE_C R60, R151, R30, RZ ;  /* 0x0000001e973c723e */ /* 0x000fe200048070ff */
[----:B------:R-:W-:Y:S01]  /*2f00*/  @!P4 FMUL R7, R7, 0.5 ;  /* 0x3f0000000707c820 */ /* 0x000fe20000400000 */
[----:B------:R2:W3:Y:S01]  /*2f10*/  MUFU.EX2 R38, R15 ;  /* 0x0000000f00267308 */ /* 0x0004e20000000800 */
[----:B----4-:R-:W-:Y:S01]  /*2f20*/  @!P2 FMUL R42, R42, R42 ;  /* 0x0000002a2a2aa220 */ /* 0x010fe20000400000 */
[----:B------:R-:W-:Y:S01]  /*2f30*/  FSETP.GEU.AND P2, PT, R47, -126, PT ;  /* 0xc2fc00002f00780b */ /* 0x000fe20003f4e000 */
[----:B------:R-:W-:Y:S01]  /*2f40*/  FADD R35, R35, R24 ;  /* 0x0000001823237221 */ /* 0x000fe20000000000 */
[C---:B------:R-:W-:Y:S01]  /*2f50*/  F2FP.SATFINITE.E4M3.F32.PACK_AB_MERGE_C R56, R151.reuse, R26, RZ ;  /* 0x0000001a9738723e */ /* 0x040fe200048070ff */
[----:B-1----:R-:W-:Y:S01]  /*2f60*/  FADD R31, R6, R11 ;  /* 0x0000000b061f7221 */ /* 0x002fe20000000000 */
[----:B------:R-:W-:Y:S01]  /*2f70*/  F2FP.SATFINITE.E4M3.F32.PACK_AB_MERGE_C R22, R151, R42, RZ ;  /* 0x0000002a9716723e */ /* 0x000fe200048070ff */
[----:B------:R-:W-:Y:S01]  /*2f80*/  @!P6 FMUL R17, R17, 0.5 ;  /* 0x3f0000001111e820 */ /* 0x000fe20000400000 */
[----:B------:R1:W4:Y:S01]  /*2f90*/  MUFU.EX2 R90, R7 ;  /* 0x00000007005a7308 */ /* 0x0003220000000800 */
[----:B--2---:R-:W-:Y:S01]  /*2fa0*/  FFMA R15, R46, UR10, -R5 ;  /* 0x0000000a2e0f7c23 */ /* 0x004fe20008000805 */
[----:B-----5:R-:W-:Y:S01]  /*2fb0*/  @!P5 FMUL R34, R34, R34 ;  /* 0x000000222222d220 */ /* 0x020fe20000400000 */
[----:B------:R-:W-:Y:S01]  /*2fc0*/  FSETP.GEU.AND P5, PT, R43, -126, PT ;  /* 0xc2fc00002b00780b */ /* 0x000fe20003fae000 */
[----:B------:R-:W-:Y:S01]  /*2fd0*/  FADD R45, R88, R25 ;  /* 0x00000019582d7221 */ /* 0x000fe20000000000 */
[----:B------:R-:W-:Y:S01]  /*2fe0*/  LOP3.LUT R84, R84, 0xff, RZ, 0xc0, !PT ;  /* 0x000000ff54547812 */ /* 0x000fe200078ec0ff */
[----:B------:R-:W-:Y:S01]  /*2ff0*/  FADD R31, R31, R100 ;  /* 0x000000641f1f7221 */ /* 0x000fe20000000000 */
[----:B------:R-:W-:Y:S01]  /*3000*/  @!P2 FMUL R47, R47, 0.5 ;  /* 0x3f0000002f2fa820 */ /* 0x000fe20000400000 */
[----:B------:R2:W5:Y:S01]  /*3010*/  MUFU.EX2 R46, R39 ;  /* 0x00000027002e7308 */ /* 0x0005620000000800 */
[----:B---3--:R-:W-:Y:S01]  /*3020*/  @!P1 FMUL R38, R38, R38 ;  /* 0x0000002626269220 */ /* 0x008fe20000400000 */
[----:B------:R-:W-:Y:S01]  /*3030*/  FSETP.GEU.AND P1, PT, R15, -126, PT ;  /* 0xc2fc00000f00780b */ /* 0x000fe20003f2e000 */
[----:B-1----:R-:W-:Y:S01]  /*3040*/  FFMA R7, R50, UR10, -R5 ;  /* 0x0000000a32077c23 */ /* 0x002fe20008000805 */
[----:B------:R-:W-:Y:S01]  /*3050*/  F2FP.SATFINITE.E4M3.F32.PACK_AB_MERGE_C R21, R151, R34, RZ ;  /* 0x000000229715723e */ /* 0x000fe200048070ff */
[----:B------:R-:W-:Y:S01]  /*3060*/  FADD R48, R41, R48 ;  /* 0x0000003029307221 */ /* 0x000fe20000000000 */
[----:B------:R-:W-:Y:S01]  /*3070*/  F2FP.SATFINITE.E4M3.F32.PACK_AB_MERGE_C R68, R151, R68, RZ ;  /* 0x000000449744723e */ /* 0x000fe200048070ff */
[----:B------:R-:W-:Y:S01]  /*3080*/  FADD R36, R36, R45 ;  /* 0x0000002d24247221 */ /* 0x000fe20000000000 */
[----:B------:R1:W3:Y:S01]  /*3090*/  MUFU.EX2 R92, R17 ;  /* 0x00000011005c7308 */ /* 0x0002e20000000800 */
[----:B----4-:R-:W-:Y:S01]  /*30a0*/  @!P4 FMUL R90, R90, R90 ;  /* 0x0000005a5a5ac220 */ /* 0x010fe20000400000 */
[----:B------:R-:W-:Y:S01]  /*30b0*/  @!P5 FMUL R43, R43, 0.5 ;  /* 0x3f0000002b2bd820 */ /* 0x000fe20000400000 */
[----:B------:R-:W-:Y:S01]  /*30c0*/  FSETP.GEU.AND P4, PT, R7, -126, PT ;  /* 0xc2fc00000700780b */ /* 0x000fe20003f8e000 */
[----:B--2---:R-:W-:Y:S01]  /*30d0*/  FADD R39, R32, R64 ;  /* 0x0000004020277221 */ /* 0x004fe20000000000 */
[----:B------:R-:W-:Y:S01]  /*30e0*/  FADD R32, R20, R65 ;  /* 0x0000004114207221 */ /* 0x000fe20000000000 */
[----:B------:R-:W-:Y:S01]  /*30f0*/  F2FP.SATFINITE.E4M3.F32.PACK_AB_MERGE_C R64, R151, R38, RZ ;  /* 0x000000269740723e */ /* 0x000fe200048070ff */
[----:B------:R-:W-:Y:S01]  /*3100*/  @!P1 FMUL R15, R15, 0.5 ;  /* 0x3f0000000f0f9820 */ /* 0x000fe20000400000 */
[----:B------:R2:W4:Y:S01]  /*3110*/  MUFU.EX2 R50, R43 ;  /* 0x0000002b00327308 */ /* 0x0005220000000800 */
[----:B-1----:R-:W-:Y:S01]  /*3120*/  FFMA R17, R54, UR10, -R5 ;  /* 0x0000000a36117c23 */ /* 0x002fe20008000805 */
[----:B-----5:R-:W-:Y:S01]  /*3130*/  @!P3 FMUL R46, R46, R46 ;  /* 0x0000002e2e2eb220 */ /* 0x020fe20000400000 */
[----:B------:R-:W-:Y:S01]  /*3140*/  FSETP.GEU.AND P3, PT, R51, -126, PT ;  /* 0xc2fc00003300780b */ /* 0x000fe20003f6e000 */
[----:B------:R-:W-:Y:S01]  /*3150*/  FADD R28, R39, R28 ;  /* 0x0000001c271c7221 */ /* 0x000fe20000000000 */
[----:B------:R-:W-:Y:S01]  /*3160*/  F2FP.SATFINITE.E4M3.F32.PACK_AB_MERGE_C R69, R151, R69, RZ ;  /* 0x000000459745723e */ /* 0x000fe200048070ff */
[----:B------:R-:W-:Y:S01]  /*3170*/  FADD R35, R35, R48 ;  /* 0x0000003023237221 */ /* 0x000fe20000000000 */
[----:B------:R-:W-:Y:S01]  /*3180*/  F2FP.SATFINITE.E4M3.F32.PACK_AB_MERGE_C R23, R151, R46, RZ ;  /* 0x0000002e9717723e */ /* 0x000fe200048070ff */
[----:B------:R-:W1:Y:S01]  /*3190*/  MUFU.EX2 R54, R47 ;  /* 0x0000002f00367308 */ /* 0x000e620000000800 */
[----:B------:R-:W-:Y:S01]  /*31a0*/  @!P4 FMUL R7, R7, 0.5 ;  /* 0x3f0000000707c820 */ /* 0x000fe20000400000 */
[----:B---3--:R-:W-:Y:S01]  /*31b0*/  @!P6 FMUL R92, R92, R92 ;  /* 0x0000005c5c5ce220 */ /* 0x008fe20000400000 */
[----:B------:R-:W-:Y:S01]  /*31c0*/  FSETP.GEU.AND P6, PT, R17, -126, PT ;  /* 0xc2fc00001100780b */ /* 0x000fe20003fce000 */
[----:B--2---:R-:W-:Y:S01]  /*31d0*/  FADD R43, R52, R81 ;  /* 0x00000051342b7221 */ /* 0x004fe20000000000 */
[----:B------:R-:W-:Y:S01]  /*31e0*/  LOP3.LUT R23, R23, 0xffff, RZ, 0xc0, !PT ;  /* 0x0000ffff17177812 */ /* 0x000fe200078ec0ff */
[----:B------:R-:W-:Y:S01]  /*31f0*/  FADD R28, R31, R28 ;  /* 0x0000001c1f1c7221 */ /* 0x000fe20000000000 */
[----:B------:R-:W-:Y:S01]  /*3200*/  F2FP.SATFINITE.E4M3.F32.PACK_AB_MERGE_C R76, R151, R76, RZ ;  /* 0x0000004c974c723e */ /* 0x000fe200048070ff */
[----:B------:R-:W-:Y:S01]  /*3210*/  @!P3 FMUL R51, R51, 0.5 ;  /* 0x3f0000003333b820 */ /* 0x000fe20000400000 */
[----:B------:R2:W3:Y:S01]  /*3220*/  MUFU.EX2 R94, R15 ;  /* 0x0000000f005e7308 */ /* 0x0004e20000000800 */
[----:B----4-:R-:W-:Y:S01]  /*3230*/  @!P5 FMUL R50, R50, R50 ;  /* 0x000000323232d220 */ /* 0x010fe20000400000 */
[----:B------:R-:W-:Y:S01]  /*3240*/  FSETP.GEU.AND P5, PT, R55, -126, PT ;  /* 0xc2fc00003700780b */ /* 0x000fe20003fae000 */
[----:B------:R-:W-:Y:S01]  /*3250*/  FADD R32, R32, R43 ;  /* 0x0000002b20207221 */ /* 0x000fe20000000000 */
[----:B------:R-:W-:Y:S01]  /*3260*/  F2FP.SATFINITE.E4M3.F32.PACK_AB_MERGE_C R77, R151, R77, RZ ;  /* 0x0000004d974d723e */ /* 0x000fe200048070ff */
[----:B------:R-:W-:Y:S01]  /*3270*/  FADD R28, R28, R35 ;  /* 0x000000231c1c7221 */ /* 0x000fe20000000000 */
[----:B------:R-:W-:Y:S01]  /*3280*/  LOP3.LUT R68, R68, 0xff, RZ, 0xc0, !PT ;  /* 0x000000ff44447812 */ /* 0x000fe200078ec0ff */
[----:B------:R-:W-:Y:S01]  /*3290*/  @!P6 FMUL R17, R17, 0.5 ;  /* 0x3f0000001111e820 */ /* 0x000fe20000400000 */
[----:B-1----:R-:W-:Y:S01]  /*32a0*/  @!P2 FMUL R54, R54, R54 ;  /* 0x000000363636a220 */ /* 0x002fe20000400000 */
[----:B------:R-:W-:Y:S01]  /*32b0*/  FSETP.GEU.AND P2, PT, R59, -126, PT ;  /* 0xc2fc00003b00780b */ /* 0x000fe20003f4e000 */
[--C-:B--2---:R-:W-:Y:S01]  /*32c0*/  FFMA R15, R58, UR10, -R5.reuse ;  /* 0x0000000a3a0f7c23 */ /* 0x104fe20008000805 */
[----:B------:R-:W1:Y:S01]  /*32d0*/  MUFU.EX2 R96, R7 ;  /* 0x0000000700607308 */ /* 0x000e620000000800 */
[----:B------:R-:W-:Y:S01]  /*32e0*/  FFMA R5, R87, UR10, -R5 ;  /* 0x0000000a57057c23 */ /* 0x000fe20008000805 */
[----:B------:R-:W-:Y:S01]  /*32f0*/  F2FP.SATFINITE.E4M3.F32.PACK_AB_MERGE_C R87, R151, R10, RZ ;  /* 0x0000000a9757723e */ /* 0x000fe200048070ff */
[----:B------:R-:W-:Y:S01]  /*3300*/  FADD R24, R33, R32 ;  /* 0x0000002021187221 */ /* 0x000fe20000000000 */
[----:B------:R-:W-:Y:S01]  /*3310*/  @!P5 FMUL R55, R55, 0.5 ;  /* 0x3f0000003737d820 */ /* 0x000fe20000400000 */
[----:B------:R-:W-:Y:S01]  /*3320*/  LOP3.LUT R69, R69, 0xffff, RZ, 0xc0, !PT ;  /* 0x0000ffff45457812 */ /* 0x000fe200078ec0ff */
[----:B---3--:R-:W-:Y:S01]  /*3330*/  @!P1 FMUL R94, R94, R94 ;  /* 0x0000005e5e5e9220 */ /* 0x008fe20000400000 */
[----:B------:R-:W-:Y:S01]  /*3340*/  FSETP.GEU.AND P1, PT, R15, -126, PT ;  /* 0xc2fc00000f00780b */ /* 0x000fe20003f2e000 */
[----:B------:R-:W2:Y:S01]  /*3350*/  MUFU.EX2 R58, R51 ;  /* 0x00000033003a7308 */ /* 0x000ea20000000800 */
[----:B------:R-:W-:Y:S01]  /*3360*/  LOP3.LUT R32, R87, 0xffff, RZ, 0xc0, !PT ;  /* 0x0000ffff57207812 */ /* 0x000fe200078ec0ff */
[----:B------:R-:W-:-:S02]  /*3370*/  IMAD.U32 R31, R64, 0x10000, RZ ;  /* 0x00010000401f7824 */ /* 0x000fc400078e00ff */
[----:B------:R-:W-:Y:S01]  /*3380*/  @!P2 FMUL R59, R59, 0.5 ;  /* 0x3f0000003b3ba820 */ /* 0x000fe20000400000 */
[----:B------:R-:W-:Y:S02]  /*3390*/  PRMT R110, R111, 0x7604, R110 ;  /* 0x000076046f6e7816 */ /* 0x000fe4000000006e */
[----:B------:R-:W-:Y:S01]  /*33a0*/  PRMT R32, R32, 0x7604, R85 ;  /* 0x0000760420207816 */ /* 0x000fe20000000055 */
[----:B------:R3:W4:Y:S01]  /*33b0*/  MUFU.EX2 R98, R17 ;  /* 0x0000001100627308 */ /* 0x0007220000000800 */
[----:B-1----:R-:W-:Y:S01]  /*33c0*/  @!P4 FMUL R96, R96, R96 ;  /* 0x000000606060c220 */ /* 0x002fe20000400000 */
[----:B------:R-:W-:Y:S02]  /*33d0*/  FSETP.GEU.AND P4, PT, R19, -126, PT ;  /* 0xc2fc00001300780b */ /* 0x000fe40003f8e000 */
[----:B------:R-:W-:Y:S01]  /*33e0*/  @!P1 FMUL R15, R15, 0.5 ;  /* 0x3f0000000f0f9820 */ /* 0x000fe20000400000 */
[C---:B------:R-:W-:Y:S02]  /*33f0*/  F2FP.SATFINITE.E4M3.F32.PACK_AB_MERGE_C R106, R151.reuse, R52, RZ ;  /* 0x00000034976a723e */ /* 0x040fe400048070ff */
[----:B------:R-:W-:Y:S01]  /*3400*/  F2FP.SATFINITE.E4M3.F32.PACK_AB_MERGE_C R95, R151, R20, RZ ;  /* 0x00000014975f723e */ /* 0x000fe200048070ff */
[----:B------:R-:W1:Y:S01]  /*3410*/  MUFU.EX2 R59, R59 ;  /* 0x0000003b003b7308 */ /* 0x000e620000000800 */
[----:B--2---:R-:W-:Y:S01]  /*3420*/  @!P3 FMUL R58, R58, R58 ;  /* 0x0000003a3a3ab220 */ /* 0x004fe20000400000 */
[----:B------:R-:W-:Y:S01]  /*3430*/  FSETP.GEU.AND P3, PT, R63, -126, PT ;  /* 0xc2fc00003f00780b */ /* 0x000fe20003f6e000 */
[----:B---3--:R-:W-:Y:S01]  /*3440*/  IMAD.U32 R17, RZ, RZ, UR7 ;  /* 0x00000007ff117e24 */ /* 0x008fe2000f8e00ff */
[----:B------:R-:W-:-:S02]  /*3450*/  LOP3.LUT R101, R101, 0xff, RZ, 0xc0, !PT ;  /* 0x000000ff65657812 */ /* 0x000fc400078ec0ff */
[----:B------:R-:W-:Y:S01]  /*3460*/  F2FP.SATFINITE.E4M3.F32.PACK_AB_MERGE_C R18, R151, R58, RZ ;  /* 0x0000003a9712723e */ /* 0x000fe200048070ff */
[----:B------:R-:W-:Y:S01]  /*3470*/  @!P4 FMUL R19, R19, 0.5 ;  /* 0x3f0000001313c820 */ /* 0x000fe20000400000 */
[----:B------:R-:W2:Y:S01]  /*3480*/  MUFU.EX2 R62, R55 ;  /* 0x00000037003e7308 */ /* 0x000ea20000000800 */
[----:B----4-:R-:W-:Y:S01]  /*3490*/  @!P6 FMUL R98, R98, R98 ;  /* 0x000000626262e220 */ /* 0x010fe20000400000 */
[----:B------:R-:W-:Y:S01]  /*34a0*/  FSETP.GEU.AND P6, PT, R66, -126, PT ;  /* 0xc2fc00004200780b */ /* 0x000fe20003fce000 */
[----:B------:R3:W-:Y:S01]  /*34b0*/  SYNCS.ARRIVE.TRANS64.A1T0 RZ, [R17+UR21], RZ ;  /* 0x000000ff11ff79a7 */ /* 0x0007e20008100015 */
[----:B------:R-:W-:Y:S02]  /*34c0*/  LOP3.LUT R102, R102, 0xffff, RZ, 0xc0, !PT ;  /* 0x0000ffff66667812 */ /* 0x000fe400078ec0ff */
[----:B------:R-:W-:Y:S01]  /*34d0*/  LOP3.LUT R76, R76, 0xff, RZ, 0xc0, !PT ;  /* 0x000000ff4c4c7812 */ /* 0x000fe200078ec0ff */
[----:B------:R-:W-:Y:S01]  /*34e0*/  @!P3 FMUL R63, R63, 0.5 ;  /* 0x3f0000003f3fb820 */ /* 0x000fe20000400000 */
[----:B------:R4:W5:Y:S01]  /*34f0*/  MUFU.EX2 R7, R15 ;  /* 0x0000000f00077308 */ /* 0x0009620000000800 */
[----:B-1----:R-:W-:Y:S01]  /*3500*/  @!P2 FMUL R59, R59, R59 ;  /* 0x0000003b3b3ba220 */ /* 0x002fe20000400000 */
[----:B------:R-:W-:-:S02]  /*3510*/  FSETP.GEU.AND P2, PT, R71, -126, PT ;  /* 0xc2fc00004700780b */ /* 0x000fc40003f4e000 */
[----:B---3--:R-:W-:Y:S02]  /*3520*/  F2FP.SATFINITE.E4M3.F32.PACK_AB_MERGE_C R17, R151, R54, RZ ;  /* 0x000000369711723e */ /* 0x008fe400048070ff */
[----:B------:R-:W-:Y:S01]  /*3530*/  LOP3.LUT R77, R77, 0xffff, RZ, 0xc0, !PT ;  /* 0x0000ffff4d4d7812 */ /* 0x000fe200078ec0ff */
[----:B------:R-:W-:Y:S01]  /*3540*/  @!P6 FMUL R66, R66, 0.5 ;  /* 0x3f0000004242e820 */ /* 0x000fe20000400000 */
[----:B------:R-:W1:Y:S01]  /*3550*/  MUFU.EX2 R63, R63 ;  /* 0x0000003f003f7308 */ /* 0x000e620000000800 */
[----:B--2---:R-:W-:Y:S01]  /*3560*/  @!P5 FMUL R62, R62, R62 ;  /* 0x0000003e3e3ed220 */ /* 0x004fe20000400000 */
[----:B------:R-:W-:Y:S02]  /*3570*/  FSETP.GEU.AND P5, PT, R67, -126, PT ;  /* 0xc2fc00004300780b */ /* 0x000fe40003fae000 */
[----:B----4-:R-:W-:Y:S02]  /*3580*/  LOP3.LUT R15, R0, 0x3, RZ, 0xc0, !PT ;  /* 0x00000003000f7812 */ /* 0x010fe400078ec0ff */
[----:B------:R-:W-:Y:S01]  /*3590*/  LOP3.LUT R17, R17, 0xffff, RZ, 0xc0, !PT ;  /* 0x0000ffff11117812 */ /* 0x000fe200078ec0ff */
[----:B------:R-:W-:Y:S01]  /*35a0*/  @!P2 FMUL R71, R71, 0.5 ;  /* 0x3f0000004747a820 */ /* 0x000fe20000400000 */
[----:B------:R-:W2:Y:S01]  /*35b0*/  MUFU.EX2 R27, R19 ;  /* 0x00000013001b7308 */ /* 0x000ea20000000800 */
[----:B-----5:R-:W-:Y:S01]  /*35c0*/  @!P1 FMUL R7, R7, R7 ;  /* 0x0000000707079220 */ /* 0x020fe20000400000 */
[----:B------:R-:W-:Y:S01]  /*35d0*/  FSETP.GEU.AND P1, PT, R70, -126, PT ;  /* 0xc2fc00004600780b */ /* 0x000fe20003f2e000 */
[----:B------:R-:W-:Y:S01]  /*35e0*/  VIADD R15, R15, 0xffffffff ;  /* 0xffffffff0f0f7836 */ /* 0x000fe20000000000 */
[----:B------:R-:W-:Y:S01]  /*35f0*/  F2FP.SATFINITE.E4M3.F32.PACK_AB_MERGE_C R20, R151, R16, RZ ;  /* 0x000000109714723e */ /* 0x000fe200048070ff */
[----:B------:R-:W-:Y:S01]  /*3600*/  FADD R47, R26, R7 ;  /* 0x000000071a2f7221 */ /* 0x000fe20000000000 */
[----:B------:R-:W-:-:S02]  /*3610*/  IMAD.SHL.U32 R17, R17, 0x1000000, RZ ;  /* 0x0100000011117824 */ /* 0x000fc400078e00ff */
[----:B------:R-:W-:Y:S01]  /*3620*/  @!P5 FMUL R67, R67, 0.5 ;  /* 0x3f0000004343d820 */ /* 0x000fe20000400000 */
[----:B------:R-:W3:Y:S01]  /*3630*/  MUFU.EX2 R71, R71 ;  /* 0x0000004700477308 */ /* 0x000ee20000000800 */
[----:B-1----:R-:W-:Y:S01]  /*3640*/  @!P3 FMUL R63, R63, R63 ;  /* 0x0000003f3f3fb220 */ /* 0x002fe20000400000 */
[----:B------:R-:W-:Y:S01]  /*3650*/  FSETP.GEU.AND P3, PT, R75, -126, PT ;  /* 0xc2fc00004b00780b */ /* 0x000fe20003f6e000 */
[----:B------:R-:W-:Y:S01]  /*3660*/  FADD R26, R16, R59 ;  /* 0x0000003b101a7221 */ /* 0x000fe20000000000 */
[----:B------:R-:W-:Y:S02]  /*3670*/  F2FP.SATFINITE.E4M3.F32.PACK_AB_MERGE_C R113, R151, R65, RZ ;  /* 0x000000419771723e */ /* 0x000fe400048070ff */
[----:B------:R-:W-:Y:S01]  /*3680*/  PRMT R68, R69, 0x7604, R68 ;  /* 0x0000760445447816 */ /* 0x000fe20000000044 */
[----:B------:R-:W-:Y:S01]  /*3690*/  @!P1 FMUL R70, R70, 0.5 ;  /* 0x3f00000046469820 */ /* 0x000fe20000400000 */
[----:B------:R-:W1:Y:S01]  /*36a0*/  MUFU.EX2 R66, R66 ;  /* 0x0000004200427308 */ /* 0x000e620000000800 */
[----:B--2---:R-:W-:Y:S01]  /*36b0*/  @!P4 FMUL R27, R27, R27 ;  /* 0x0000001b1b1bc220 */ /* 0x004fe20000400000 */
[----:B------:R-:W-:-:S02]  /*36c0*/  FSETP.GEU.AND P4, PT, R74, -126, PT ;  /* 0xc2fc00004a00780b */ /* 0x000fc40003f8e000 */
[----:B------:R-:W-:Y:S01]  /*36d0*/  F2FP.SATFINITE.E4M3.F32.PACK_AB_MERGE_C R108, R151, R11, RZ ;  /* 0x0000000b976c723e */ /* 0x000fe200048070ff */
[----:B------:R-:W-:Y:S01]  /*36e0*/  FADD R49, R30, R27 ;  /* 0x0000001b1e317221 */ /* 0x000fe20000000000 */
[----:B------:R-:W-:Y:S01]  /*36f0*/  FADD R30, R34, R63 ;  /* 0x0000003f221e7221 */ /* 0x000fe20000000000 */
[----:B------:R-:W-:Y:S01]  /*3700*/  @!P3 FMUL R75, R75, 0.5 ;  /* 0x3f0000004b4bb820 */ /* 0x000fe20000400000 */
[----:B------:R-:W2:Y:S01]  /*3710*/  MUFU.EX2 R67, R67 ;  /* 0x0000004300437308 */ /* 0x000ea20000000800 */
[----:B---3--:R-:W-:Y:S01]  /*3720*/  @!P2 FMUL R71, R71, R71 ;  /* 0x000000474747a220 */ /* 0x008fe20000400000 */
[----:B------:R-:W-:Y:S02]  /*3730*/  FSETP.GEU.AND P2, PT, R83, -126, PT ;  /* 0xc2fc00005300780b */ /* 0x000fe40003f4e000 */
[----:B------:R-:W-:Y:S01]  /*3740*/  LOP3.LUT R89, R89, 0xff, RZ, 0xc0, !PT ;  /* 0x000000ff59597812 */ /* 0x000fe200078ec0ff */
[----:B------:R-:W-:Y:S01]  /*3750*/  FADD R51, R46, R71 ;  /* 0x000000472e337221 */ /* 0x000fe20000000000 */
[----:B------:R-:W-:Y:S01]  /*3760*/  F2FP.SATFINITE.E4M3.F32.PACK_AB_MERGE_C R14, R151, R71, RZ ;  /* 0x00000047970e723e */ /* 0x000fe200048070ff */
[----:B------:R-:W-:Y:S01]  /*3770*/  @!P4 FMUL R74, R74, 0.5 ;  /* 0x3f0000004a4ac820 */ /* 0x000fe20000400000 */
[----:B------:R-:W3:Y:S01]  /*3780*/  MUFU.EX2 R70, R70 ;  /* 0x0000004600467308 */ /* 0x000ee20000000800 */
[----:B-1----:R-:W-:Y:S01]  /*3790*/  @!P6 FMUL R66, R66, R66 ;  /* 0x000000424242e220 */ /* 0x002fe20000400000 */
[----:B------:R-:W-:-:S02]  /*37a0*/  FSETP.GEU.AND P6, PT, R78, -126, PT ;  /* 0xc2fc00004e00780b */ /* 0x000fc40003fce000 */
[C---:B------:R-:W-:Y:S01]  /*37b0*/  F2FP.SATFINITE.E4M3.F32.PACK_AB_MERGE_C R88, R151.reuse, R88, RZ ;  /* 0x000000589758723e */ /* 0x040fe200048070ff */
[----:B------:R-:W-:Y:S01]  /*37c0*/  FADD R34, R38, R66 ;  /* 0x0000004226227221 */ /* 0x000fe20000000000 */
[----:B------:R-:W-:Y:S01]  /*37d0*/  F2FP.SATFINITE.E4M3.F32.PACK_AB_MERGE_C R19, R151, R62, RZ ;  /* 0x0000003e9713723e */ /* 0x000fe200048070ff */
[----:B------:R-:W-:Y:S01]  /*37e0*/  @!P2 FMUL R83, R83, 0.5 ;  /* 0x3f0000005353a820 */ /* 0x000fe20000400000 */
[----:B------:R-:W1:Y:S01]  /*37f0*/  MUFU.EX2 R75, R75 ;  /* 0x0000004b004b7308 */ /* 0x000e620000000800 */
[----:B--2---:R-:W-:Y:S01]  /*3800*/  @!P5 FMUL R67, R67, R67 ;  /* 0x000000434343d220 */ /* 0x004fe20000400000 */
[----:B------:R-:W-:Y:S02]  /*3810*/  FSETP.GEU.AND P5, PT, R79, -126, PT ;  /* 0xc2fc00004f00780b */ /* 0x000fe40003fae000 */
[C---:B------:R-:W-:Y:S01]  /*3820*/  F2FP.SATFINITE.E4M3.F32.PACK_AB_MERGE_C R6, R151.reuse, R59, RZ ;  /* 0x0000003b9706723e */ /* 0x040fe200048070ff */
[----:B------:R-:W-:Y:S01]  /*3830*/  FADD R38, R42, R67 ;  /* 0x000000432a267221 */ /* 0x000fe20000000000 */
[C---:B------:R-:W-:Y:S01]  /*3840*/  F2FP.SATFINITE.E4M3.F32.PACK_AB_MERGE_C R66, R151.reuse, R66, RZ ;  /* 0x000000429742723e */ /* 0x040fe200048070ff */
[----:B------:R-:W-:Y:S01]  /*3850*/  @!P6 FMUL R78, R78, 0.5 ;  /* 0x3f0000004e4ee820 */ /* 0x000fe20000400000 */
[----:B------:R-:W2:Y:S01]  /*3860*/  MUFU.EX2 R74, R74 ;  /* 0x0000004a004a7308 */ /* 0x000ea20000000800 */
[----:B---3--:R-:W-:Y:S01]  /*3870*/  @!P1 FMUL R70, R70, R70 ;  /* 0x0000004646469220 */ /* 0x008fe20000400000 */
[----:B------:R-:W-:Y:S01]  /*3880*/  FSETP.GEU.AND P1, PT, R82, -126, PT ;  /* 0xc2fc00005200780b */ /* 0x000fe20003f2e000 */
[----:B------:R-:W-:Y:S01]  /*3890*/  IMAD.U32 R41, R66, 0x10000, RZ ;  /* 0x0001000042297824 */ /* 0x000fe200078e00ff */
[C---:B------:R-:W-:Y:S01]  /*38a0*/  F2FP.SATFINITE.E4M3.F32.PACK_AB_MERGE_C R11, R151.reuse, R67, RZ ;  /* 0x00000043970b723e */ /* 0x040fe200048070ff */
[----:B------:R-:W-:Y:S01]  /*38b0*/  FADD R42, R90, R70 ;  /* 0x000000465a2a7221 */ /* 0x000fe20000000000 */
[----:B------:R-:W-:Y:S01]  /*38c0*/  F2FP.SATFINITE.E4M3.F32.PACK_AB_MERGE_C R90, R151, R90, RZ ;  /* 0x0000005a975a723e */ /* 0x000fe200048070ff */
[----:B------:R-:W-:Y:S01]  /*38d0*/  @!P5 FMUL R79, R79, 0.5 ;  /* 0x3f0000004f4fd820 */ /* 0x000fe20000400000 */
[----:B------:R-:W3:Y:S01]  /*38e0*/  MUFU.EX2 R83, R83 ;  /* 0x0000005300537308 */ /* 0x000ee20000000800 */
[----:B-1----:R-:W-:Y:S01]  /*38f0*/  @!P3 FMUL R75, R75, R75 ;  /* 0x0000004b4b4bb220 */ /* 0x002fe20000400000 */
[----:B------:R-:W-:Y:S01]  /*3900*/  FSETP.GEU.AND P3, PT, R5, -126, PT ;  /* 0xc2fc00000500780b */ /* 0x000fe20003f6e000 */
[----:B------:R-:W-:Y:S01]  /*3910*/  IMAD.U32 R33, R90, 0x10000, RZ ;  /* 0x000100005a217824 */ /* 0x000fe200078e00ff */
[C---:B------:R-:W-:Y:S01]  /*3920*/  F2FP.SATFINITE.E4M3.F32.PACK_AB_MERGE_C R70, R151.reuse, R70, RZ ;  /* 0x000000469746723e */ /* 0x040fe200048070ff */
[----:B------:R-:W-:Y:S01]  /*3930*/  FADD R53, R50, R75 ;  /* 0x0000004b32357221 */ /* 0x000fe20000000000 */
[C---:B------:R-:W-:Y:S01]  /*3940*/  F2FP.SATFINITE.E4M3.F32.PACK_AB_MERGE_C R72, R151.reuse, R72, RZ ;  /* 0x000000489748723e */ /* 0x040fe200048070ff */
[----:B------:R-:W-:Y:S01]  /*3950*/  @!P1 FMUL R82, R82, 0.5 ;  /* 0x3f00000052529820 */ /* 0x000fe20000400000 */
[----:B------:R-:W1:Y:S01]  /*3960*/  MUFU.EX2 R78, R78 ;  /* 0x0000004e004e7308 */ /* 0x000e620000000800 */
[----:B--2---:R-:W-:Y:S01]  /*3970*/  @!P4 FMUL R74, R74, R74 ;  /* 0x0000004a4a4ac220 */ /* 0x004fe20000400000 */
[----:B------:R-:W-:Y:S01]  /*3980*/  FSETP.GEU.AND P4, PT, R86, -126, PT ;  /* 0xc2fc00005600780b */ /* 0x000fe20003f8e000 */
[----:B------:R-:W-:Y:S01]  /*3990*/  IMAD.U32 R43, R70, 0x10000, RZ ;  /* 0x00010000462b7824 */ /* 0x000fe200078e00ff */
[C---:B------:R-:W-:Y:S01]  /*39a0*/  F2FP.SATFINITE.E4M3.F32.PACK_AB_MERGE_C R73, R151.reuse, R73, RZ ;  /* 0x000000499749723e */ /* 0x040fe200048070ff */
[----:B------:R-:W-:Y:S01]  /*39b0*/  FADD R46, R92, R74 ;  /* 0x0000004a5c2e7221 */ /* 0x000fe20000000000 */
[----:B------:R-:W-:Y:S01]  /*39c0*/  F2FP.SATFINITE.E4M3.F32.PACK_AB_MERGE_C R92, R151, R92, RZ ;  /* 0x0000005c975c723e */ /* 0x000fe200048070ff */
[----:B------:R-:W-:Y:S01]  /*39d0*/  @!P3 FMUL R5, R5, 0.5 ;  /* 0x3f0000000505b820 */ /* 0x000fe20000400000 */
[----:B------:R-:W2:Y:S01]  /*39e0*/  MUFU.EX2 R79, R79 ;  /* 0x0000004f004f7308 */ /* 0x000ea20000000800 */
[----:B---3--:R-:W-:Y:S01]  /*39f0*/  @!P2 FMUL R83, R83, R83 ;  /* 0x000000535353a220 */ /* 0x008fe20000400000 */
[----:B------:R-:W-:Y:S01]  /*3a00*/  FADD R46, R47, R46 ;  /* 0x0000002e2f2e7221 */ /* 0x000fe20000000000 */
[----:B------:R-:W-:Y:S01]  /*3a10*/  IMAD.U32 R92, R92, 0x10000, RZ ;  /* 0x000100005c5c7824 */ /* 0x000fe200078e00ff */
[C---:B------:R-:W-:Y:S01]  /*3a20*/  F2FP.SATFINITE.E4M3.F32.PACK_AB_MERGE_C R74, R151.reuse, R74, RZ ;  /* 0x0000004a974a723e */ /* 0x040fe200048070ff */
[----:B------:R-:W-:Y:S01]  /*3a30*/  FADD R61, R58, R83 ;  /* 0x000000533a3d7221 */ /* 0x000fe20000000000 */
[----:B------:R-:W-:Y:S01]  /*3a40*/  F2FP.SATFINITE.E4M3.F32.PACK_AB_MERGE_C R58, R151, R27, RZ ;  /* 0x0000001b973a723e */ /* 0x000fe200048070ff */
[----:B------:R-:W-:Y:S01]  /*3a50*/  @!P4 FMUL R86, R86, 0.5 ;  /* 0x3f0000005656c820 */ /* 0x000fe20000400000 */
[----:B------:R-:W3:Y:S01]  /*3a60*/  MUFU.EX2 R82, R82 ;  /* 0x0000005200527308 */ /* 0x000ee20000000800 */
[----:B-1----:R-:W-:Y:S01]  /*3a70*/  @!P6 FMUL R78, R78, R78 ;  /* 0x0000004e4e4ee220 */ /* 0x002fe20000400000 */
[----:B------:R-:W-:Y:S01]  /*3a80*/  ISETP.GT.U32.AND P6, PT, R15, 0x1, PT ;  /* 0x000000010f00780c */ /* 0x000fe20003fc4070 */
[----:B------:R-:W-:Y:S01]  /*3a90*/  FADD R61, R38, R61 ;  /* 0x0000003d263d7221 */ /* 0x000fe20000000000 */
[C---:B------:R-:W-:Y:S01]  /*3aa0*/  F2FP.SATFINITE.E4M3.F32.PACK_AB_MERGE_C R15, R151.reuse, R50, RZ ;  /* 0x00000032970f723e */ /* 0x040fe200048070ff */
[----:B------:R-:W-:Y:S01]  /*3ab0*/  FADD R50, R94, R78 ;  /* 0x0000004e5e327221 */ /* 0x000fe20000000000 */
[C---:B------:R-:W-:Y:S01]  /*3ac0*/  F2FP.SATFINITE.E4M3.F32.PACK_AB_MERGE_C R27, R151.reuse, R25, RZ ;  /* 0x00000019971b723e */ /* 0x040fe200048070ff */
[----:B------:R-:W-:Y:S01]  /*3ad0*/  IMAD.U32 R39, R58, 0x10000, RZ ;  /* 0x000100003a277824 */ /* 0x000fe200078e00ff */
[----:B------:R-:W1:Y:S01]  /*3ae0*/  MUFU.EX2 R29, R5 ;  /* 0x00000005001d7308 */ /* 0x000e620000000800 */
[----:B------:R-:W-:Y:S01]  /*3af0*/  F2FP.SATFINITE.E4M3.F32.PACK_AB_MERGE_C R94, R151, R94, RZ ;  /* 0x0000005e975e723e */ /* 0x000fe200048070ff */
[----:B--2---:R-:W-:Y:S01]  /*3b00*/  @!P5 FMUL R79, R79, R79 ;  /* 0x0000004f4f4fd220 */ /* 0x004fe20000400000 */
[----:B------:R-:W-:Y:S01]  /*3b10*/  LOP3.LUT R27, R27, 0xffff, RZ, 0xc0, !PT ;  /* 0x0000ffff1b1b7812 */ /* 0x000fe200078ec0ff */
[----:B------:R-:W-:Y:S01]  /*3b20*/  FADD R25, R37, R44 ;  /* 0x0000002c25197221 */ /* 0x000fe20000000000 */
[----:B------:R-:W-:Y:S01]  /*3b30*/  LOP3.LUT R38, R99, 0xffff, RZ, 0xc0, !PT ;  /* 0x0000ffff63267812 */ /* 0x000fe200078ec0ff */
[----:B------:R-:W-:Y:S01]  /*3b40*/  FADD R55, R54, R79 ;  /* 0x0000004f36377221 */ /* 0x000fe20000000000 */
[----:B------:R-:W-:Y:S01]  /*3b50*/  IMAD.U32 R94, R94, 0x10000, RZ ;  /* 0x000100005e5e7824 */ /* 0x000fe200078e00ff */
[----:B------:R-:W2:Y:S01]  /*3b60*/  MUFU.EX2 R86, R86 ;  /* 0x0000005600567308 */ /* 0x000ea20000000800 */
[C---:B------:R-:W-:Y:S01]  /*3b70*/  F2FP.SATFINITE.E4M3.F32.PACK_AB_MERGE_C R54, R151.reuse, R7, RZ ;  /* 0x000000079736723e */ /* 0x040fe200048070ff */
[----:B---3--:R-:W-:Y:S01]  /*3b80*/  @!P1 FMUL R82, R82, R82 ;  /* 0x0000005252529220 */ /* 0x008fe20000400000 */
[----:B------:R-:W-:Y:S01]  /*3b90*/  F2FP.SATFINITE.E4M3.F32.PACK_AB_MERGE_C R7, R151, R63, RZ ;  /* 0x0000003f9707723e */ /* 0x000fe200048070ff */
[----:B------:R-:W-:Y:S01]  /*3ba0*/  FADD R30, R30, R55 ;  /* 0x000000371e1e7221 */ /* 0x000fe20000000000 */
[----:B------:R-:W-:Y:S01]  /*3bb0*/  PRMT R84, R27, 0x7604, R84 ;  /* 0x000076041b547816 */ /* 0x000fe20000000054 */
[----:B------:R-:W-:Y:S01]  /*3bc0*/  IMAD.U32 R27, R56, 0x10000, RZ ;  /* 0x00010000381b7824 */ /* 0x000fe200078e00ff */
[----:B------:R-:W-:Y:S01]  /*3bd0*/  LOP3.LUT R94, R103, 0xff0000, R94, 0xf8, !PT ;  /* 0x00ff0000675e7812 */ /* 0x000fe200078ef85e */
[----:B------:R-:W-:Y:S01]  /*3be0*/  FADD R57, R96, R82 ;  /* 0x0000005260397221 */ /* 0x000fe20000000000 */
[----:B-1----:R-:W-:Y:S01]  /*3bf0*/  @!P3 FMUL R29, R29, R29 ;  /* 0x0000001d1d1db220 */ /* 0x002fe20000400000 */
[----:B------:R-:W-:Y:S01]  /*3c00*/  PRMT R38, R38, 0x7604, R97 ;  /* 0x0000760426267816 */ /* 0x000fe20000000061 */
[----:B------:R-:W-:Y:S01]  /*3c10*/  FADD R25, R25, R36 ;  /* 0x0000002419197221 */ /* 0x000fe20000000000 */
[----:B------:R-:W-:Y:S01]  /*3c20*/  LOP3.LUT R7, R7, 0xffff, RZ, 0xc0, !PT ;  /* 0x0000ffff07077812 */ /* 0x000fe200078ec0ff */
[----:B------:R-:W-:Y:S01]  /*3c30*/  FADD R52, R62, R29 ;  /* 0x0000001d3e347221 */ /* 0x000fe20000000000 */
[C---:B------:R-:W-:Y:S01]  /*3c40*/  F2FP.SATFINITE.E4M3.F32.PACK_AB_MERGE_C R78, R151.reuse, R78, RZ ;  /* 0x0000004e974e723e */ /* 0x040fe200048070ff */
[----:B------:R-:W-:Y:S01]  /*3c50*/  FADD R57, R34, R57 ;  /* 0x0000003922397221 */ /* 0x000fe20000000000 */
[----:B------:R-:W-:Y:S01]  /*3c60*/  F2FP.SATFINITE.E4M3.F32.PACK_AB_MERGE_C R10, R151, R79, RZ ;  /* 0x0000004f970a723e */ /* 0x000fe200048070ff */
[----:B--2---:R-:W-:Y:S01]  /*3c70*/  @!P4 FMUL R86, R86, R86 ;  /* 0x000000565656c220 */ /* 0x004fe20000400000 */
[----:B------:R-:W-:Y:S01]  /*3c80*/  LOP3.LUT R27, R32, 0xff0000, R27, 0xf8, !PT ;  /* 0x00ff0000201b7812 */ /* 0x000fe200078ef81b */
[----:B------:R-:W-:Y:S01]  /*3c90*/  IMAD.SHL.U32 R32, R23, 0x1000000, RZ ;  /* 0x0100000017207824 */ /* 0x000fe200078e00ff */
[----:B------:R-:W-:Y:S01]  /*3ca0*/  LOP3.LUT R94, R94, R17, RZ, 0xfc, !PT ;  /* 0x000000115e5e7212 */ /* 0x000fe200078efcff */
[----:B------:R-:W-:Y:S01]  /*3cb0*/  FADD R65, R98, R86 ;  /* 0x0000005662417221 */ /* 0x000fe20000000000 */
[----:B------:R-:W-:Y:S01]  /*3cc0*/  LOP3.LUT R33, R38, 0xff0000, R33, 0xf8, !PT ;  /* 0x00ff000026217812 */ /* 0x000fe200078ef821 */
[----:B------:R-:W-:Y:S01]  /*3cd0*/  IMAD.U32 R47, R78, 0x10000, RZ ;  /* 0x000100004e2f7824 */ /* 0x000fe200078e00ff */
[----:B------:R-:W-:Y:S01]  /*3ce0*/  LOP3.LUT R17, R14, 0xffff, RZ, 0xc0, !PT ;  /* 0x0000ffff0e117812 */ /* 0x000fe200078ec0ff */
[----:B------:R-:W-:Y:S01]  /*3cf0*/  IMAD.SHL.U32 R14, R7, 0x1000000, RZ ;  /* 0x01000000070e7824 */ /* 0x000fe200078e00ff */
[----:B------:R-:W-:Y:S01]  /*3d00*/  F2FP.SATFINITE.E4M3.F32.PACK_AB_MERGE_C R16, R151, R83, RZ ;  /* 0x000000539710723e */ /* 0x000fe200048070ff */
[----:B------:R-:W-:Y:S01]  /*3d10*/  FADD R51, R51, R52 ;  /* 0x0000003433337221 */ /* 0x000fe20000000000 */
[----:B------:R-:W-:Y:S01]  /*3d20*/  LOP3.LUT R39, R110, 0xff0000, R39, 0xf8, !PT ;  /* 0x00ff00006e277812 */ /* 0x000fe200078ef827 */
[----:B------:R-:W-:Y:S01]  /*3d30*/  IMAD.U32 R45, R74, 0x10000, RZ ;  /* 0x000100004a2d7824 */ /* 0x000fe200078e00ff */
[----:B------:R-:W-:Y:S01]  /*3d40*/  LOP3.LUT R15, R15, 0xffff, RZ, 0xc0, !PT ;  /* 0x0000ffff0f0f7812 */ /* 0x000fe200078ec0ff */
[----:B------:R-:W-:Y:S01]  /*3d50*/  FADD R51, R30, R51 ;  /* 0x000000331e337221 */ /* 0x000fe20000000000 */
[----:B------:R-:W-:Y:S01]  /*3d60*/  LOP3.LUT R7, R10, 0xffff, RZ, 0xc0, !PT ;  /* 0x0000ffff0a077812 */ /* 0x000fe200078ec0ff */
[----:B------:R-:W-:Y:S01]  /*3d70*/  FADD R26, R26, R53 ;  /* 0x000000351a1a7221 */ /* 0x000fe20000000000 */
[----:B------:R-:W-:Y:S01]  /*3d80*/  LOP3.LUT R34, R91, 0xffff, RZ, 0xc0, !PT ;  /* 0x0000ffff5b227812 */ /* 0x000fe200078ec0ff */
[----:B------:R-:W-:Y:S01]  /*3d90*/  IMAD.SHL.U32 R15, R15, 0x1000000, RZ ;  /* 0x010000000f0f7824 */ /* 0x000fe200078e00ff */
[C---:B------:R-:W-:Y:S01]  /*3da0*/  F2FP.SATFINITE.E4M3.F32.PACK_AB_MERGE_C R96, R151.reuse, R96, RZ ;  /* 0x000000609760723e */ /* 0x040fe200048070ff */
[----:B------:R-:W-:Y:S01]  /*3db0*/  IMAD.U32 R37, R54, 0x10000, RZ ;  /* 0x0001000036257824 */ /* 0x000fe200078e00ff */
[----:B------:R-:W-:Y:S01]  /*3dc0*/  F2FP.SATFINITE.E4M3.F32.PACK_AB_MERGE_C R98, R151, R98, RZ ;  /* 0x000000629762723e */ /* 0x000fe200048070ff */
[----:B------:R-:W-:Y:S01]  /*3dd0*/  FADD R49, R49, R50 ;  /* 0x0000003231317221 */ /* 0x000fe20000000000 */
[C---:B------:R-:W-:Y:S01]  /*3de0*/  F2FP.SATFINITE.E4M3.F32.PACK_AB_MERGE_C R5, R151.reuse, R75, RZ ;  /* 0x0000004b9705723e */ /* 0x040fe200048070ff */
[----:B------:R-:W-:Y:S01]  /*3df0*/  IMAD.U32 R96, R96, 0x10000, RZ ;  /* 0x0001000060607824 */ /* 0x000fe200078e00ff */
[C---:B------:R-:W-:Y:S01]  /*3e00*/  F2FP.SATFINITE.E4M3.F32.PACK_AB_MERGE_C R80, R151.reuse, R80, RZ ;  /* 0x000000509750723e */ /* 0x040fe200048070ff */
[----:B------:R-:W-:Y:S01]  /*3e10*/  IMAD.U32 R35, R98, 0x10000, RZ ;  /* 0x0001000062237824 */ /* 0x000fe200078e00ff */
[C---:B------:R-:W-:Y:S01]  /*3e20*/  F2FP.SATFINITE.E4M3.F32.PACK_AB_MERGE_C R81, R151.reuse, R81, RZ ;  /* 0x000000519751723e */ /* 0x040fe200048070ff */
[----:B------:R-:W-:Y:S01]  /*3e30*/  FADD R42, R42, R65 ;  /* 0x000000412a2a7221 */ /* 0x000fe20000000000 */
[C---:B------:R-:W-:Y:S01]  /*3e40*/  F2FP.SATFINITE.E4M3.F32.PACK_AB_MERGE_C R82, R151.reuse, R82, RZ ;  /* 0x000000529752723e */ /* 0x040fe200048070ff */
[----:B------:R-:W-:Y:S01]  /*3e50*/  FADD R46, R46, R57 ;  /* 0x000000392e2e7221 */ /* 0x000fe20000000000 */
[----:B------:R-:W-:Y:S01]  /*3e60*/  F2FP.SATFINITE.E4M3.F32.PACK_AB_MERGE_C R86, R151, R86, RZ ;  /* 0x000000569756723e */ /* 0x000fe200048070ff */
[----:B------:R-:W-:Y:S01]  /*3e70*/  FADD R26, R26, R61 ;  /* 0x0000003d1a1a7221 */ /* 0x000fe20000000000 */
[----:B------:R-:W-:Y:S01]  /*3e80*/  PRMT R101, R102, 0x7604, R101 ;  /* 0x0000760466657816 */ /* 0x000fe20000000065 */
[----:B------:R-:W-:Y:S01]  /*3e90*/  IMAD.U32 R53, R82, 0x10000, RZ ;  /* 0x0001000052357824 */ /* 0x000fe200078e00ff */
[----:B------:R-:W-:Y:S01]  /*3ea0*/  PRMT R76, R77, 0x7604, R76 ;  /* 0x000076044d4c7816 */ /* 0x000fe2000000004c */
[----:B------:R-:W-:Y:S01]  /*3eb0*/  IMAD.U32 R55, R86, 0x10000, RZ ;  /* 0x0001000056377824 */ /* 0x000fe200078e00ff */
[----:B------:R-:W-:Y:S01]  /*3ec0*/  LOP3.LUT R33, R33, R32, RZ, 0xfc, !PT ;  /* 0x0000002021217212 */ /* 0x000fe200078efcff */
[----:B------:R-:W-:Y:S01]  /*3ed0*/  IMAD.SHL.U32 R32, R17, 0x1000000, RZ ;  /* 0x0100000011207824 */ /* 0x000fe200078e00ff */
[----:B------:R-:W-:Y:S01]  /*3ee0*/  F2FP.SATFINITE.E4M3.F32.PACK_AB_MERGE_C R151, R151, R29, RZ ;  /* 0x0000001d9797723e */ /* 0x000fe200048070ff */
[----:B------:R-:W-:Y:S01]  /*3ef0*/  IMAD.U32 R29, R60, 0x10000, RZ ;  /* 0x000100003c1d7824 */ /* 0x000fe200078e00ff */
[----:B------:R-:W-:Y:S01]  /*3f00*/  LOP3.LUT R21, R21, 0xffff, RZ, 0xc0, !PT ;  /* 0x0000ffff15157812 */ /* 0x000fe200078ec0ff */
[----:B------:R-:W-:Y:S01]  /*3f10*/  FADD R49, R49, R42 ;  /* 0x0000002a31317221 */ /* 0x000fe20000000000 */
[----:B------:R-:W-:Y:S01]  /*3f20*/  LOP3.LUT R43, R68, 0xff0000, R43, 0xf8, !PT ;  /* 0x00ff0000442b7812 */ /* 0x000fe200078ef82b */
[----:B------:R-:W-:Y:S01]  /*3f30*/  FADD R25, R24, R25 ;  /* 0x0000001918197221 */ /* 0x000fe20000000000 */
[----:B------:R-:W-:Y:S01]  /*3f40*/  LOP3.LUT R39, R39, R14, RZ, 0xfc, !PT ;  /* 0x0000000e27277212 */ /* 0x000fe200078efcff */
[----:B------:R-:W-:Y:S01]  /*3f50*/  IMAD.SHL.U32 R14, R7, 0x1000000, RZ ;  /* 0x01000000070e7824 */ /* 0x000fe200078e00ff */
[----:B------:R-:W-:Y:S01]  /*3f60*/  LOP3.LUT R16, R16, 0xffff, RZ, 0xc0, !PT ;  /* 0x0000ffff10107812 */ /* 0x000fe200078ec0ff */
[----:B------:R-:W-:Y:S01]  /*3f70*/  FADD R46, R46, R49 ;  /* 0x000000312e2e7221 */ /* 0x000fe20000000000 */
[----:B------:R-:W-:Y:S01]  /*3f80*/  PRMT R34, R34, 0x7604, R89 ;  /* 0x0000760422227816 */ /* 0x000fe20000000059 */
[----:B------:R-:W-:Y:S01]  /*3f90*/  FADD R51, R26, R51 ;  /* 0x000000331a337221 */ /* 0x000fe20000000000 */
[----:B------:R-:W-:-:S02]  /*3fa0*/  LOP3.LUT R92, R101, 0xff0000, R92, 0xf8, !PT ;  /* 0x00ff0000655c7812 */ /* 0x000fc400078ef85c */
[----:B------:R-:W-:Y:S02]  /*3fb0*/  LOP3.LUT R47, R76, 0xff0000, R47, 0xf8, !PT ;  /* 0x00ff00004c2f7812 */ /* 0x000fe400078ef82f */
[----:B------:R-:W-:Y:S02]  /*3fc0*/  LOP3.LUT R72, R72, 0xff, RZ, 0xc0, !PT ;  /* 0x000000ff48487812 */ /* 0x000fe400078ec0ff */
[----:B------:R-:W-:Y:S02]  /*3fd0*/  LOP3.LUT R73, R73, 0xffff, RZ, 0xc0, !PT ;  /* 0x0000ffff49497812 */ /* 0x000fe400078ec0ff */
[----:B------:R-:W-:Y:S01]  /*3fe0*/  LOP3.LUT R30, R22, 0xffff, RZ, 0xc0, !PT ;  /* 0x0000ffff161e7812 */ /* 0x000fe200078ec0ff */
[----:B------:R-:W-:Y:S01]  /*3ff0*/  IMAD.SHL.U32 R22, R21, 0x1000000, RZ ;  /* 0x0100000015167824 */ /* 0x000fe200078e00ff */
[----:B------:R-:W-:Y:S02]  /*4000*/  LOP3.LUT R93, R93, 0xff, RZ, 0xc0, !PT ;  /* 0x000000ff5d5d7812 */ /* 0x000fe400078ec0ff */
[----:B------:R-:W-:Y:S01]  /*4010*/  LOP3.LUT R36, R95, 0xffff, RZ, 0xc0, !PT ;  /* 0x0000ffff5f247812 */ /* 0x000fe200078ec0ff */
[----:B------:R-:W-:Y:S01]  /*4020*/  IMAD.SHL.U32 R30, R30, 0x1000000, RZ ;  /* 0x010000001e1e7824 */ /* 0x000fe200078e00ff */
[----:B------:R-:W-:Y:S01]  /*4030*/  LOP3.LUT R43, R43, R32, RZ, 0xfc, !PT ;  /* 0x000000202b2b7212 */ /* 0x000fe200078efcff */
[----:B------:R-:W-:Y:S01]  /*4040*/  IMAD.SHL.U32 R32, R16, 0x1000000, RZ ;  /* 0x0100000010207824 */ /* 0x000fe200078e00ff */
[----:B------:R-:W-:-:S02]  /*4050*/  LOP3.LUT R105, R105, 0xff, RZ, 0xc0, !PT ;  /* 0x000000ff69697812 */ /* 0x000fc400078ec0ff */
[----:B------:R-:W-:Y:S02]  /*4060*/  LOP3.LUT R106, R106, 0xffff, RZ, 0xc0, !PT ;  /* 0x0000ffff6a6a7812 */ /* 0x000fe400078ec0ff */
[----:B------:R-:W-:Y:S02]  /*4070*/  LOP3.LUT R107, R107, 0xff, RZ, 0xc0, !PT ;  /* 0x000000ff6b6b7812 */ /* 0x000fe400078ec0ff */
[----:B------:R-:W-:Y:S02]  /*4080*/  LOP3.LUT R88, R88, 0xffff, RZ, 0xc0, !PT ;  /* 0x0000ffff58587812 */ /* 0x000fe400078ec0ff */
[----:B------:R-:W-:Y:S02]  /*4090*/  LOP3.LUT R29, R34, 0xff0000, R29, 0xf8, !PT ;  /* 0x00ff0000221d7812 */ /* 0x000fe400078ef81d */
[----:B------:R-:W-:Y:S02]  /*40a0*/  LOP3.LUT R20, R20, 0xffff, RZ, 0xc0, !PT ;  /* 0x0000ffff14147812 */ /* 0x000fe400078ec0ff */
[----:B------:R-:W-:-:S02]  /*40b0*/  LOP3.LUT R11, R11, 0xffff, RZ, 0xc0, !PT ;  /* 0x0000ffff0b0b7812 */ /* 0x000fc400078ec0ff */
[----:B------:R-:W-:Y:S01]  /*40c0*/  LOP3.LUT R5, R5, 0xffff, RZ, 0xc0, !PT ;  /* 0x0000ffff05057812 */ /* 0x000fe200078ec0ff */
[----:B------:R-:W-:Y:S01]  /*40d0*/  IMAD.SHL.U32 R20, R20, 0x1000000, RZ ;  /* 0x0100000014147824 */ /* 0x000fe200078e00ff */
[----:B------:R-:W-:Y:S02]  /*40e0*/  LOP3.LUT R112, R112, 0xff, RZ, 0xc0, !PT ;  /* 0x000000ff70707812 */ /* 0x000fe400078ec0ff */
[----:B------:R-:W-:Y:S01]  /*40f0*/  LOP3.LUT R113, R113, 0xffff, RZ, 0xc0, !PT ;  /* 0x0000ffff71717812 */ /* 0x000fe200078ec0ff */
[----:B------:R-:W-:Y:S01]  /*4100*/  IMAD.SHL.U32 R10, R5, 0x1000000, RZ ;  /* 0x01000000050a7824 */ /* 0x000fe200078e00ff */
[----:B------:R-:W-:Y:S02]  /*4110*/  LOP3.LUT R80, R80, 0xff, RZ, 0xc0, !PT ;  /* 0x000000ff50507812 */ /* 0x000fe400078ec0ff */
[----:B------:R-:W-:Y:S02]  /*4120*/  LOP3.LUT R81, R81, 0xffff, RZ, 0xc0, !PT ;  /* 0x0000ffff51517812 */ /* 0x000fe400078ec0ff */
[----:B------:R-:W-:-:S02]  /*4130*/  LOP3.LUT R18, R18, 0xffff, RZ, 0xc0, !PT ;  /* 0x0000ffff12127812 */ /* 0x000fc400078ec0ff */
[----:B------:R-:W-:Y:S02]  /*4140*/  LOP3.LUT R15, R92, R15, RZ, 0xfc, !PT ;  /* 0x0000000f5c0f7212 */ /* 0x000fe400078efcff */
[----:B------:R-:W-:Y:S01]  /*4150*/  LOP3.LUT R16, R47, R14, RZ, 0xfc, !PT ;  /* 0x0000000e2f107212 */ /* 0x000fe200078efcff */
[----:B------:R-:W-:Y:S01]  /*4160*/  IMAD.SHL.U32 R14, R0, 0x4, RZ ;  /* 0x00000004000e7824 */ /* 0x000fe200078e00ff */
[----:B------:R-:W-:Y:S01]  /*4170*/  LOP3.LUT R108, R108, 0xff, RZ, 0xc0, !PT ;  /* 0x000000ff6c6c7812 */ /* 0x000fe200078ec0ff */
[----:B------:R-:W-:Y:S01]  /*4180*/  IMAD.MOV.U32 R0, RZ, RZ, 0x1054 ;  /* 0x00001054ff007424 */ /* 0x000fe200078e00ff */
[----:B------:R-:W-:Y:S02]  /*4190*/  LOP3.LUT R109, R109, 0xffff, RZ, 0xc0, !PT ;  /* 0x0000ffff6d6d7812 */ /* 0x000fe400078ec0ff */
[----:B------:R-:W-:Y:S02]  /*41a0*/  PRMT R72, R73, 0x7604, R72 ;  /* 0x0000760449487816 */ /* 0x000fe40000000048 */
[----:B------:R-:W-:Y:S01]  /*41b0*/  LOP3.LUT R21, R19, 0xffff, RZ, 0xc0, !PT ;  /* 0x0000ffff13157812 */ /* 0x000fe200078ec0ff */
[----:B------:R-:W-:Y:S01]  /*41c0*/  IMAD.SHL.U32 R19, R18, 0x1000000, RZ ;  /* 0x0100000012137824 */ /* 0x000fe200078e00ff */
[----:B------:R-:W-:-:S02]  /*41d0*/  PRMT R36, R36, 0x7604, R93 ;  /* 0x0000760424247816 */ /* 0x000fc4000000005d */
[----:B------:R-:W-:Y:S01]  /*41e0*/  LOP3.LUT R151, R151, 0xffff, RZ, 0xc0, !PT ;  /* 0x0000ffff97977812 */ /* 0x000fe200078ec0ff */
[----:B------:R-:W-:Y:S01]  /*41f0*/  IMAD.SHL.U32 R18, R21, 0x1000000, RZ ;  /* 0x0100000015127824 */ /* 0x000fe200078e00ff */
[----:B------:R-:W-:Y:S02]  /*4200*/  PRMT R105, R106, 0x7604, R105 ;  /* 0x000076046a697816 */ /* 0x000fe40000000069 */
[----:B------:R-:W-:Y:S01]  /*4210*/  PRMT R88, R88, 0x7604, R107 ;  /* 0x0000760458587816 */ /* 0x000fe2000000006b */
[----:B------:R-:W-:Y:S01]  /*4220*/  IMAD.SHL.U32 R34, R151, 0x1000000, RZ ;  /* 0x0100000097227824 */ /* 0x000fe200078e00ff */
[----:B------:R-:W-:Y:S01]  /*4230*/  LOP3.LUT R29, R29, R22, RZ, 0xfc, !PT ;  /* 0x000000161d1d7212 */ /* 0x000fe200078efcff */
[----:B------:R-:W-:Y:S01]  /*4240*/  IMAD.SHL.U32 R22, R11, 0x1000000, RZ ;  /* 0x010000000b167824 */ /* 0x000fe200078e00ff */
[----:B------:R-:W-:Y:S01]  /*4250*/  LOP3.LUT R6, R6, 0xffff, RZ, 0xc0, !PT ;  /* 0x0000ffff06067812 */ /* 0x000fe200078ec0ff */
[----:B------:R-:W-:Y:S01]  /*4260*/  IMAD.MOV.U32 R11, RZ, RZ, 0x3021 ;  /* 0x00003021ff0b7424 */ /* 0x000fe200078e00ff */
[----:B------:R-:W-:-:S02]  /*4270*/  PRMT R112, R113, 0x7604, R112 ;  /* 0x0000760471707816 */ /* 0x000fc40000000070 */
[----:B------:R-:W-:Y:S01]  /*4280*/  PRMT R80, R81, 0x7604, R80 ;  /* 0x0000760451507816 */ /* 0x000fe20000000050 */
[----:B------:R-:W-:Y:S01]  /*4290*/  IMAD.SHL.U32 R6, R6, 0x1000000, RZ ;  /* 0x0100000006067824 */ /* 0x000fe200078e00ff */
[----:B------:R-:W-:Y:S02]  /*42a0*/  SEL R17, R94, R15, P6 ;  /* 0x0000000f5e117207 */ /* 0x000fe40003000000 */
[----:B------:R-:W-:Y:S02]  /*42b0*/  PRMT R108, R109, 0x7604, R108 ;  /* 0x000076046d6c7816 */ /* 0x000fe4000000006c */
[----:B------:R-:W-:Y:S02]  /*42c0*/  LOP3.LUT R45, R72, 0xff0000, R45, 0xf8, !PT ;  /* 0x00ff0000482d7812 */ /* 0x000fe400078ef82d */
[----:B------:R-:W-:Y:S01]  /*42d0*/  SEL R94, R15, R94, P6 ;  /* 0x0000005e0f5e7207 */ /* 0x000fe20003000000 */
[----:B------:R-:W-:Y:S01]  /*42e0*/  IMAD.MOV.U32 R15, RZ, RZ, 0x2130 ;  /* 0x00002130ff0f7424 */ /* 0x000fe200078e00ff */
[----:B------:R-:W-:-:S02]  /*42f0*/  LOP3.LUT R31, R36, 0xff0000, R31, 0xf8, !PT ;  /* 0x00ff0000241f7812 */ /* 0x000fc400078ef81f */
[----:B------:R-:W-:Y:S02]  /*4300*/  LOP3.LUT R14, R14, 0xc, RZ, 0xc0, !PT ;  /* 0x0000000c0e0e7812 */ /* 0x000fe400078ec0ff */
[----:B------:R-:W-:Y:S02]  /*4310*/  LOP3.LUT R96, R105, 0xff0000, R96, 0xf8, !PT ;  /* 0x00ff000069607812 */ /* 0x000fe400078ef860 */
[----:B------:R-:W-:Y:S02]  /*4320*/  LOP3.LUT R35, R88, 0xff0000, R35, 0xf8, !PT ;  /* 0x00ff000058237812 */ /* 0x000fe400078ef823 */
[----:B------:R-:W-:Y:S02]  /*4330*/  LOP3.LUT R41, R112, 0xff0000, R41, 0xf8, !PT ;  /* 0x00ff000070297812 */ /* 0x000fe400078ef829 */
[----:B------:R-:W-:Y:S02]  /*4340*/  LOP3.LUT R53, R80, 0xff0000, R53, 0xf8, !PT ;  /* 0x00ff000050357812 */ /* 0x000fe400078ef835 */
[----:B------:R-:W-:-:S02]  /*4350*/  LOP3.LUT R55, R84, 0xff0000, R55, 0xf8, !PT ;  /* 0x00ff000054377812 */ /* 0x000fc400078ef837 */
[----:B------:R-:W-:Y:S02]  /*4360*/  LOP3.LUT R37, R108, 0xff0000, R37, 0xf8, !PT ;  /* 0x00ff00006c257812 */ /* 0x000fe400078ef825 */
[----:B------:R-:W-:Y:S02]  /*4370*/  LOP3.LUT R20, R27, R20, RZ, 0xfc, !PT ;  /* 0x000000141b147212 */ /* 0x000fe400078efcff */
[----:B------:R-:W-:Y:S02]  /*4380*/  LOP3.LUT R45, R45, R10, RZ, 0xfc, !PT ;  /* 0x0000000a2d2d7212 */ /* 0x000fe400078efcff */
[----:B------:R-:W-:Y:S02]  /*4390*/  LOP3.LUT R30, R31, R30, RZ, 0xfc, !PT ;  /* 0x0000001e1f1e7212 */ /* 0x000fe400078efcff */
[----:B------:R-:W-:Y:S02]  /*43a0*/  SHF.R.U32.HI R10, RZ, R14, R11 ;  /* 0x0000000eff0a7219 */ /* 0x000fe4000001160b */
[----:B------:R-:W-:-:S02]  /*43b0*/  LOP3.LUT R19, R96, R19, RZ, 0xfc, !PT ;  /* 0x0000001360137212 */ /* 0x000fc400078efcff */
[----:B------:R-:W-:Y:S02]  /*43c0*/  LOP3.LUT R18, R35, R18, RZ, 0xfc, !PT ;  /* 0x0000001223127212 */ /* 0x000fe400078efcff */
[----:B------:R-:W-:Y:S02]  /*43d0*/  SHF.R.U32.HI R11, RZ, R14, R15 ;  /* 0x0000000eff0b7219 */ /* 0x000fe4000001160f */
[----:B------:R-:W-:Y:S02]  /*43e0*/  LOP3.LUT R22, R41, R22, RZ, 0xfc, !PT ;  /* 0x0000001629167212 */ /* 0x000fe400078efcff */
[----:B------:R-:W-:Y:S02]  /*43f0*/  LOP3.LUT R32, R53, R32, RZ, 0xfc, !PT ;  /* 0x0000002035207212 */ /* 0x000fe400078efcff */
[----:B------:R-:W-:Y:S02]  /*4400*/  LOP3.LUT R55, R55, R34, RZ, 0xfc, !PT ;  /* 0x0000002237377212 */ /* 0x000fe400078efcff */
[----:B------:R-:W-:-:S02]  /*4410*/  LOP3.LUT R6, R37, R6, RZ, 0xfc, !PT ;  /* 0x0000000625067212 */ /* 0x000fc400078efcff */
[----:B------:R-:W-:Y:S02]  /*4420*/  SEL R5, R29, R20, P6 ;  /* 0x000000141d057207 */ /* 0x000fe40003000000 */
[----:B------:R-:W-:Y:S02]  /*4430*/  SEL R20, R20, R29, P6 ;  /* 0x0000001d14147207 */ /* 0x000fe40003000000 */
[----:B------:R-:W-:Y:S02]  /*4440*/  SEL R7, R33, R30, P6 ;  /* 0x0000001e21077207 */ /* 0x000fe40003000000 */
[----:B------:R-:W-:Y:S02]  /*4450*/  SEL R30, R30, R33, P6 ;  /* 0x000000211e1e7207 */ /* 0x000fe40003000000 */
[----:B------:R-:W-:Y:S02]  /*4460*/  SEL R21, R18, R19, P6 ;  /* 0x0000001312157207 */ /* 0x000fe40003000000 */
[----:B------:R-:W-:-:S02]  /*4470*/  LOP3.LUT R10, R10, 0xf, RZ, 0xc0, !PT ;  /* 0x0000000f0a0a7812 */ /* 0x000fc400078ec0ff */
[----:B------:R-:W-:Y:S02]  /*4480*/  LOP3.LUT R11, R11, 0xf, RZ, 0xc0, !PT ;  /* 0x0000000f0b0b7812 */ /* 0x000fe400078ec0ff */
[----:B------:R-:W-:Y:S01]  /*4490*/  SEL R29, R16, R45, P6 ;  /* 0x0000002d101d7207 */ /* 0x000fe20003000000 */
[----:B------:R1:W-:Y:S01]  /*44a0*/  SHFL.IDX PT, R27, R7, R10, 0x1c1f ;  /* 0x001c1f0a071b7589 */ /* 0x0003e200000e0000 */
[----:B------:R-:W-:Y:S02]  /*44b0*/  SEL R34, R45, R16, P6 ;  /* 0x000000102d227207 */ /* 0x000fe40003000000 */
[----:B------:R-:W-:Y:S01]  /*44c0*/  SEL R18, R19, R18, P6 ;  /* 0x0000001213127207 */ /* 0x000fe20003000000 */
[----:B------:R-:W-:Y:S01]  /*44d0*/  SHFL.IDX PT, R37, R29, R10, 0x1c1f ;  /* 0x001c1f0a1d257589 */ /* 0x000fe200000e0000 */
[----:B------:R-:W-:Y:S02]  /*44e0*/  SEL R23, R43, R22, P6 ;  /* 0x000000162b177207 */ /* 0x000fe40003000000 */
[----:B------:R-:W-:Y:S01]  /*44f0*/  SEL R31, R55, R32, P6 ;  /* 0x00000020371f7207 */ /* 0x000fe20003000000 */
[----:B------:R-:W2:Y:S01]  /*4500*/  SHFL.IDX PT, R38, R34, R11, 0x1c1f ;  /* 0x001c1f0b22267589 */ /* 0x000ea200000e0000 */
[----:B------:R-:W-:Y:S01]  /*4510*/  SEL R19, R39, R6, P6 ;  /* 0x0000000627137207 */ /* 0x000fe20003000000 */
[----:B-1----:R-:W-:Y:S01]  /*4520*/  FADD R7, R28, R25 ;  /* 0x000000191c077221 */ /* 0x002fe20000000000 */
[----:B------:R-:W-:Y:S01]  /*4530*/  SEL R22, R22, R43, P6 ;  /* 0x0000002b16167207 */ /* 0x000fe20003000000 */
[----:B------:R-:W1:Y:S01]  /*4540*/  SHFL.IDX PT, R30, R30, R11, 0x1c1f ;  /* 0x001c1f0b1e1e7589 */ /* 0x000e6200000e0000 */
[----:B------:R-:W-:-:S02]  /*4550*/  SEL R32, R32, R55, P6 ;  /* 0x0000003720207207 */ /* 0x000fc40003000000 */
[----:B------:R-:W-:Y:S01]  /*4560*/  SEL R6, R6, R39, P6 ;  /* 0x0000002706067207 */ /* 0x000fe20003000000 */
[----:B------:R3:W-:Y:S01]  /*4570*/  SHFL.IDX PT, R15, R5, R10, 0x1c1f ;  /* 0x001c1f0a050f7589 */ /* 0x0007e200000e0000 */
[----:B------:R-:W-:-:S03]  /*4580*/  SEL R0, R0, 0x5410, P6 ;  /* 0x0000541000007807 */ /* 0x000fc60003000000 */
[----:B------:R-:W-:Y:S04]  /*4590*/  SHFL.IDX PT, R39, R31, R10, 0x1c1f ;  /* 0x001c1f0a1f277589 */ /* 0x000fe800000e0000 */
[----:B------:R-:W4:Y:S01]  /*45a0*/  SHFL.IDX PT, R40, R32, R11, 0x1c1f ;  /* 0x001c1f0b20287589 */ /* 0x000f2200000e0000 */
[----:B---3--:R-:W-:-:S03]  /*45b0*/  IMAD.MOV.U32 R5, RZ, RZ, 0x3276 ;  /* 0x00003276ff057424 */ /* 0x008fc600078e00ff */
[----:B------:R-:W3:Y:S02]  /*45c0*/  SHFL.IDX PT, R20, R20, R11, 0x1c1f ;  /* 0x001c1f0b14147589 */ /* 0x000ee400000e0000 */
[----:B------:R-:W-:Y:S02]  /*45d0*/  SEL R5, R5, 0x7632, P6 ;  /* 0x0000763205057807 */ /* 0x000fe40003000000 */
[----:B------:R-:W-:Y:S01]  /*45e0*/  SHFL.IDX PT, R17, R17, R10, 0x1c1f ;  /* 0x001c1f0a11117589 */ /* 0x000fe200000e0000 */
[CCC-:B--2---:R-:W-:Y:S02]  /*45f0*/  PRMT R36, R37.reuse, R0.reuse, R38.reuse ;  /* 0x0000000025247216 */ /* 0x1c4fe40000000026 */
[-C--:B------:R-:W-:Y:S01]  /*4600*/  PRMT R37, R37, R5.reuse, R38 ;  /* 0x0000000525257216 */ /* 0x080fe20000000026 */
[----:B------:R-:W2:Y:S01]  /*4610*/  SHFL.IDX PT, R94, R94, R11, 0x1c1f ;  /* 0x001c1f0b5e5e7589 */ /* 0x000ea200000e0000 */
[CCC-:B-1----:R-:W-:Y:S02]  /*4620*/  PRMT R26, R27.reuse, R0.reuse, R30.reuse ;  /* 0x000000001b1a7216 */ /* 0x1c2fe4000000001e */
[----:B------:R-:W-:Y:S01]  /*4630*/  PRMT R27, R27, R5, R30 ;  /* 0x000000051b1b7216 */ /* 0x000fe2000000001e */
[----:B------:R-:W-:Y:S04]  /*4640*/  SHFL.IDX PT, R21, R21, R10, 0x1c1f ;  /* 0x001c1f0a15157589 */ /* 0x000fe800000e0000 */
[----:B------:R-:W1:Y:S04]  /*4650*/  SHFL.IDX PT, R18, R18, R11, 0x1c1f ;  /* 0x001c1f0b12127589 */ /* 0x000e6800000e0000 */
[----:B------:R-:W-:Y:S01]  /*4660*/  SHFL.IDX PT, R19, R19, R10, 0x1c1f ;  /* 0x001c1f0a13137589 */ /* 0x000fe200000e0000 */
[----:B----4-:R-:W-:-:S02]  /*4670*/  PRMT R38, R39, R0, R40 ;  /* 0x0000000027267216 */ /* 0x010fc40000000028 */
[-C--:B------:R-:W-:Y:S01]  /*4680*/  PRMT R39, R39, R5.reuse, R40 ;  /* 0x0000000527277216 */ /* 0x080fe20000000028 */
[----:B------:R4:W5:Y:S01]  /*4690*/  SHFL.IDX PT, R16, R6, R11, 0x1c1f ;  /* 0x001c1f0b06107589 */ /* 0x00096200000e0000 */
[CCC-:B---3--:R-:W-:Y:S02]  /*46a0*/  PRMT R24, R15.reuse, R0.reuse, R20.reuse ;  /* 0x000000000f187216 */ /* 0x1c8fe40000000014 */
[-C--:B------:R-:W-:Y:S01]  /*46b0*/  PRMT R25, R15, R5.reuse, R20 ;  /* 0x000000050f197216 */ /* 0x080fe20000000014 */
[----:B------:R-:W-:Y:S04]  /*46c0*/  SHFL.IDX PT, R23, R23, R10, 0x1c1f ;  /* 0x001c1f0a17177589 */ /* 0x000fe800000e0000 */
[----:B------:R-:W3:Y:S01]  /*46d0*/  SHFL.IDX PT, R22, R22, R11, 0x1c1f ;  /* 0x001c1f0b16167589 */ /* 0x000ee200000e0000 */
[C-C-:B--2---:R-:W-:Y:S01]  /*46e0*/  PRMT R28, R17.reuse, R0, R94.reuse ;  /* 0x00000000111c7216 */ /* 0x144fe2000000005e */
[----:B----4-:R-:W-:Y:S01]  /*46f0*/  FADD R6, R46, R51 ;  /* 0x000000332e067221 */ /* 0x010fe20000000000 */
[----:B------:R-:W-:-:S02]  /*4700*/  PRMT R29, R17, R5, R94 ;  /* 0x00000005111d7216 */ /* 0x000fc4000000005e */
[CCC-:B-1----:R-:W-:Y:S02]  /*4710*/  PRMT R30, R21.reuse, R0.reuse, R18.reuse ;  /* 0x00000000151e7216 */ /* 0x1c2fe40000000012 */
[-C--:B------:R-:W-:Y:S02]  /*4720*/  PRMT R31, R21, R5.reuse, R18 ;  /* 0x00000005151f7216 */ /* 0x080fe40000000012 */
[CCC-:B-----5:R-:W-:Y:S02]  /*4730*/  PRMT R32, R19.reuse, R0.reuse, R16.reuse ;  /* 0x0000000013207216 */ /* 0x1e0fe40000000010 */
[-C--:B------:R-:W-:Y:S02]  /*4740*/  PRMT R33, R19, R5.reuse, R16 ;  /* 0x0000000513217216 */ /* 0x080fe40000000010 */
[C-C-:B---3--:R-:W-:Y:S02]  /*4750*/  PRMT R34, R23.reuse, R0, R22.reuse ;  /* 0x0000000017227216 */ /* 0x148fe40000000016 */
[----:B------:R-:W-:Y:S01]  /*4760*/  PRMT R35, R23, R5, R22 ;  /* 0x0000000517237216 */ /* 0x000fe20000000016 */
[----:B------:R-:W-:Y:S06]  /*4770*/  @!P0 BRA `(.L_x_19) ;  /* 0x0000000000048947 */ /* 0x000fec0003800000 */
[----:B------:R-:W-:Y:S01]  /*4780*/  BPT.TRAP 0x1 ;  /* 0x000000040000795c */ /* 0x000fe20000300000 */
.L_x_19:
[----:B------:R-:W1:Y:S02]  /*4790*/  SYNCS.PHASECHK.TRANS64.TRYWAIT P1, [UR36+0x18008], R13 ;  /* 0x0180080dff0075a7 */ /* 0x000e640008020164 */
[----:B-1----:R-:W-:Y:S05]  /*47a0*/  @!P1 BRA `(.L_x_20) ;  /* 0x000000a400c09947 */ /* 0x002fea0003800000 */
.L_x_105:
[----:B------:R-:W-:Y:S01]  /*47b0*/  UIADD3 UR10, UR20, 0x400, URZ ;  /* 0x00000400140a7890 */ /* 0x000fe2000fffe03f */
[----:B------:R-:W-:Y:S01]  /*47c0*/  WARPGROUP.ARRIVE ;  /* 0x00000000000079c5 */ /* 0x000fe20000000000 */
[----:B------:R-:W-:-:S07]  /*47d0*/  UMOV UR11, 0x40000040 ;  /* 0x40000040000b7882 */ /* 0x000fce0000000000 */
[----:B------:R-:W-:Y:S01]  /*47e0*/  QGMMA.64x128x32.F32.E4M3.E4M3 R88, R24, gdesc[UR8], RZ, !UPT, gsb0 ;  /* 0x01e0000818587df3 */ /* 0x000fe2000c0008ff */
[----:B------:R-:W-:Y:S01]  /*47f0*/  UIADD3 UR10, UR20, 0x402, URZ ;  /* 0x00000402140a7890 */ /* 0x000fe2000fffe03f */
[----:B------:R-:W-:Y:S01]  /*4800*/  UMOV UR11, 0x40000040 ;  /* 0x40000040000b7882 */ /* 0x000fe20000000000 */
[----:B------:R-:W-:Y:S02]  /*4810*/  WARPGROUP.DEPBAR.LE gsb0, 0x0 ;  /* 0x00008000000079c5 */ /* 0x000fe40000010000 */
[----:B------:R-:W-:-:S07]  /*4820*/  WARPGROUP.ARRIVE ;  /* 0x00000000000079c5 */ /* 0x000fce0000000000 */
[----:B------:R-:W-:Y:S01]  /*4830*/  QGMMA.64x128x32.F32.E4M3.E4M3 R88, R28, gdesc[UR8], R88, gsb0 ;  /* 0x01e000081c587df3 */ /* 0x000fe20008000858 */
        /* <DEDUP_REMOVED lines=9> */
[----:B------:R-:W-:Y:S03]  /*48d0*/  QGMMA.64x128x32.F32.E4M3.E4M3 R88, R36, gdesc[UR8], R88, gsb0 ;  /* 0x01e0000824587df3 */ /* 0x000fe60008000858 */
[----:B------:R-:W-:Y:S02]  /*48e0*/  WARPGROUP.DEPBAR.LE gsb0, 0x0 ;  /* 0x00008000000079c5 */ /* 0x000fe40000010000 */
[----:B------:R-:W-:Y:S05]  /*48f0*/  @!P0 BRA `(.L_x_21) ;  /* 0x0000000000048947 */ /* 0x000fea0003800000 */
[----:B------:R-:W-:Y:S01]  /*4900*/  BPT.TRAP 0x1 ;  /* 0x000000040000795c */ /* 0x000fe20000300000 */
.L_x_21:
[----:B------:R-:W-:Y:S01]  /*4910*/  UISETP.GT.U32.AND UP0, UPT, UR6, 0x1, UPT ;  /* 0x000000010600788c */ /* 0x000fe2000bf04070 */
[----:B-1----:R-:W-:Y:S01]  /*4920*/  IMAD.MOV.U32 R13, RZ, RZ, RZ ;  /* 0x000000ffff0d7224 */ /* 0x002fe200078e00ff */
[----:B------:R-:W-:-:S04]  /*4930*/  UIADD3 UR7, UR36, 0x18028, URZ ;  /* 0x0001802824077890 */ /* 0x000fc8000fffe03f */
[----:B------:R-:W-:Y:S01]  /*4940*/  PLOP3.LUT P1, PT, PT, PT, UP0, 0x80, 0x0 ;  /* 0x000000000000781c */ /* 0x000fe20003f2f008 */
[----:B------:R-:W-:-:S09]  /*4950*/  UPRMT UR7, URZ, 0x654, UR7 ;  /* 0x000006543f077896 */ /* 0x000fd20008000007 */
[----:B------:R-:W-:Y:S03]  /*4960*/  SYNCS.ARRIVE.TRANS64.RED.A1T0 RZ, [UR7], RZ ;  /* 0x000000ffffff79a7 */ /* 0x000fe60008100407 */
[----:B------:R-:W-:Y:S05]  /*4970*/  @P1 BRA `(.L_x_22) ;  /* 0x0000000000041947 */ /* 0x000fea0003800000 */
[----:B------:R-:W-:Y:S01]  /*4980*/  BPT.TRAP 0x1 ;  /* 0x000000040000795c */ /* 0x000fe20000300000 */
.L_x_22:
[----:B------:R-:W-:Y:S01]  /*4990*/  ISETP.GE.AND P2, PT, R12, 0x3, PT ;  /* 0x000000030c00780c */ /* 0x000fe20003f46270 */
[----:B------:R-:W-:Y:S01]  /*49a0*/  UMOV UR21, 0x1 ;  /* 0x0000000100157882 */ /* 0x000fe20000000000 */
[----:B------:R-:W-:Y:S01]  /*49b0*/  UMOV UR23, 0x2 ;  /* 0x0000000200177882 */ /* 0x000fe20000000000 */
[----:B------:R-:W-:Y:S02]  /*49c0*/  VIADD R8, R8, 0x80 ;  /* 0x0000008008087836 */ /* 0x000fe40000000000 */
[----:B------:R-:W-:-:S08]  /*49d0*/  VIADD R12, R12, 0xffffffff ;  /* 0xffffffff0c0c7836 */ /* 0x000fd00000000000 */
[----:B------:R-:W-:Y:S05]  /*49e0*/  @!P2 BRA `(.L_x_23) ;  /* 0x0000003400d4a947 */ /* 0x000fea0003800000 */
[----:B------:R-:W-:Y:S01]  /*49f0*/  IMAD.MOV.U32 R17, RZ, RZ, R4 ;  /* 0x000000ffff117224 */ /* 0x000fe200078e0004 */
[----:B------:R-:W-:Y:S01]  /*4a00*/  UMOV UR23, 0x2 ;  /* 0x0000000200177882 */ /* 0x000fe20000000000 */
[----:B------:R-:W-:Y:S01]  /*4a10*/  IMAD.MOV.U32 R15, RZ, RZ, R9 ;  /* 0x000000ffff0f7224 */ /* 0x000fe200078e0009 */
[----:B------:R-:W-:Y:S01]  /*4a20*/  UMOV UR21, 0x1 ;  /* 0x0000000100157882 */ /* 0x000fe20000000000 */
[----:B------:R-:W-:Y:S01]  /*4a30*/  IMAD.MOV.U32 R13, RZ, RZ, RZ ;  /* 0x000000ffff0d7224 */ /* 0x000fe200078e00ff */
[----:B------:R-:W-:-:S06]  /*4a40*/  ULDC UR24, c[0x0][0x604] ;  /* 0x0001810000187ab9 */ /* 0x000fcc0000000800 */
.L_x_34:
[----:B------:R-:W-:-:S13]  /*4a50*/  PLOP3.LUT P3, PT, PT, PT, UP1, 0x80, 0x0 ;  /* 0x000000000000781c */ /* 0x000fda0003f6f018 */
[----:B-1----:R-:W-:Y:S05]  /*4a60*/  @!P3 BRA `(.L_x_24) ;  /* 0x000000000004b947 */ /* 0x002fea0003800000 */
[----:B------:R-:W-:Y:S01]  /*4a70*/  BPT.TRAP 0x1 ;  /* 0x000000040000795c */ /* 0x000fe20000300000 */
.L_x_24:
[----:B------:R-:W-:Y:S01]  /*4a80*/  ULEA UR6, UR23, UR36, 0x3 ;  /* 0x0000002417067291 */ /* 0x000fe2000f8e183f */
[----:B------:R-:W-:-:S08]  /*4a90*/  SHF.L.U32 R4, R13, 0x1f, RZ ;  /* 0x0000001f0d047819 */ /* 0x000fd000000006ff */
[----:B------:R-:W1:Y:S02]  /*4aa0*/  SYNCS.PHASECHK.TRANS64.TRYWAIT P2, [UR6+0x18000], R4 ;  /* 0x01800004ff0075a7 */ /* 0x000e640008040146 */
[----:B-1----:R-:W-:Y:S05]  /*4ab0*/  @!P2 BRA `(.L_x_25) ;  /* 0x000000a40014a947 */ /* 0x002fea0003800000 */
.L_x_106:
[----:B------:R-:W-:Y:S01]  /*4ac0*/  ULEA UR6, UR23, UR20, 0xa ;  /* 0x0000001417067291 */ /* 0x000fe2000f8e503f */
[----:B------:R-:W-:Y:S01]  /*4ad0*/  WARPGROUP.ARRIVE ;  /* 0x00000000000079c5 */ /* 0x000fe20000000000 */
[----:B------:R-:W-:Y:S01]  /*4ae0*/  UMOV UR7, 0x40000040 ;  /* 0x4000004000077882 */ /* 0x000fe20000000000 */
[----:B------:R-:W-:Y:S01]  /*4af0*/  UMOV UR11, 0x40000040 ;  /* 0x40000040000b7882 */ /* 0x000fe20000000000 */
[----:B------:R-:W-:Y:S02]  /*4b00*/  UIADD3 UR10, UR6, 0x2, URZ ;  /* 0x00000002060a7890 */ /* 0x000fe4000fffe03f */
[----:B------:R-:W-:Y:S01]  /*4b10*/  UIADD3 UR14, UR6, 0x4, URZ ;  /* 0x00000004060e7890 */ /* 0x000fe2000fffe03f */
[----:B------:R-:W-:Y:S02]  /*4b20*/  UMOV UR15, 0x40000040 ;  /* 0x40000040000f7882 */ /* 0x000fe40000000000 */
[----:B------:R-:W-:Y:S01]  /*4b30*/  QGMMA.64x128x32.F32.E4M3.E4M3 R24, gdesc[UR4], RZ, !UPT, gsb0 ;  /* 0x01e00000041879f3 */ /* 0x000fe2000c0008ff */
[----:B------:R-:W-:Y:S01]  /*4b40*/  UIADD3 UR18, UR6, 0x6, URZ ;  /* 0x0000000606127890 */ /* 0x000fe2000fffe03f */
[----:B------:R-:W-:Y:S01]  /*4b50*/  UMOV UR19, 0x40000040 ;  /* 0x4000004000137882 */ /* 0x000fe20000000000 */
[----:B------:R-:W-:-:S04]  /*4b60*/  UIADD3 UR23, UR23, 0x1, URZ ;  /* 0x0000000117177890 */ /* 0x000fc8000fffe03f */
[----:B------:R-:W-:-:S04]  /*4b70*/  UISETP.NE.AND UP0, UPT, UR23, 0x5, UPT ;  /* 0x000000051700788c */ /* 0x000fc8000bf05270 */
[----:B------:R-:W-:Y:S02]  /*4b80*/  USEL UR6, URZ, 0x1, UP0 ;  /* 0x000000013f067887 */ /* 0x000fe40008000000 */
[----:B------:R-:W-:-:S04]  /*4b90*/  USEL UR23, UR23, URZ, UP0 ;  /* 0x0000003f17177287 */ /* 0x000fc80008000000 */
[----:B------:R-:W-:Y:S01]  /*4ba0*/  LOP3.LUT R13, R13, UR6, RZ, 0x3c, !PT ;  /* 0x000000060d0d7c12 */ /* 0x000fe2000f8e3cff */
[----:B------:R-:W-:Y:S02]  /*4bb0*/  WARPGROUP.DEPBAR.LE gsb0, 0x0 ;  /* 0x00008000000079c5 */ /* 0x000fe40000010000 */
[----:B------:R-:W-:-:S06]  /*4bc0*/  WARPGROUP.ARRIVE ;  /* 0x00000000000079c5 */ /* 0x000fcc0000000000 */
[----:B------:R-:W-:Y:S03]  /*4bd0*/  QGMMA.64x128x32.F32.E4M3.E4M3 R24, gdesc[UR8], R24, gsb0 ;  /* 0x01e00000081879f3 */ /* 0x000fe60008000818 */
[----:B------:R-:W-:Y:S02]  /*4be0*/  WARPGROUP.DEPBAR.LE gsb0, 0x0 ;  /* 0x00008000000079c5 */ /* 0x000fe40000010000 */
[----:B------:R-:W-:-:S07]  /*4bf0*/  WARPGROUP.ARRIVE ;  /* 0x00000000000079c5 */ /* 0x000fce0000000000 */
[----:B------:R-:W-:Y:S03]  /*4c00*/  QGMMA.64x128x32.F32.E4M3.E4M3 R24, gdesc[UR12], R24, gsb0 ;  /* 0x01e000000c1879f3 */ /* 0x000fe60008000818 */
[----:B------:R-:W-:Y:S02]  /*4c10*/  WARPGROUP.DEPBAR.LE gsb0, 0x0 ;  /* 0x00008000000079c5 */ /* 0x000fe40000010000 */
[----:B------:R-:W-:-:S07]  /*4c20*/  WARPGROUP.ARRIVE ;  /* 0x00000000000079c5 */ /* 0x000fce0000000000 */
[----:B------:R-:W-:Y:S03]  /*4c30*/  QGMMA.64x128x32.F32.E4M3.E4M3 R24, gdesc[UR16], R24, gsb0 ;  /* 0x01e00000101879f3 */ /* 0x000fe60008000818 */
[----:B------:R-:W-:Y:S02]  /*4c40*/  WARPGROUP.DEPBAR.LE gsb0, 0x0 ;  /* 0x00008000000079c5 */ /* 0x000fe40000010000 */
[----:B------:R-:W-:Y:S05]  /*4c50*/  @!P3 BRA `(.L_x_26) ;  /* 0x000000000004b947 */ /* 0x000fea0003800000 */
[----:B------:R-:W-:Y:S01]  /*4c60*/  BPT.TRAP 0x1 ;  /* 0x000000040000795c */ /* 0x000fe20000300000 */
.L_x_26:
[----:B-1----:R-:W-:Y:S01]  /*4c70*/  FMNMX R4, R24, R17, !PT ;  /* 0x0000001118047209 */ /* 0x002fe20007800000 */
[----:B------:R-:W-:-:S03]  /*4c80*/  ULEA UR6, UR23, UR36, 0x3 ;  /* 0x0000002417067291 */ /* 0x000fc6000f8e183f */
[----:B------:R-:W-:-:S04]  /*4c90*/  FMNMX R9, R25, R4, !PT ;  /* 0x0000000419097209 */ /* 0x000fc80007800000 */
        /* <DEDUP_REMOVED lines=29> */
[----:B------:R-:W-:-:S05]  /*4e70*/  FMNMX R9, R85, R4, !PT ;  /* 0x0000000455097209 */ /* 0x000fca0007800000 */
[----:B------:R-:W1:Y:S02]  /*4e80*/  SHFL.BFLY PT, R4, R9, 0x1, 0x1f ;  /* 0x0c201f0009047f89 */ /* 0x000e6400000e0000 */
[----:B-1----:R-:W-:-:S05]  /*4e90*/  FMNMX R10, R9, R4, !PT ;  /* 0x00000004090a7209 */ /* 0x002fca0007800000 */
[----:B------:R-:W1:Y:S02]  /*4ea0*/  SHFL.BFLY PT, R11, R10, 0x2, 0x1f ;  /* 0x0c401f000a0b7f89 */ /* 0x000e6400000e0000 */
[----:B-1----:R-:W-:-:S04]  /*4eb0*/  FMNMX R4, R10, R11, !PT ;  /* 0x0000000b0a047209 */ /* 0x002fc80007800000 */
[----:B------:R-:W-:-:S04]  /*4ec0*/  FSETP.NEU.AND P2, PT, R4, -INF , PT ;  /* 0xff8000000400780b */ /* 0x000fc80003f4d000 */
[----:B------:R-:W-:-:S05]  /*4ed0*/  FSEL R152, R4, RZ, P2 ;  /* 0x000000ff04987208 */ /* 0x000fca0001000000 */
[C---:B------:R-:W-:Y:S01]  /*4ee0*/  FMUL R153, R152.reuse, UR24 ;  /* 0x0000001898997c20 */ /* 0x040fe20008400000 */
[----:B------:R-:W-:-:S03]  /*4ef0*/  FADD R152, -R152, R17 ;  /* 0x0000001198987221 */ /* 0x000fc60000000100 */
[--C-:B------:R-:W-:Y:S01]  /*4f00*/  FFMA R25, R25, UR24, -R153.reuse ;  /* 0x0000001819197c23 */ /* 0x100fe20008000899 */
[----:B------:R-:W-:-:S01]  /*4f10*/  FFMA R24, R24, UR24, -R153 ;  /* 0x0000001818187c23 */ /* 0x000fc20008000899 */
[--C-:B------:R-:W-:Y:S01]  /*4f20*/  FFMA R29, R29, UR24, -R153.reuse ;  /* 0x000000181d1d7c23 */ /* 0x100fe20008000899 */
[----:B------:R-:W-:-:S01]  /*4f30*/  FFMA R28, R28, UR24, -R153 ;  /* 0x000000181c1c7c23 */ /* 0x000fc20008000899 */
[--C-:B------:R-:W-:Y:S01]  /*4f40*/  FFMA R20, R33, UR24, -R153.reuse ;  /* 0x0000001821147c23 */ /* 0x100fe20008000899 */
[----:B------:R-:W-:Y:S01]  /*4f50*/  FSETP.GEU.AND P5, PT, R25, -126, PT ;  /* 0xc2fc00001900780b */ /* 0x000fe20003fae000 */
[--C-:B------:R-:W-:Y:S01]  /*4f60*/  FFMA R19, R32, UR24, -R153.reuse ;  /* 0x0000001820137c23 */ /* 0x100fe20008000899 */
[----:B------:R-:W-:Y:S01]  /*4f70*/  FSETP.GEU.AND P4, PT, R24, -126, PT ;  /* 0xc2fc00001800780b */ /* 0x000fe20003f8e000 */
[--C-:B------:R-:W-:Y:S01]  /*4f80*/  FFMA R22, R37, UR24, -R153.reuse ;  /* 0x0000001825167c23 */ /* 0x100fe20008000899 */
[----:B------:R-:W-:Y:S01]  /*4f90*/  FSETP.GEU.AND P3, PT, R29, -126, PT ;  /* 0xc2fc00001d00780b */ /* 0x000fe20003f6e000 */
[--C-:B------:R-:W-:Y:S01]  /*4fa0*/  FFMA R21, R36, UR24, -R153.reuse ;  /* 0x0000001824157c23 */ /* 0x100fe20008000899 */
[----:B------:R-:W-:Y:S01]  /*4fb0*/  FSETP.GEU.AND P2, PT, R28, -126, PT ;  /* 0xc2fc00001c00780b */ /* 0x000fe20003f4e000 */
[--C-:B------:R-:W-:Y:S01]  /*4fc0*/  FFMA R23, R40, UR24, -R153.reuse ;  /* 0x0000001828177c23 */ /* 0x100fe20008000899 */
[----:B------:R-:W-:-:S01]  /*4fd0*/  FFMA R33, R52, UR24, -R153 ;  /* 0x0000001834217c23 */ /* 0x000fc20008000899 */
[--C-:B------:R-:W-:Y:S01]  /*4fe0*/  FFMA R37, R56, UR24, -R153.reuse ;  /* 0x0000001838257c23 */ /* 0x100fe20008000899 */
[----:B------:R-:W-:-:S01]  /*4ff0*/  FFMA R68, R68, UR24, -R153 ;  /* 0x0000001844447c23 */ /* 0x000fc20008000899 */
[--C-:B------:R-:W-:Y:S01]  /*5000*/  FFMA R72, R72, UR24, -R153.reuse ;  /* 0x0000001848487c23 */ /* 0x100fe20008000899 */
[----:B------:R-:W-:-:S01]  /*5010*/  FFMA R76, R76, UR24, -R153 ;  /* 0x000000184c4c7c23 */ /* 0x000fc20008000899 */
[----:B------:R-:W-:Y:S01]  /*5020*/  @!P5 FMUL R25, R25, 0.5 ;  /* 0x3f0000001919d820 */ /* 0x000fe20000400000 */
[----:B------:R-:W-:-:S01]  /*5030*/  FFMA R81, R81, UR24, -R153 ;  /* 0x0000001851517c23 */ /* 0x000fc20008000899 */
[----:B------:R-:W-:Y:S01]  /*5040*/  @!P4 FMUL R24, R24, 0.5 ;  /* 0x3f0000001818c820 */ /* 0x000fe20000400000 */
[----:B------:R-:W-:-:S01]  /*5050*/  FFMA R85, R85, UR24, -R153 ;  /* 0x0000001855557c23 */ /* 0x000fc20008000899 */
[----:B------:R1:W2:Y:S01]  /*5060*/  MUFU.EX2 R16, R25 ;  /* 0x0000001900107308 */ /* 0x0002a20000000800 */
[----:B------:R-:W-:Y:S01]  /*5070*/  @!P3 FMUL R29, R29, 0.5 ;  /* 0x3f0000001d1db820 */ /* 0x000fe20000400000 */
[----:B------:R-:W-:Y:S01]  /*5080*/  @!P2 FMUL R28, R28, 0.5 ;  /* 0x3f0000001c1ca820 */ /* 0x000fe20000400000 */
[----:B------:R-:W-:-:S01]  /*5090*/  FFMA R84, R84, UR24, -R153 ;  /* 0x0000001854547c23 */ /* 0x000fc20008000899 */
[----:B------:R-:W-:-:S04]  /*50a0*/  FMUL R152, R152, UR24 ;  /* 0x0000001898987c20 */ /* 0x000fc80008400000 */
[----:B------:R3:W4:Y:S01]  /*50b0*/  MUFU.EX2 R10, R24 ;  /* 0x00000018000a7308 */ /* 0x0007220000000800 */
[----:B-1----:R-:W-:-:S07]  /*50c0*/  FFMA R25, R44, UR24, -R153 ;  /* 0x000000182c197c23 */ /* 0x002fce0008000899 */
[----:B------:R1:W5:Y:S01]  /*50d0*/  MUFU.EX2 R18, R29 ;  /* 0x0000001d00127308 */ /* 0x0003620000000800 */
[----:B--2---:R-:W-:Y:S01]  /*50e0*/  @!P5 FMUL R16, R16, R16 ;  /* 0x000000101010d220 */ /* 0x004fe20000400000 */
[----:B------:R-:W-:Y:S02]  /*50f0*/  FSETP.GEU.AND P5, PT, R20, -126, PT ;  /* 0xc2fc00001400780b */ /* 0x000fe40003fae000 */
[----:B---3--:R-:W-:-:S04]  /*5100*/  FMNMX R24, R26, R15, !PT ;  /* 0x0000000f1a187209 */ /* 0x008fc80007800000 */
[----:B------:R2:W3:Y:S01]  /*5110*/  MUFU.EX2 R11, R28 ;  /* 0x0000001c000b7308 */ /* 0x0004e20000000800 */
[----:B----4-:R-:W-:Y:S01]  /*5120*/  @!P4 FMUL R10, R10, R10 ;  /* 0x0000000a0a0ac220 */ /* 0x010fe20000400000 */
[----:B------:R-:W-:Y:S01]  /*5130*/  FSETP.GEU.AND P4, PT, R19, -126, PT ;  /* 0xc2fc00001300780b */ /* 0x000fe20003f8e000 */
[----:B-1----:R-:W-:-:S01]  /*5140*/  FFMA R29, R48, UR24, -R153 ;  /* 0x00000018301d7c23 */ /* 0x002fc20008000899 */
[----:B------:R-:W-:Y:S01]  /*5150*/  FMNMX R9, R27, R24, !PT ;  /* 0x000000181b097209 */ /* 0x000fe20007800000 */
[----:B------:R-:W-:-:S01]  /*5160*/  FFMA R24, R41, UR24, -R153 ;  /* 0x0000001829187c23 */ /* 0x000fc20008000899 */
[--C-:B------:R-:W-:Y:S01]  /*5170*/  FFMA R41, R57, UR24, -R153.reuse ;  /* 0x0000001839297c23 */ /* 0x100fe20008000899 */
[----:B------:R-:W-:Y:S01]  /*5180*/  @!P5 FMUL R20, R20, 0.5 ;  /* 0x3f0000001414d820 */ /* 0x000fe20000400000 */
[----:B------:R-:W-:Y:S01]  /*5190*/  FFMA R57, R73, UR24, -R153 ;  /* 0x0000001849397c23 */ /* 0x000fe20008000899 */
[----:B-----5:R-:W-:Y:S01]  /*51a0*/  @!P3 FMUL R18, R18, R18 ;  /* 0x000000121212b220 */ /* 0x020fe20000400000 */
[----:B------:R-:W-:-:S02]  /*51b0*/  FSETP.GEU.AND P3, PT, R22, -126, PT ;  /* 0xc2fc00001600780b */ /* 0x000fc40003f6e000 */
[----:B--2---:R-:W-:Y:S01]  /*51c0*/  FMNMX R28, R30, R9, !PT ;  /* 0x000000091e1c7209 */ /* 0x004fe20007800000 */
[----:B------:R-:W1:Y:S02]  /*51d0*/  MUFU.EX2 R20, R20 ;  /* 0x0000001400147308 */ /* 0x000e640000000800 */
[----:B------:R-:W-:Y:S01]  /*51e0*/  @!P4 FMUL R19, R19, 0.5 ;  /* 0x3f0000001313c820 */ /* 0x000fe20000400000 */
[----:B------:R-:W-:Y:S01]  /*51f0*/  FMNMX R9, R31, R28, !PT ;  /* 0x0000001c1f097209 */ /* 0x000fe20007800000 */
[----:B---3--:R-:W-:Y:S01]  /*5200*/  @!P2 FMUL R11, R11, R11 ;  /* 0x0000000b0b0ba220 */ /* 0x008fe20000400000 */
[----:B------:R-:W-:Y:S02]  /*5210*/  FSETP.GEU.AND P2, PT, R21, -126, PT ;  /* 0xc2fc00001500780b */ /* 0x000fe40003f4e000 */
[----:B------:R-:W-:Y:S01]  /*5220*/  FMNMX R28, R34, R9, !PT ;  /* 0x00000009221c7209 */ /* 0x000fe20007800000 */
[----:B------:R-:W2:Y:S02]  /*5230*/  MUFU.EX2 R19, R19 ;  /* 0x0000001300137308 */ /* 0x000ea40000000800 */
[----:B------:R-:W-:Y:S01]  /*5240*/  @!P3 FMUL R22, R22, 0.5 ;  /* 0x3f0000001616b820 */ /* 0x000fe20000400000 */
[----:B------:R-:W-:Y:S01]  /*5250*/  FMNMX R9, R35, R28, !PT ;  /* 0x0000001c23097209 */ /* 0x000fe20007800000 */
[----:B------:R-:W-:-:S01]  /*5260*/  FFMA R28, R45, UR24, -R153 ;  /* 0x000000182d1c7c23 */ /* 0x000fc20008000899 */
[--C-:B------:R-:W-:Y:S01]  /*5270*/  FFMA R45, R61, UR24, -R153.reuse ;  /* 0x000000183d2d7c23 */ /* 0x100fe20008000899 */
[----:B------:R-:W-:-:S01]  /*5280*/  FFMA R61, R77, UR24, -R153 ;  /* 0x000000184d3d7c23 */ /* 0x000fc20008000899 */
[----:B------:R-:W-:Y:S01]  /*5290*/  FMNMX R32, R38, R9, !PT ;  /* 0x0000000926207209 */ /* 0x000fe20007800000 */
[----:B------:R-:W3:Y:S01]  /*52a0*/  MUFU.EX2 R22, R22 ;  /* 0x0000001600167308 */ /* 0x000ee20000000800 */
[----:B-1----:R-:W-:Y:S01]  /*52b0*/  @!P5 FMUL R20, R20, R20 ;  /* 0x000000141414d220 */ /* 0x002fe20000400000 */
[----:B------:R-:W-:Y:S01]  /*52c0*/  @!P2 FMUL R21, R21, 0.5 ;  /* 0x3f0000001515a820 */ /* 0x000fe20000400000 */
[----:B------:R-:W-:-:S02]  /*52d0*/  FSETP.GEU.AND P5, PT, R24, -126, PT ;  /* 0xc2fc00001800780b */ /* 0x000fc40003fae000 */
[----:B------:R-:W-:-:S03]  /*52e0*/  FMNMX R9, R39, R32, !PT ;  /* 0x0000002027097209 */ /* 0x000fc60007800000 */
[----:B------:R-:W1:Y:S01]  /*52f0*/  MUFU.EX2 R21, R21 ;  /* 0x0000001500157308 */ /* 0x000e620000000800 */
[----:B--2---:R-:W-:Y:S01]  /*5300*/  @!P4 FMUL R19, R19, R19 ;  /* 0x000000131313c220 */ /* 0x004fe20000400000 */
[----:B------:R-:W-:Y:S02]  /*5310*/  FSETP.GEU.AND P4, PT, R23, -126, PT ;  /* 0xc2fc00001700780b */ /* 0x000fe40003f8e000 */
[----:B------:R-:W-:-:S04]  /*5320*/  FMNMX R32, R42, R9, !PT ;  /* 0x000000092a207209 */ /* 0x000fc80007800000 */
[----:B------:R-:W-:Y:S01]  /*5330*/  @!P5 FMUL R24, R24, 0.5 ;  /* 0x3f0000001818d820 */ /* 0x000fe20000400000 */
[----:B---3--:R-:W-:Y:S01]  /*5340*/  @!P3 FMUL R22, R22, R22 ;  /* 0x000000161616b220 */ /* 0x008fe20000400000 */
[----:B------:R-:W-:Y:S02]  /*5350*/  FSETP.GEU.AND P3, PT, R28, -126, PT ;  /* 0xc2fc00001c00780b */ /* 0x000fe40003f6e000 */
[----:B------:R-:W-:Y:S01]  /*5360*/  FMNMX R9, R43, R32, !PT ;  /* 0x000000202b097209 */ /* 0x000fe20007800000 */
[--C-:B------:R-:W-:Y:S01]  /*5370*/  FFMA R32, R49, UR24, -R153.reuse ;  /* 0x0000001831207c23 */ /* 0x100fe20008000899 */
[----:B------:R-:W2:Y:S01]  /*5380*/  MUFU.EX2 R24, R24 ;  /* 0x0000001800187308 */ /* 0x000ea20000000800 */
[----:B------:R-:W-:Y:S01]  /*5390*/  @!P4 FMUL R23, R23, 0.5 ;  /* 0x3f0000001717c820 */ /* 0x000fe20000400000 */
[----:B------:R-:W-:Y:S01]  /*53a0*/  FMNMX R36, R46, R9, !PT ;  /* 0x000000092e247209 */ /* 0x000fe20007800000 */
[----:B-1----:R-:W-:Y:S01]  /*53b0*/  @!P2 FMUL R21, R21, R21 ;  /* 0x000000151515a220 */ /* 0x002fe20000400000 */
[----:B------:R-:W-:Y:S01]  /*53c0*/  FSETP.GEU.AND P2, PT, R25, -126, PT ;  /* 0xc2fc00001900780b */ /* 0x000fe20003f4e000 */
[----:B------:R-:W-:-:S01]  /*53d0*/  FFMA R49, R65, UR24, -R153 ;  /* 0x0000001841317c23 */ /* 0x000fc20008000899 */
[----:B------:R-:W-:-:S02]  /*53e0*/  FMNMX R9, R47, R36, !PT ;  /* 0x000000242f097209 */ /* 0x000fc40007800000 */
[----:B------:R-:W1:Y:S01]  /*53f0*/  MUFU.EX2 R23, R23 ;  /* 0x0000001700177308 */ /* 0x000e620000000800 */
[----:B------:R-:W-:Y:S01]  /*5400*/  @!P3 FMUL R28, R28, 0.5 ;  /* 0x3f0000001c1cb820 */ /* 0x000fe20000400000 */
[----:B------:R-:W-:-:S04]  /*5410*/  FMNMX R36, R50, R9, !PT ;  /* 0x0000000932247209 */ /* 0x000fc80007800000 */
[----:B------:R-:W-:Y:S01]  /*5420*/  FMNMX R9, R51, R36, !PT ;  /* 0x0000002433097209 */ /* 0x000fe20007800000 */
[----:B------:R-:W-:-:S01]  /*5430*/  FFMA R36, R53, UR24, -R153 ;  /* 0x0000001835247c23 */ /* 0x000fc20008000899 */
[----:B------:R-:W3:Y:S01]  /*5440*/  MUFU.EX2 R28, R28 ;  /* 0x0000001c001c7308 */ /* 0x000ee20000000800 */
[----:B------:R-:W-:Y:S01]  /*5450*/  @!P2 FMUL R25, R25, 0.5 ;  /* 0x3f0000001919a820 */ /* 0x000fe20000400000 */
[----:B--2---:R-:W-:Y:S01]  /*5460*/  @!P5 FMUL R24, R24, R24 ;  /* 0x000000181818d220 */ /* 0x004fe20000400000 */
[----:B------:R-:W-:Y:S01]  /*5470*/  FSETP.GEU.AND P5, PT, R32, -126, PT ;  /* 0xc2fc00002000780b */ /* 0x000fe20003fae000 */
[----:B------:R-:W-:Y:S01]  /*5480*/  FFMA R53, R69, UR24, -R153 ;  /* 0x0000001845357c23 */ /* 0x000fe20008000899 */
[----:B------:R-:W-:-:S03]  /*5490*/  FMNMX R40, R54, R9, !PT ;  /* 0x0000000936287209 */ /* 0x000fc60007800000 */
[----:B------:R-:W2:Y:S01]  /*54a0*/  MUFU.EX2 R25, R25 ;  /* 0x0000001900197308 */ /* 0x000ea20000000800 */
[----:B-1----:R-:W-:Y:S01]  /*54b0*/  @!P4 FMUL R23, R23, R23 ;  /* 0x000000171717c220 */ /* 0x002fe20000400000 */
[----:B------:R-:W-:Y:S02]  /*54c0*/  FSETP.GEU.AND P4, PT, R29, -126, PT ;  /* 0xc2fc00001d00780b */ /* 0x000fe40003f8e000 */
[----:B------:R-:W-:-:S04]  /*54d0*/  FMNMX R9, R55, R40, !PT ;  /* 0x0000002837097209 */ /* 0x000fc80007800000 */
[----:B------:R-:W-:Y:S01]  /*54e0*/  @!P5 FMUL R32, R32, 0.5 ;  /* 0x3f0000002020d820 */ /* 0x000fe20000400000 */
[----:B---3--:R-:W-:Y:S01]  /*54f0*/  @!P3 FMUL R28, R28, R28 ;  /* 0x0000001c1c1cb220 */ /* 0x008fe20000400000 */
[----:B------:R-:W-:Y:S02]  /*5500*/  FSETP.GEU.AND P3, PT, R36, -126, PT ;  /* 0xc2fc00002400780b */ /* 0x000fe40003f6e000 */
[----:B------:R-:W-:Y:S02]  /*5510*/  FMNMX R40, R58, R9, !PT ;  /* 0x000000093a287209 */ /* 0x000fe40007800000 */
[----:B------:R-:W1:Y:S01]  /*5520*/  MUFU.EX2 R32, R32 ;  /* 0x0000002000207308 */ /* 0x000e620000000800 */
[----:B------:R-:W-:Y:S01]  /*5530*/  @!P4 FMUL R29, R29, 0.5 ;  /* 0x3f0000001d1dc820 */ /* 0x000fe20000400000 */
[----:B------:R-:W-:Y:S01]  /*5540*/  FMNMX R9, R59, R40, !PT ;  /* 0x000000283b097209 */ /* 0x000fe20007800000 */
[----:B--2---:R-:W-:Y:S01]  /*5550*/  @!P2 FMUL R25, R25, R25 ;  /* 0x000000191919a220 */ /* 0x004fe20000400000 */
[----:B------:R-:W-:-:S02]  /*5560*/  FSETP.GEU.AND P2, PT, R33, -126, PT ;  /* 0xc2fc00002100780b */ /* 0x000fc40003f4e000 */
[----:B------:R-:W-:Y:S02]  /*5570*/  FMNMX R40, R62, R9, !PT ;  /* 0x000000093e287209 */ /* 0x000fe40007800000 */
[----:B------:R-:W2:Y:S01]  /*5580*/  MUFU.EX2 R29, R29 ;  /* 0x0000001d001d7308 */ /* 0x000ea20000000800 */
[----:B------:R-:W-:Y:S01]  /*5590*/  @!P3 FMUL R36, R36, 0.5 ;  /* 0x3f0000002424b820 */ /* 0x000fe20000400000 */
[----:B------:R-:W-:Y:S01]  /*55a0*/  FMNMX R9, R63, R40, !PT ;  /* 0x000000283f097209 */ /* 0x000fe20007800000 */
[----:B------:R-:W-:-:S01]  /*55b0*/  FFMA R40, R60, UR24, -R153 ;  /* 0x000000183c287c23 */ /* 0x000fc20008000899 */
[----:B------:R-:W-:Y:S02]  /*55c0*/  FFMA R60, R80, UR24, -R153 ;  /* 0x00000018503c7c23 */ /* 0x000fe40008000899 */
[----:B------:R-:W-:Y:S02]  /*55d0*/  FMNMX R44, R66, R9, !PT ;  /* 0x00000009422c7209 */ /* 0x000fe40007800000 */
[----:B------:R-:W3:Y:S01]  /*55e0*/  MUFU.EX2 R36, R36 ;  /* 0x0000002400247308 */ /* 0x000ee20000000800 */
[----:B------:R-:W-:Y:S01]  /*55f0*/  @!P2 FMUL R33, R33, 0.5 ;  /* 0x3f0000002121a820 */ /* 0x000fe20000400000 */
[----:B-1----:R-:W-:Y:S01]  /*5600*/  @!P5 FMUL R32, R32, R32 ;  /* 0x000000202020d220 */ /* 0x002fe20000400000 */
        /* <DEDUP_REMOVED lines=9> */
[----:B------:R-:W-:Y:S02]  /*56a0*/  FMNMX R9, R71, R44, !PT ;  /* 0x0000002c47097209 */ /* 0x000fe40007800000 */
[----:B------:R-:W2:Y:S01]  /*56b0*/  MUFU.EX2 R41, R41 ;  /* 0x0000002900297308 */ /* 0x000ea20000000800 */
[----:B------:R-:W-:Y:S01]  /*56c0*/  @!P4 FMUL R37, R37, 0.5 ;  /* 0x3f0000002525c820 */ /* 0x000fe20000400000 */
[----:B------:R-:W-:Y:S01]  /*56d0*/  FMNMX R44, R74, R9, !PT ;  /* 0x000000094a2c7209 */ /* 0x000fe20007800000 */
[----:B-1----:R-:W-:Y:S01]  /*56e0*/  @!P2 FMUL R33, R33, R33 ;  /* 0x000000212121a220 */ /* 0x002fe20000400000 */
[----:B------:R-:W-:-:S02]  /*56f0*/  FSETP.GEU.AND P2, PT, R40, -126, PT ;  /* 0xc2fc00002800780b */ /* 0x000fc40003f4e000 */
[----:B------:R-:W-:Y:S01]  /*5700*/  FMNMX R9, R75, R44, !PT ;  /* 0x0000002c4b097209 */ /* 0x000fe20007800000 */
[----:B------:R-:W-:Y:S01]  /*5710*/  FFMA R44, R64, UR24, -R153 ;  /* 0x00000018402c7c23 */ /* 0x000fe20008000899 */
[----:B------:R-:W1:Y:S01]  /*5720*/  MUFU.EX2 R37, R37 ;  /* 0x0000002500257308 */ /* 0x000e620000000800 */
[----:B------:R-:W-:Y:S01]  /*5730*/  @!P3 FMUL R45, R45, 0.5 ;  /* 0x3f0000002d2db820 */ /* 0x000fe20000400000 */
[----:B------:R-:W-:-:S04]  /*5740*/  FMNMX R48, R78, R9, !PT ;  /* 0x000000094e307209 */ /* 0x000fc80007800000 */
[----:B------:R-:W-:Y:S02]  /*5750*/  FMNMX R9, R79, R48, !PT ;  /* 0x000000304f097209 */ /* 0x000fe40007800000 */
[----:B------:R-:W3:Y:S01]  /*5760*/  MUFU.EX2 R45, R45 ;  /* 0x0000002d002d7308 */ /* 0x000ee20000000800 */
[----:B------:R-:W-:Y:S01]  /*5770*/  @!P2 FMUL R40, R40, 0.5 ;  /* 0x3f0000002828a820 */ /* 0x000fe20000400000 */
[----:B--2---:R-:W-:Y:S01]  /*5780*/  @!P5 FMUL R41, R41, R41 ;  /* 0x000000292929d220 */ /* 0x004fe20000400000 */
[----:B------:R-:W-:Y:S02]  /*5790*/  FSETP.GEU.AND P5, PT, R49, -126, PT ;  /* 0xc2fc00003100780b */ /* 0x000fe40003fae000 */
[----:B------:R-:W-:-:S03]  /*57a0*/  FMNMX R48, R82, R9, !PT ;  /* 0x0000000952307209 */ /* 0x000fc60007800000 */
[----:B------:R-:W2:Y:S01]  /*57b0*/  MUFU.EX2 R40, R40 ;  /* 0x0000002800287308 */ /* 0x000ea20000000800 */
[----:B-1----:R-:W-:Y:S01]  /*57c0*/  @!P4 FMUL R37, R37, R37 ;  /* 0x000000252525c220 */ /* 0x002fe20000400000 */
[----:B------:R-:W-:Y:S02]  /*57d0*/  FSETP.GEU.AND P4, PT, R44, -126, PT ;  /* 0xc2fc00002c00780b */ /* 0x000fe40003f8e000 */
[----:B------:R-:W-:Y:S01]  /*57e0*/  FMNMX R9, R83, R48, !PT ;  /* 0x0000003053097209 */ /* 0x000fe20007800000 */
[----:B------:R-:W-:Y:S01]  /*57f0*/  FADD R17, R10, R37 ;  /* 0x000000250a117221 */ /* 0x000fe20000000000 */
[----:B------:R-:W-:Y:S02]  /*5800*/  F2FP.SATFINITE.E4M3.F32.PACK_AB_MERGE_C R37, RZ, R37, RZ ;  /* 0x00000025ff25723e */ /* 0x000fe400048070ff */
[----:B------:R-:W-:Y:S01]  /*5810*/  @!P5 FMUL R49, R49, 0.5 ;  /* 0x3f0000003131d820 */ /* 0x000fe20000400000 */
[----:B---3--:R-:W-:Y:S01]  /*5820*/  @!P3 FMUL R45, R45, R45 ;  /* 0x0000002d2d2db220 */ /* 0x008fe20000400000 */
[----:B------:R-:W-:-:S02]  /*5830*/  FSETP.GEU.AND P3, PT, R53, -126, PT ;  /* 0xc2fc00003500780b */ /* 0x000fc40003f6e000 */
[----:B------:R-:W-:Y:S02]  /*5840*/  FMNMX R48, R86, R9, !PT ;  /* 0x0000000956307209 */ /* 0x000fe40007800000 */
[----:B------:R-:W1:Y:S01]  /*5850*/  MUFU.EX2 R49, R49 ;  /* 0x0000003100317308 */ /* 0x000e620000000800 */
[----:B------:R-:W-:Y:S01]  /*5860*/  @!P4 FMUL R44, R44, 0.5 ;  /* 0x3f0000002c2cc820 */ /* 0x000fe20000400000 */
[----:B------:R-:W-:Y:S01]  /*5870*/  FMNMX R9, R87, R48, !PT ;  /* 0x0000003057097209 */ /* 0x000fe20007800000 */
[----:B--2---:R-:W-:Y:S01]  /*5880*/  @!P2 FMUL R40, R40, R40 ;  /* 0x000000282828a220 */ /* 0x004fe20000400000 */
[----:B------:R-:W-:Y:S02]  /*5890*/  FSETP.GEU.AND P2, PT, R68, -126, PT ;  /* 0xc2fc00004400780b */ /* 0x000fe40003f4e000 */
[----:B------:R-:W-:Y:S01]  /*58a0*/  LOP3.LUT R37, R37, 0xff, RZ, 0xc0, !PT ;  /* 0x000000ff25257812 */ /* 0x000fe200078ec0ff */
[----:B------:R-:W2:Y:S01]  /*58b0*/  SHFL.BFLY PT, R52, R9, 0x1, 0x1f ;  /* 0x0c201f0009347f89 */ /* 0x000ea200000e0000 */
[----:B------:R-:W3:Y:S01]  /*58c0*/  MUFU.EX2 R44, R44 ;  /* 0x0000002c002c7308 */ /* 0x000ee20000000800 */
[----:B------:R-:W-:-:S07]  /*58d0*/  @!P3 FMUL R53, R53, 0.5 ;  /* 0x3f0000003535b820 */ /* 0x000fce0000400000 */
[----:B------:R-:W4:Y:S01]  /*58e0*/  MUFU.EX2 R53, R53 ;  /* 0x0000003500357308 */ /* 0x000f220000000800 */
[----:B------:R-:W-:Y:S01]  /*58f0*/  @!P2 FMUL R68, R68, 0.5 ;  /* 0x3f0000004444a820 */ /* 0x000fe20000400000 */
[----:B-1----:R-:W-:Y:S01]  /*5900*/  @!P5 FMUL R49, R49, R49 ;  /* 0x000000313131d220 */ /* 0x002fe20000400000 */
[----:B------:R-:W-:-:S05]  /*5910*/  FSETP.GEU.AND P5, PT, R57, -126, PT ;  /* 0xc2fc00003900780b */ /* 0x000fca0003fae000 */
[----:B------:R-:W1:Y:S01]  /*5920*/  MUFU.EX2 R48, R68 ;  /* 0x0000004400307308 */ /* 0x000e620000000800 */
[----:B---3--:R-:W-:Y:S01]  /*5930*/  @!P4 FMUL R44, R44, R44 ;  /* 0x0000002c2c2cc220 */ /* 0x008fe20000400000 */
[----:B------:R-:W-:Y:S02]  /*5940*/  FSETP.GEU.AND P4, PT, R72, -126, PT ;  /* 0xc2fc00004800780b */ /* 0x000fe40003f8e000 */
[----:B--2---:R-:W-:-:S04]  /*5950*/  FMNMX R9, R9, R52, !PT ;  /* 0x0000003409097209 */ /* 0x004fc80007800000 */
[----:B------:R-:W-:Y:S01]  /*5960*/  @!P5 FMUL R57, R57, 0.5 ;  /* 0x3f0000003939d820 */ /* 0x000fe20000400000 */
[----:B----4-:R-:W-:Y:S01]  /*5970*/  @!P3 FMUL R53, R53, R53 ;  /* 0x000000353535b220 */ /* 0x010fe20000400000 */
[----:B------:R-:W-:Y:S01]  /*5980*/  FSETP.GEU.AND P3, PT, R61, -126, PT ;  /* 0xc2fc00003d00780b */ /* 0x000fe20003f6e000 */
[----:B------:R-:W2:Y:S03]  /*5990*/  SHFL.BFLY PT, R64, R9, 0x2, 0x1f ;  /* 0x0c401f0009407f89 */ /* 0x000ea600000e0000 */
[----:B------:R-:W3:Y:S01]  /*59a0*/  MUFU.EX2 R57, R57 ;  /* 0x0000003900397308 */ /* 0x000ee20000000800 */
[----:B------:R-:W-:Y:S01]  /*59b0*/  @!P4 FMUL R72, R72, 0.5 ;  /* 0x3f0000004848c820 */ /* 0x000fe20000400000 */
[----:B-1----:R-:W-:Y:S01]  /*59c0*/  @!P2 FMUL R48, R48, R48 ;  /* 0x000000303030a220 */ /* 0x002fe20000400000 */
[----:B------:R-:W-:-:S05]  /*59d0*/  FSETP.GEU.AND P2, PT, R76, -126, PT ;  /* 0xc2fc00004c00780b */ /* 0x000fca0003f4e000 */
[----:B------:R-:W1:Y:S01]  /*59e0*/  MUFU.EX2 R52, R72 ;  /* 0x0000004800347308 */ /* 0x000e620000000800 */
[----:B------:R-:W-:-:S07]  /*59f0*/  @!P3 FMUL R61, R61, 0.5 ;  /* 0x3f0000003d3db820 */ /* 0x000fce0000400000 */
[----:B------:R-:W4:Y:S01]  /*5a00*/  MUFU.EX2 R61, R61 ;  /* 0x0000003d003d7308 */ /* 0x000f220000000800 */
[----:B------:R-:W-:Y:S01]  /*5a10*/  @!P2 FMUL R76, R76, 0.5 ;  /* 0x3f0000004c4ca820 */ /* 0x000fe20000400000 */
[----:B---3--:R-:W-:Y:S01]  /*5a20*/  @!P5 FMUL R57, R57, R57 ;  /* 0x000000393939d220 */ /* 0x008fe20000400000 */
[----:B------:R-:W-:Y:S02]  /*5a30*/  FSETP.GEU.AND P5, PT, R81, -126, PT ;  /* 0xc2fc00005100780b */ /* 0x000fe40003fae000 */
[----:B--2---:R-:W-:-:S03]  /*5a40*/  FMNMX R9, R9, R64, !PT ;  /* 0x0000004009097209 */ /* 0x004fc60007800000 */
[----:B------:R-:W2:Y:S01]  /*5a50*/  MUFU.EX2 R56, R76 ;  /* 0x0000004c00387308 */ /* 0x000ea20000000800 */
[----:B-1----:R-:W-:Y:S01]  /*5a60*/  @!P4 FMUL R52, R52, R52 ;  /* 0x000000343434c220 */ /* 0x002fe20000400000 */
[----:B------:R-:W-:-:S06]  /*5a70*/  FSETP.GEU.AND P4, PT, R60, -126, PT ;  /* 0xc2fc00003c00780b */ /* 0x000fcc0003f8e000 */
[----:B------:R-:W-:Y:S01]  /*5a80*/  @!P5 FMUL R81, R81, 0.5 ;  /* 0x3f0000005151d820 */ /* 0x000fe20000400000 */
[----:B----4-:R-:W-:Y:S01]  /*5a90*/  @!P3 FMUL R61, R61, R61 ;  /* 0x0000003d3d3db220 */ /* 0x010fe20000400000 */
[----:B------:R-:W-:Y:S02]  /*5aa0*/  FSETP.GEU.AND P3, PT, R85, -126, PT ;  /* 0xc2fc00005500780b */ /* 0x000fe40003f6e000 */
[----:B------:R-:W1:Y:S03]  /*5ab0*/  MUFU.EX2 R65, R81 ;  /* 0x0000005100417308 */ /* 0x000e660000000800 */
[----:B------:R-:W-:Y:S01]  /*5ac0*/  @!P4 FMUL R60, R60, 0.5 ;  /* 0x3f0000003c3cc820 */ /* 0x000fe20000400000 */
[----:B--2---:R-:W-:Y:S01]  /*5ad0*/  @!P2 FMUL R56, R56, R56 ;  /* 0x000000383838a220 */ /* 0x004fe20000400000 */
[----:B------:R-:W-:-:S04]  /*5ae0*/  FSETP.NEU.AND P2, PT, R9, -INF , PT ;  /* 0xff8000000900780b */ /* 0x000fc80003f4d000 */
[----:B------:R-:W2:Y:S01]  /*5af0*/  MUFU.EX2 R60, R60 ;  /* 0x0000003c003c7308 */ /* 0x000ea20000000800 */
[----:B------:R-:W-:Y:S01]  /*5b00*/  FSEL R76, R9, RZ, P2 ;  /* 0x000000ff094c7208 */ /* 0x000fe20001000000 */
[----:B------:R-:W-:Y:S01]  /*5b10*/  @!P3 FMUL R85, R85, 0.5 ;  /* 0x3f0000005555b820 */ /* 0x000fe20000400000 */
[----:B------:R-:W-:-:S03]  /*5b20*/  FSETP.GEU.AND P2, PT, R84, -126, PT ;  /* 0xc2fc00005400780b */ /* 0x000fc60003f4e000 */
[C---:B------:R-:W-:Y:S01]  /*5b30*/  FMUL R77, R76.reuse, UR24 ;  /* 0x000000184c4d7c20 */ /* 0x040fe20008400000 */
[----:B------:R-:W-:-:S01]  /*5b40*/  FADD R15, -R76, R15 ;  /* 0x0000000f4c0f7221 */ /* 0x000fc20000000100 */
[----:B-1----:R-:W-:Y:S01]  /*5b50*/  @!P5 FMUL R65, R65, R65 ;  /* 0x000000414141d220 */ /* 0x002fe20000400000 */
[----:B------:R-:W-:-:S01]  /*5b60*/  FADD R76, R23, R52 ;  /* 0x00000034174c7221 */ /* 0x000fc20000000000 */
[--C-:B------:R-:W-:Y:S01]  /*5b70*/  FFMA R69, R27, UR24, -R77.reuse ;  /* 0x000000181b457c23 */ /* 0x100fe2000800084d */
[----:B------:R-:W-:-:S01]  /*5b80*/  FFMA R68, R26, UR24, -R77 ;  /* 0x000000181a447c23 */ /* 0x000fc2000800084d */
[----:B------:R-:W1:Y:S01]  /*5b90*/  MUFU.EX2 R27, R85 ;  /* 0x00000055001b7308 */ /* 0x000e620000000800 */
[----:B------:R-:W-:-:S01]  /*5ba0*/  FFMA R73, R31, UR24, -R77 ;  /* 0x000000181f497c23 */ /* 0x000fc2000800084d */
[--C-:B------:R-:W-:Y:S01]  /*5bb0*/  FFMA R72, R30, UR24, -R77.reuse ;  /* 0x000000181e487c23 */ /* 0x100fe2000800084d */
[----:B------:R-:W-:Y:S01]  /*5bc0*/  FSETP.GEU.AND P5, PT, R69, -126, PT ;  /* 0xc2fc00004500780b */ /* 0x000fe20003fae000 */
[----:B------:R-:W-:Y:S01]  /*5bd0*/  @!P2 FMUL R84, R84, 0.5 ;  /* 0x3f0000005454a820 */ /* 0x000fe20000400000 */
[----:B--2---:R-:W-:Y:S01]  /*5be0*/  @!P4 FMUL R60, R60, R60 ;  /* 0x0000003c3c3cc220 */ /* 0x004fe20000400000 */
[----:B------:R-:W-:Y:S01]  /*5bf0*/  FSETP.GEU.AND P4, PT, R68, -126, PT ;  /* 0xc2fc00004400780b */ /* 0x000fe20003f8e000 */
[----:B------:R-:W-:-:S01]  /*5c00*/  FFMA R80, R34, UR24, -R77 ;  /* 0x0000001822507c23 */ /* 0x000fc2000800084d */
[----:B------:R-:W2:Y:S01]  /*5c10*/  MUFU.EX2 R26, R84 ;  /* 0x00000054001a7308 */ /* 0x000ea20000000800 */
[----:B------:R-:W-:-:S01]  /*5c20*/  FFMA R81, R58, UR24, -R77 ;  /* 0x000000183a517c23 */ /* 0x000fc2000800084d */
[--C-:B------:R-:W-:Y:S01]  /*5c30*/  FFMA R74, R74, UR24, -R77.reuse ;  /* 0x000000184a4a7c23 */ /* 0x100fe2000800084d */
[----:B------:R-:W-:-:S01]  /*5c40*/  FFMA R70, R70, UR24, -R77 ;  /* 0x0000001846467c23 */ /* 0x000fc2000800084d */
[--C-:B------:R-:W-:Y:S01]  /*5c50*/  FFMA R78, R78, UR24, -R77.reuse ;  /* 0x000000184e4e7c23 */ /* 0x100fe2000800084d */
[----:B------:R-:W-:-:S01]  /*5c60*/  FFMA R75, R75, UR24, -R77 ;  /* 0x000000184b4b7c23 */ /* 0x000fc2000800084d */
[--C-:B------:R-:W-:Y:S01]  /*5c70*/  FFMA R82, R82, UR24, -R77.reuse ;  /* 0x0000001852527c23 */ /* 0x100fe2000800084d */
[----:B------:R-:W-:-:S01]  /*5c80*/  FFMA R153, R79, UR24, -R77 ;  /* 0x000000184f997c23 */ /* 0x000fc2000800084d */
[----:B------:R-:W-:Y:S01]  /*5c90*/  @!P5 FMUL R69, R69, 0.5 ;  /* 0x3f0000004545d820 */ /* 0x000fe20000400000 */
[----:B-1----:R-:W-:Y:S01]  /*5ca0*/  @!P3 FMUL R27, R27, R27 ;  /* 0x0000001b1b1bb220 */ /* 0x002fe20000400000 */
[----:B------:R-:W-:Y:S01]  /*5cb0*/  FSETP.GEU.AND P3, PT, R73, -126, PT ;  /* 0xc2fc00004900780b */ /* 0x000fe20003f6e000 */
[----:B------:R-:W-:Y:S01]  /*5cc0*/  @!P4 FMUL R68, R68, 0.5 ;  /* 0x3f0000004444c820 */ /* 0x000fe20000400000 */
[----:B------:R1:W3:Y:S01]  /*5cd0*/  MUFU.EX2 R30, R69 ;  /* 0x00000045001e7308 */ /* 0x0002e20000000800 */
[----:B------:R-:W-:-:S01]  /*5ce0*/  FFMA R154, R87, UR24, -R77 ;  /* 0x00000018579a7c23 */ /* 0x000fc2000800084d */
[----:B------:R-:W-:Y:S01]  /*5cf0*/  FFMA R86, R86, UR24, -R77 ;  /* 0x0000001856567c23 */ /* 0x000fe2000800084d */
[----:B------:R-:W-:-:S01]  /*5d00*/  FADD R79, R25, R56 ;  /* 0x00000038194f7221 */ /* 0x000fc20000000000 */
[----:B------:R-:W-:Y:S01]  /*5d10*/  F2FP.SATFINITE.E4M3.F32.PACK_AB_MERGE_C R52, RZ, R52, RZ ;  /* 0x00000034ff34723e */ /* 0x000fe200048070ff */
[----:B--2---:R-:W-:Y:S01]  /*5d20*/  @!P2 FMUL R26, R26, R26 ;  /* 0x0000001a1a1aa220 */ /* 0x004fe20000400000 */
[----:B------:R-:W-:Y:S01]  /*5d30*/  FSETP.GEU.AND P2, PT, R72, -126, PT ;  /* 0xc2fc00004800780b */ /* 0x000fe20003f4e000 */
[----:B------:R-:W-:Y:S01]  /*5d40*/  FMUL R15, R15, UR24 ;  /* 0x000000180f0f7c20 */ /* 0x000fe20008400000 */
[----:B------:R2:W4:Y:S01]  /*5d50*/  MUFU.EX2 R64, R68 ;  /* 0x0000004400407308 */ /* 0x0005220000000800 */
[----:B-1----:R-:W-:-:S01]  /*5d60*/  FFMA R69, R38, UR24, -R77 ;  /* 0x0000001826457c23 */ /* 0x002fc2000800084d */
[----:B------:R-:W-:Y:S01]  /*5d70*/  LOP3.LUT R52, R52, 0xff, RZ, 0xc0, !PT ;  /* 0x000000ff34347812 */ /* 0x000fe200078ec0ff */
[----:B------:R-:W-:Y:S01]  /*5d80*/  @!P3 FMUL R73, R73, 0.5 ;  /* 0x3f0000004949b820 */ /* 0x000fe20000400000 */
[----:B------:R-:W-:-:S02]  /*5d90*/  F2FP.SATFINITE.E4M3.F32.PACK_AB_MERGE_C R56, RZ, R56, RZ ;  /* 0x00000038ff38723e */ /* 0x000fc400048070ff */
[----:B------:R-:W-:Y:S02]  /*5da0*/  F2FP.SATFINITE.E4M3.F32.PACK_AB_MERGE_C R23, RZ, R23, RZ ;  /* 0x00000017ff17723e */ /* 0x000fe400048070ff */
[----:B------:R1:W5:Y:S01]  /*5db0*/  MUFU.EX2 R34, R73 ;  /* 0x0000004900227308 */ /* 0x0003620000000800 */
[----:B--2---:R-:W-:-:S01]  /*5dc0*/  FFMA R68, R35, UR24, -R77 ;  /* 0x0000001823447c23 */ /* 0x004fc2000800084d */
[----:B---3--:R-:W-:Y:S01]  /*5dd0*/  @!P5 FMUL R30, R30, R30 ;  /* 0x0000001e1e1ed220 */ /* 0x008fe20000400000 */
[----:B------:R-:W-:Y:S01]  /*5de0*/  @!P2 FMUL R72, R72, 0.5 ;  /* 0x3f0000004848a820 */ /* 0x000fe20000400000 */
[----:B------:R-:W-:Y:S02]  /*5df0*/  LOP3.LUT R56, R56, 0xff, RZ, 0xc0, !PT ;  /* 0x000000ff38387812 */ /* 0x000fe400078ec0ff */
[----:B------:R-:W-:Y:S02]  /*5e00*/  FSETP.GEU.AND P5, PT, R68, -126, PT ;  /* 0xc2fc00004400780b */ /* 0x000fe40003fae000 */
[----:B------:R2:W3:Y:S01]  /*5e10*/  MUFU.EX2 R31, R72 ;  /* 0x00000048001f7308 */ /* 0x0004e20000000800 */
[----:B----4-:R-:W-:Y:S01]  /*5e20*/  @!P4 FMUL R64, R64, R64 ;  /* 0x000000404040c220 */ /* 0x010fe20000400000 */
[----:B------:R-:W-:Y:S01]  /*5e30*/  FSETP.GEU.AND P4, PT, R80, -126, PT ;  /* 0xc2fc00005000780b */ /* 0x000fe20003f8e000 */
[----:B-1----:R-:W-:-:S01]  /*5e40*/  FFMA R73, R42, UR24, -R77 ;  /* 0x000000182a497c23 */ /* 0x002fc2000800084d */
[----:B------:R-:W-:-:S02]  /*5e50*/  LOP3.LUT R23, R23, 0xff, RZ, 0xc0, !PT ;  /* 0x000000ff17177812 */ /* 0x000fc400078ec0ff */
[----:B------:R-:W-:Y:S01]  /*5e60*/  F2FP.SATFINITE.E4M3.F32.PACK_AB_MERGE_C R25, RZ, R25, RZ ;  /* 0x00000019ff19723e */ /* 0x000fe200048070ff */
[----:B--2---:R-:W-:Y:S01]  /*5e70*/  FFMA R72, R39, UR24, -R77 ;  /* 0x0000001827487c23 */ /* 0x004fe2000800084d */
[----:B-----5:R-:W-:-:S03]  /*5e80*/  @!P3 FMUL R34, R34, R34 ;  /* 0x000000222222b220 */ /* 0x020fc60000400000 */
[----:B------:R-:W-:Y:S01]  /*5e90*/  @!P5 FMUL R68, R68, 0.5 ;  /* 0x3f0000004444d820 */ /* 0x000fe20000400000 */
[----:B------:R-:W-:Y:S02]  /*5ea0*/  LOP3.LUT R25, R25, 0xff, RZ, 0xc0, !PT ;  /* 0x000000ff19197812 */ /* 0x000fe400078ec0ff */
[----:B------:R-:W-:Y:S01]  /*5eb0*/  FSETP.GEU.AND P3, PT, R72, -126, PT ;  /* 0xc2fc00004800780b */ /* 0x000fe20003f6e000 */
[----:B------:R1:W2:Y:S01]  /*5ec0*/  MUFU.EX2 R38, R68 ;  /* 0x0000004400267308 */ /* 0x0002a20000000800 */
[----:B------:R-:W-:Y:S01]  /*5ed0*/  @!P4 FMUL R80, R80, 0.5 ;  /* 0x3f0000005050c820 */ /* 0x000fe20000400000 */
[----:B---3--:R-:W-:Y:S01]  /*5ee0*/  @!P2 FMUL R31, R31, R31 ;  /* 0x0000001f1f1fa220 */ /* 0x008fe20000400000 */
[----:B------:R-:W-:-:S05]  /*5ef0*/  FSETP.GEU.AND P2, PT, R69, -126, PT ;  /* 0xc2fc00004500780b */ /* 0x000fca0003f4e000 */
[----:B------:R3:W4:Y:S01]  /*5f00*/  MUFU.EX2 R35, R80 ;  /* 0x0000005000237308 */ /* 0x0007220000000800 */
[----:B-1----:R-:W-:-:S03]  /*5f10*/  FFMA R68, R46, UR24, -R77 ;  /* 0x000000182e447c23 */ /* 0x002fc6000800084d */
[----:B------:R-:W-:-:S04]  /*5f20*/  @!P3 FMUL R72, R72, 0.5 ;  /* 0x3f0000004848b820 */ /* 0x000fc80000400000 */
[----:B------:R1:W5:Y:S01]  /*5f30*/  MUFU.EX2 R42, R72 ;  /* 0x00000048002a7308 */ /* 0x0003620000000800 */
[----:B---3--:R-:W-:-:S01]  /*5f40*/  FFMA R80, R43, UR24, -R77 ;  /* 0x000000182b507c23 */ /* 0x008fc2000800084d */
[----:B--2---:R-:W-:Y:S01]  /*5f50*/  @!P5 FMUL R38, R38, R38 ;  /* 0x000000262626d220 */ /* 0x004fe20000400000 */
[----:B------:R-:W-:-:S03]  /*5f60*/  @!P2 FMUL R69, R69, 0.5 ;  /* 0x3f0000004545a820 */ /* 0x000fc60000400000 */
[----:B------:R-:W-:Y:S02]  /*5f70*/  FSETP.GEU.AND P5, PT, R80, -126, PT ;  /* 0xc2fc00005000780b */ /* 0x000fe40003fae000 */
[----:B------:R2:W3:Y:S01]  /*5f80*/  MUFU.EX2 R39, R69 ;  /* 0x0000004500277308 */ /* 0x0004e20000000800 */
[----:B----4-:R-:W-:Y:S01]  /*5f90*/  @!P4 FMUL R35, R35, R35 ;  /* 0x000000232323c220 */ /* 0x010fe20000400000 */
[----:B------:R-:W-:Y:S01]  /*5fa0*/  FSETP.GEU.AND P4, PT, R73, -126, PT ;  /* 0xc2fc00004900780b */ /* 0x000fe20003f8e000 */
[----:B-1----:R-:W-:-:S01]  /*5fb0*/  FFMA R72, R50, UR24, -R77 ;  /* 0x0000001832487c23 */ /* 0x002fc2000800084d */
[----:B--2---:R-:W-:Y:S01]  /*5fc0*/  FFMA R69, R47, UR24, -R77 ;  /* 0x000000182f457c23 */ /* 0x004fe2000800084d */
[----:B-----5:R-:W-:-:S06]  /*5fd0*/  @!P3 FMUL R42, R42, R42 ;  /* 0x0000002a2a2ab220 */ /* 0x020fcc0000400000 */
[----:B------:R-:W-:Y:S01]  /*5fe0*/  @!P5 FMUL R80, R80, 0.5 ;  /* 0x3f0000005050d820 */ /* 0x000fe20000400000 */
[----:B------:R-:W-:-:S03]  /*5ff0*/  FSETP.GEU.AND P3, PT, R69, -126, PT ;  /* 0xc2fc00004500780b */ /* 0x000fc60003f6e000 */
[----:B------:R1:W2:Y:S01]  /*6000*/  MUFU.EX2 R46, R80 ;  /* 0x00000050002e7308 */ /* 0x0002a20000000800 */
[----:B------:R-:W-:Y:S01]  /*6010*/  @!P4 FMUL R73, R73, 0.5 ;  /* 0x3f0000004949c820 */ /* 0x000fe20000400000 */
[----:B---3--:R-:W-:Y:S01]  /*6020*/  @!P2 FMUL R39, R39, R39 ;  /* 0x000000272727a220 */ /* 0x008fe20000400000 */
[----:B------:R-:W-:-:S05]  /*6030*/  FSETP.GEU.AND P2, PT, R68, -126, PT ;  /* 0xc2fc00004400780b */ /* 0x000fca0003f4e000 */
[----:B------:R3:W4:Y:S01]  /*6040*/  MUFU.EX2 R43, R73 ;  /* 0x00000049002b7308 */ /* 0x0007220000000800 */
[----:B-1----:R-:W-:-:S01]  /*6050*/  FFMA R80, R54, UR24, -R77 ;  /* 0x0000001836507c23 */ /* 0x002fc2000800084d */
[----:B------:R-:W-:-:S06]  /*6060*/  @!P3 FMUL R69, R69, 0.5 ;  /* 0x3f0000004545b820 */ /* 0x000fcc0000400000 */
[----:B------:R-:W1:Y:S01]  /*6070*/  MUFU.EX2 R50, R69 ;  /* 0x0000004500327308 */ /* 0x000e620000000800 */
[----:B---3--:R-:W-:-:S01]  /*6080*/  FFMA R73, R51, UR24, -R77 ;  /* 0x0000001833497c23 */ /* 0x008fc2000800084d */
[----:B--2---:R-:W-:Y:S01]  /*6090*/  @!P5 FMUL R46, R46, R46 ;  /* 0x0000002e2e2ed220 */ /* 0x004fe20000400000 */
[----:B------:R-:W-:-:S03]  /*60a0*/  @!P2 FMUL R68, R68, 0.5 ;  /* 0x3f0000004444a820 */ /* 0x000fc60000400000 */
[----:B------:R-:W-:Y:S02]  /*60b0*/  FSETP.GEU.AND P5, PT, R73, -126, PT ;  /* 0xc2fc00004900780b */ /* 0x000fe40003fae000 */
[----:B------:R2:W3:Y:S01]  /*60c0*/  MUFU.EX2 R47, R68 ;  /* 0x00000044002f7308 */ /* 0x0004e20000000800 */
[----:B----4-:R-:W-:Y:S01]  /*60d0*/  @!P4 FMUL R43, R43, R43 ;  /* 0x0000002b2b2bc220 */ /* 0x010fe20000400000 */
[----:B------:R-:W-:Y:S01]  /*60e0*/  FSETP.GEU.AND P4, PT, R72, -126, PT ;  /* 0xc2fc00004800780b */ /* 0x000fe20003f8e000 */
[----:B--2---:R-:W-:-:S01]  /*60f0*/  FFMA R68, R55, UR24, -R77 ;  /* 0x0000001837447c23 */ /* 0x004fc2000800084d */
[----:B-1----:R-:W-:-:S07]  /*6100*/  @!P3 FMUL R50, R50, R50 ;  /* 0x000000323232b220 */ /* 0x002fce0000400000 */
        /* <DEDUP_REMOVED lines=22> */
[----:B------:R-:W1:Y:S01]  /*6270*/  MUFU.EX2 R59, R72 ;  /* 0x00000048003b7308 */ /* 0x000e620000000800 */
[----:B------:R-:W-:Y:S01]  /*6280*/  @!P4 FMUL R81, R81, 0.5 ;  /* 0x3f0000005151c820 */ /* 0x000fe20000400000 */
[----:B---3--:R-:W-:Y:S01]  /*6290*/  @!P2 FMUL R58, R58, R58 ;  /* 0x0000003a3a3aa220 */ /* 0x008fe20000400000 */
[----:B------:R-:W-:-:S05]  /*62a0*/  FSETP.GEU.AND P2, PT, R73, -126, PT ;  /* 0xc2fc00004900780b */ /* 0x000fca0003f4e000 */
[----:B------:R2:W3:Y:S02]  /*62b0*/  MUFU.EX2 R69, R81 ;  /* 0x0000005100457308 */ /* 0x0004e40000000800 */
[----:B------:R-:W-:-:S06]  /*62c0*/  @!P3 FMUL R80, R80, 0.5 ;  /* 0x3f0000005050b820 */ /* 0x000fcc0000400000 */
[----:B------:R4:W5:Y:S01]  /*62d0*/  MUFU.EX2 R63, R80 ;  /* 0x00000050003f7308 */ /* 0x0009620000000800 */
[----:B--2---:R-:W-:-:S01]  /*62e0*/  FFMA R81, R67, UR24, -R77 ;  /* 0x0000001843517c23 */ /* 0x004fc2000800084d */
[----:B-1----:R-:W-:Y:S01]  /*62f0*/  @!P5 FMUL R59, R59, R59 ;  /* 0x0000003b3b3bd220 */ /* 0x002fe20000400000 */
[----:B------:R-:W-:-:S03]  /*6300*/  @!P2 FMUL R73, R73, 0.5 ;  /* 0x3f0000004949a820 */ /* 0x000fc60000400000 */
[----:B------:R-:W-:Y:S02]  /*6310*/  FSETP.GEU.AND P5, PT, R81, -126, PT ;  /* 0xc2fc00005100780b */ /* 0x000fe40003fae000 */
[----:B------:R-:W1:Y:S01]  /*6320*/  MUFU.EX2 R62, R73 ;  /* 0x00000049003e7308 */ /* 0x000e620000000800 */
[----:B---3--:R-:W-:Y:S01]  /*6330*/  @!P4 FMUL R69, R69, R69 ;  /* 0x000000454545c220 */ /* 0x008fe20000400000 */
[----:B------:R-:W-:Y:S01]  /*6340*/  FSETP.GEU.AND P4, PT, R68, -126, PT ;  /* 0xc2fc00004400780b */ /* 0x000fe20003f8e000 */
[----:B----4-:R-:W-:-:S01]  /*6350*/  FFMA R80, R71, UR24, -R77 ;  /* 0x0000001847507c23 */ /* 0x010fc2000800084d */
[----:B-----5:R-:W-:Y:S01]  /*6360*/  @!P3 FMUL R63, R63, R63 ;  /* 0x0000003f3f3fb220 */ /* 0x020fe20000400000 */
[----:B------:R-:W-:-:S06]  /*6370*/  FSETP.GEU.AND P3, PT, R74, -126, PT ;  /* 0xc2fc00004a00780b */ /* 0x000fcc0003f6e000 */
[----:B------:R-:W-:-:S04]  /*6380*/  @!P5 FMUL R81, R81, 0.5 ;  /* 0x3f0000005151d820 */ /* 0x000fc80000400000 */
[----:B------:R2:W3:Y:S01]  /*6390*/  MUFU.EX2 R67, R81 ;  /* 0x0000005100437308 */ /* 0x0004e20000000800 */
[----:B------:R-:W-:Y:S01]  /*63a0*/  @!P4 FMUL R68, R68, 0.5 ;  /* 0x3f0000004444c820 */ /* 0x000fe20000400000 */
[----:B-1----:R-:W-:Y:S01]  /*63b0*/  @!P2 FMUL R62, R62, R62 ;  /* 0x0000003e3e3ea220 */ /* 0x002fe20000400000 */
[----:B------:R-:W-:-:S05]  /*63c0*/  FSETP.GEU.AND P2, PT, R70, -126, PT ;  /* 0xc2fc00004600780b */ /* 0x000fca0003f4e000 */
[----:B------:R-:W1:Y:S01]  /*63d0*/  MUFU.EX2 R66, R68 ;  /* 0x0000004400427308 */ /* 0x000e620000000800 */
[----:B------:R-:W-:Y:S01]  /*63e0*/  @!P3 FMUL R74, R74, 0.5 ;  /* 0x3f0000004a4ab820 */ /* 0x000fe20000400000 */
[----:B--2---:R-:W-:Y:S01]  /*63f0*/  FADD R81, R33, R26 ;  /* 0x0000001a21517221 */ /* 0x004fe20000000000 */
[----:B------:R-:W-:Y:S02]  /*6400*/  F2FP.SATFINITE.E4M3.F32.PACK_AB_MERGE_C R26, RZ, R26, RZ ;  /* 0x0000001aff1a723e */ /* 0x000fe400048070ff */
[----:B------:R-:W-:Y:S02]  /*6410*/  F2FP.SATFINITE.E4M3.F32.PACK_AB_MERGE_C R33, RZ, R33, RZ ;  /* 0x00000021ff21723e */ /* 0x000fe400048070ff */
[----:B------:R-:W-:Y:S01]  /*6420*/  LOP3.LUT R26, R26, 0xff, RZ, 0xc0, !PT ;  /* 0x000000ff1a1a7812 */ /* 0x000fe200078ec0ff */
[----:B------:R-:W2:Y:S01]  /*6430*/  MUFU.EX2 R72, R74 ;  /* 0x0000004a00487308 */ /* 0x000ea20000000800 */
[----:B---3--:R-:W-:Y:S01]  /*6440*/  @!P5 FMUL R67, R67, R67 ;  /* 0x000000434343d220 */ /* 0x008fe20000400000 */
[----:B------:R-:W-:Y:S01]  /*6450*/  FSETP.GEU.AND P5, PT, R78, -126, PT ;  /* 0xc2fc00004e00780b */ /* 0x000fe20003fae000 */
[----:B------:R-:W-:Y:S01]  /*6460*/  @!P2 FMUL R70, R70, 0.5 ;  /* 0x3f0000004646a820 */ /* 0x000fe20000400000 */
[----:B------:R-:W-:Y:S01]  /*6470*/  LOP3.LUT R33, R33, 0xff, RZ, 0xc0, !PT ;  /* 0x000000ff21217812 */ /* 0x000fe200078ec0ff */
[----:B------:R-:W-:-:S01]  /*6480*/  FADD R155, R38, R67 ;  /* 0x00000043269b7221 */ /* 0x000fc20000000000 */
[----:B------:R-:W-:-:S02]  /*6490*/  F2FP.SATFINITE.E4M3.F32.PACK_AB_MERGE_C R38, RZ, R38, RZ ;  /* 0x00000026ff26723e */ /* 0x000fc400048070ff */
[----:B------:R3:W4:Y:S01]  /*64a0*/  MUFU.EX2 R68, R70 ;  /* 0x0000004600447308 */ /* 0x0007220000000800 */
[----:B-1----:R-:W-:Y:S01]  /*64b0*/  @!P4 FMUL R66, R66, R66 ;  /* 0x000000424242c220 */ /* 0x002fe20000400000 */
[----:B------:R-:W-:Y:S02]  /*64c0*/  FSETP.GEU.AND P4, PT, R75, -126, PT ;  /* 0xc2fc00004b00780b */ /* 0x000fe40003f8e000 */
[----:B------:R-:W-:Y:S02]  /*64d0*/  LOP3.LUT R38, R38, 0xffff, RZ, 0xc0, !PT ;  /* 0x0000ffff26267812 */ /* 0x000fe400078ec0ff */
[----:B------:R-:W-:Y:S01]  /*64e0*/  F2FP.SATFINITE.E4M3.F32.PACK_AB_MERGE_C R67, RZ, R67, RZ ;  /* 0x00000043ff43723e */ /* 0x000fe200048070ff */
[----:B------:R-:W-:Y:S01]  /*64f0*/  @!P5 FMUL R78, R78, 0.5 ;  /* 0x3f0000004e4ed820 */ /* 0x000fe20000400000 */
[----:B---3--:R-:W-:Y:S01]  /*6500*/  FFMA R70, R83, UR24, -R77 ;  /* 0x0000001853467c23 */ /* 0x008fe2000800084d */
[----:B--2---:R-:W-:Y:S02]  /*6510*/  @!P3 FMUL R72, R72, R72 ;  /* 0x000000484848b220 */ /* 0x004fe40000400000 */
[----:B------:R1:W2:Y:S01]  /*6520*/  MUFU.EX2 R74, R78 ;  /* 0x0000004e004a7308 */ /* 0x0002a20000000800 */
[----:B------:R-:W-:-:S01]  /*6530*/  FADD R77, R29, R60 ;  /* 0x0000003c1d4d7221 */ /* 0x000fc20000000000 */
[----:B------:R-:W-:Y:S01]  /*6540*/  F2FP.SATFINITE.E4M3.F32.PACK_AB_MERGE_C R29, RZ, R29, RZ ;  /* 0x0000001dff1d723e */ /* 0x000fe200048070ff */
[----:B------:R-:W-:-:S01]  /*6550*/  FADD R156, R43, R72 ;  /* 0x000000482b9c7221 */ /* 0x000fc20000000000 */
[----:B------:R-:W-:Y:S01]  /*6560*/  FSETP.GEU.AND P3, PT, R70, -126, PT ;  /* 0xc2fc00004600780b */ /* 0x000fe20003f6e000 */
[----:B------:R-:W-:Y:S01]  /*6570*/  @!P4 FMUL R75, R75, 0.5 ;  /* 0x3f0000004b4bc820 */ /* 0x000fe20000400000 */
[----:B----4-:R-:W-:Y:S01]  /*6580*/  @!P2 FMUL R68, R68, R68 ;  /* 0x000000444444a220 */ /* 0x010fe20000400000 */
[----:B------:R-:W-:-:S02]  /*6590*/  FSETP.GEU.AND P2, PT, R82, -126, PT ;  /* 0xc2fc00005200780b */ /* 0x000fc40003f4e000 */
[----:B------:R3:W4:Y:S01]  /*65a0*/  MUFU.EX2 R73, R75 ;  /* 0x0000004b00497308 */ /* 0x0007220000000800 */
[----:B-1----:R-:W-:-:S01]  /*65b0*/  FADD R78, R24, R57 ;  /* 0x00000039184e7221 */ /* 0x002fc20000000000 */
[----:B------:R-:W-:Y:S02]  /*65c0*/  F2FP.SATFINITE.E4M3.F32.PACK_AB_MERGE_C R57, RZ, R57, RZ ;  /* 0x00000039ff39723e */ /* 0x000fe400048070ff */
[----:B------:R-:W-:Y:S02]  /*65d0*/  F2FP.SATFINITE.E4M3.F32.PACK_AB_MERGE_C R72, RZ, R72, RZ ;  /* 0x00000048ff48723e */ /* 0x000fe400048070ff */
[----:B------:R-:W-:Y:S02]  /*65e0*/  LOP3.LUT R57, R57, 0xffff, RZ, 0xc0, !PT ;  /* 0x0000ffff39397812 */ /* 0x000fe400078ec0ff */
[----:B------:R-:W-:Y:S01]  /*65f0*/  @!P3 FMUL R70, R70, 0.5 ;  /* 0x3f0000004646b820 */ /* 0x000fe20000400000 */
[----:B--2---:R-:W-:Y:S01]  /*6600*/  @!P5 FMUL R74, R74, R74 ;  /* 0x0000004a4a4ad220 */ /* 0x004fe20000400000 */
[----:B------:R-:W-:Y:S01]  /*6610*/  FSETP.GEU.AND P5, PT, R153, -126, PT ;  /* 0xc2fc00009900780b */ /* 0x000fe20003fae000 */
[----:B------:R-:W-:Y:S01]  /*6620*/  @!P2 FMUL R82, R82, 0.5 ;  /* 0x3f0000005252a820 */ /* 0x000fe20000400000 */
[----:B---3--:R-:W-:-:S01]  /*6630*/  FADD R75, R16, R41 ;  /* 0x00000029104b7221 */ /* 0x008fc20000000000 */
[----:B------:R-:W-:Y:S01]  /*6640*/  F2FP.SATFINITE.E4M3.F32.PACK_AB_MERGE_C R16, RZ, R16, RZ ;  /* 0x00000010ff10723e */ /* 0x000fe200048070ff */
[----:B------:R-:W1:Y:S01]  /*6650*/  MUFU.EX2 R70, R70 ;  /* 0x0000004600467308 */ /* 0x000e620000000800 */
[----:B------:R-:W-:-:S01]  /*6660*/  FADD R157, R47, R74 ;  /* 0x0000004a2f9d7221 */ /* 0x000fc20000000000 */
[----:B------:R-:W-:Y:S01]  /*6670*/  FADD R83, R75, R78 ;  /* 0x0000004e4b537221 */ /* 0x000fe20000000000 */
[----:B----4-:R-:W-:Y:S01]  /*6680*/  @!P4 FMUL R73, R73, R73 ;  /* 0x000000494949c220 */ /* 0x010fe20000400000 */
[----:B------:R-:W-:Y:S01]  /*6690*/  FSETP.GEU.AND P4, PT, R80, -126, PT ;  /* 0xc2fc00005000780b */ /* 0x000fe20003f8e000 */
[----:B------:R-:W-:-:S01]  /*66a0*/  FADD R78, R21, R48 ;  /* 0x00000030154e7221 */ /* 0x000fc20000000000 */
[----:B------:R-:W-:-:S02]  /*66b0*/  F2FP.SATFINITE.E4M3.F32.PACK_AB_MERGE_C R41, RZ, R41, RZ ;  /* 0x00000029ff29723e */ /* 0x000fc400048070ff */
[----:B------:R2:W3:Y:S01]  /*66c0*/  MUFU.EX2 R71, R82 ;  /* 0x0000005200477308 */ /* 0x0004e20000000800 */
[----:B------:R-:W-:Y:S01]  /*66d0*/  @!P5 FMUL R153, R153, 0.5 ;  /* 0x3f0000009999d820 */ /* 0x000fe20000400000 */
[----:B------:R-:W-:Y:S01]  /*66e0*/  FADD R87, R78, R81 ;  /* 0x000000514e577221 */ /* 0x000fe20000000000 */
[----:B------:R-:W-:-:S01]  /*66f0*/  FADD R78, R22, R53 ;  /* 0x00000035164e7221 */ /* 0x000fc20000000000 */
[----:B------:R-:W-:Y:S01]  /*6700*/  FADD R81, R36, R27 ;  /* 0x0000001b24517221 */ /* 0x000fe20000000000 */
[----:B------:R-:W-:Y:S02]  /*6710*/  F2FP.SATFINITE.E4M3.F32.PACK_AB_MERGE_C R21, RZ, R21, RZ ;  /* 0x00000015ff15723e */ /* 0x000fe400048070ff */
[----:B------:R-:W-:Y:S01]  /*6720*/  F2FP.SATFINITE.E4M3.F32.PACK_AB_MERGE_C R22, RZ, R22, RZ ;  /* 0x00000016ff16723e */ /* 0x000fe200048070ff */
[----:B------:R4:W5:Y:S01]  /*6730*/  MUFU.EX2 R75, R153 ;  /* 0x00000099004b7308 */ /* 0x0009620000000800 */
[----:B--2---:R-:W-:-:S01]  /*6740*/  FADD R82, R17, R76 ;  /* 0x0000004c11527221 */ /* 0x004fc20000000000 */
[----:B-1----:R-:W-:Y:S01]  /*6750*/  @!P3 FMUL R70, R70, R70 ;  /* 0x000000464646b220 */ /* 0x002fe20000400000 */
[----:B------:R-:W-:Y:S01]  /*6760*/  @!P4 FMUL R80, R80, 0.5 ;  /* 0x3f0000005050c820 */ /* 0x000fe20000400000 */
[----:B------:R-:W-:Y:S01]  /*6770*/  FADD R76, R19, R44 ;  /* 0x0000002c134c7221 */ /* 0x000fe20000000000 */
[----:B------:R-:W-:Y:S01]  /*6780*/  FSETP.GEU.AND P3, PT, R154, -126, PT ;  /* 0xc2fc00009a00780b */ /* 0x000fe20003f6e000 */
[----:B------:R-:W-:Y:S01]  /*6790*/  FADD R78, R78, R81 ;  /* 0x000000514e4e7221 */ /* 0x000fe20000000000 */
[----:B------:R-:W-:-:S01]  /*67a0*/  FADD R81, R30, R59 ;  /* 0x0000003b1e517221 */ /* 0x000fc20000000000 */
[----:B------:R1:W2:Y:S01]  /*67b0*/  MUFU.EX2 R17, R80 ;  /* 0x0000005000117308 */ /* 0x0002a20000000800 */
[----:B------:R-:W-:-:S01]  /*67c0*/  FADD R85, R76, R77 ;  /* 0x0000004d4c557221 */ /* 0x000fc20000000000 */
[----:B------:R-:W-:Y:S01]  /*67d0*/  FADD R77, R20, R49 ;  /* 0x00000031144d7221 */ /* 0x000fe20000000000 */
[----:B------:R-:W-:-:S01]  /*67e0*/  FADD R76, R11, R40 ;  /* 0x000000280b4c7221 */ /* 0x000fc20000000000 */
[----:B---3--:R-:W-:Y:S01]  /*67f0*/  @!P2 FMUL R71, R71, R71 ;  /* 0x000000474747a220 */ /* 0x008fe20000400000 */
[----:B------:R-:W-:Y:S01]  /*6800*/  FSETP.GEU.AND P2, PT, R86, -126, PT ;  /* 0xc2fc00005600780b */ /* 0x000fe20003f4e000 */
[----:B----4-:R-:W-:Y:S01]  /*6810*/  FADD R153, R64, R69 ;  /* 0x0000004540997221 */ /* 0x010fe20000000000 */
[----:B------:R-:W-:Y:S01]  /*6820*/  F2FP.SATFINITE.E4M3.F32.PACK_AB_MERGE_C R19, RZ, R19, RZ ;  /* 0x00000013ff13723e */ /* 0x000fe200048070ff */
[----:B------:R-:W-:Y:S01]  /*6830*/  FADD R158, R54, R71 ;  /* 0x00000047369e7221 */ /* 0x000fe20000000000 */
[----:B-1----:R-:W-:-:S01]  /*6840*/  FADD R80, R32, R65 ;  /* 0x0000004120507221 */ /* 0x002fc20000000000 */
[----:B------:R-:W-:Y:S01]  /*6850*/  FADD R159, R153, R156 ;  /* 0x0000009c999f7221 */ /* 0x000fe20000000000 */
[----:B------:R-:W-:Y:S01]  /*6860*/  @!P3 FMUL R154, R154, 0.5 ;  /* 0x3f0000009a9ab820 */ /* 0x000fe20000400000 */
[----:B------:R-:W-:Y:S01]  /*6870*/  FADD R156, R46, R73 ;  /* 0x000000492e9c7221 */ /* 0x000fe20000000000 */
[----:B------:R-:W-:-:S01]  /*6880*/  FADD R84, R77, R80 ;  /* 0x000000504d547221 */ /* 0x000fc20000000000 */
[----:B------:R-:W-:Y:S01]  /*6890*/  FADD R80, R76, R79 ;  /* 0x0000004f4c507221 */ /* 0x000fe20000000000 */
[----:B------:R-:W-:-:S01]  /*68a0*/  FADD R76, R18, R45 ;  /* 0x0000002d124c7221 */ /* 0x000fc20000000000 */
[----:B------:R-:W-:Y:S01]  /*68b0*/  FADD R79, R28, R61 ;  /* 0x0000003d1c4f7221 */ /* 0x000fe20000000000 */
[----:B-----5:R-:W-:Y:S01]  /*68c0*/  @!P5 FMUL R75, R75, R75 ;  /* 0x0000004b4b4bd220 */ /* 0x020fe20000400000 */
[----:B------:R-:W-:Y:S01]  /*68d0*/  FADD R156, R81, R156 ;  /* 0x0000009c519c7221 */ /* 0x000fe20000000000 */
[----:B------:R-:W-:-:S01]  /*68e0*/  FADD R81, R34, R63 ;  /* 0x0000003f22517221 */ /* 0x000fc20000000000 */
[----:B------:R-:W-:Y:S01]  /*68f0*/  FADD R79, R76, R79 ;  /* 0x0000004f4c4f7221 */ /* 0x000fe20000000000 */
[----:B------:R-:W-:Y:S01]  /*6900*/  @!P2 FMUL R86, R86, 0.5 ;  /* 0x3f0000005656a820 */ /* 0x000fe20000400000 */
[----:B------:R1:W-:Y:S01]  /*6910*/  MUFU.EX2 R76, R154 ;  /* 0x0000009a004c7308 */ /* 0x0003e20000000800 */
[----:B------:R-:W-:Y:S01]  /*6920*/  F2FP.SATFINITE.E4M3.F32.PACK_AB_MERGE_C R20, RZ, R20, RZ ;  /* 0x00000014ff14723e */ /* 0x000fe200048070ff */
[----:B------:R-:W-:Y:S01]  /*6930*/  FADD R153, R35, R66 ;  /* 0x0000004223997221 */ /* 0x000fe20000000000 */
[----:B------:R-:W-:-:S01]  /*6940*/  FADD R79, R79, R78 ;  /* 0x0000004e4f4f7221 */ /* 0x000fc20000000000 */
[----:B------:R-:W-:Y:S01]  /*6950*/  F2FP.SATFINITE.E4M3.F32.PACK_AB_MERGE_C R35, RZ, R35, RZ ;  /* 0x00000023ff23723e */ /* 0x000fe200048070ff */
[----:B------:R-:W-:-:S01]  /*6960*/  FADD R160, R51, R70 ;  /* 0x0000004633a07221 */ /* 0x000fc20000000000 */
[----:B------:R-:W-:Y:S01]  /*6970*/  LOP3.LUT R19, R19, 0xff, RZ, 0xc0, !PT ;  /* 0x000000ff13137812 */ /* 0x000fe200078ec0ff */
[----:B------:R-:W-:-:S01]  /*6980*/  FADD R158, R153, R158 ;  /* 0x0000009e999e7221 */ /* 0x000fc20000000000 */
[----:B------:R3:W4:Y:S01]  /*6990*/  MUFU.EX2 R77, R86 ;  /* 0x00000056004d7308 */ /* 0x0007220000000800 */
[----:B-1----:R-:W-:-:S01]  /*69a0*/  FADD R154, R50, R75 ;  /* 0x0000004b329a7221 */ /* 0x002fc20000000000 */
[----:B------:R-:W-:Y:S01]  /*69b0*/  LOP3.LUT R20, R20, 0xffff, RZ, 0xc0, !PT ;  /* 0x0000ffff14147812 */ /* 0x000fe200078ec0ff */
[----:B--2---:R-:W-:Y:S01]  /*69c0*/  @!P4 FMUL R17, R17, R17 ;  /* 0x000000111111c220 */ /* 0x004fe20000400000 */
[----:B------:R-:W-:Y:S01]  /*69d0*/  F2FP.SATFINITE.E4M3.F32.PACK_AB_MERGE_C R40, RZ, R40, RZ ;  /* 0x00000028ff28723e */ /* 0x000fe200048070ff */
[----:B------:R-:W-:-:S01]  /*69e0*/  FADD R81, R81, R154 ;  /* 0x0000009a51517221 */ /* 0x000fc20000000000 */
[----:B------:R-:W-:Y:S01]  /*69f0*/  F2FP.SATFINITE.E4M3.F32.PACK_AB_MERGE_C R154, RZ, R10, RZ ;  /* 0x0000000aff9a723e */ /* 0x000fe200048070ff */
[----:B------:R-:W-:-:S01]  /*6a00*/  FADD R10, R82, R85 ;  /* 0x00000055520a7221 */ /* 0x000fc20000000000 */
[----:B------:R-:W-:Y:S01]  /*6a10*/  LOP3.LUT R85, R16, 0xffff, RZ, 0xc0, !PT ;  /* 0x0000ffff10557812 */ /* 0x000fe200078ec0ff */
[----:B------:R-:W-:-:S01]  /*6a20*/  FADD R16, R83, R84 ;  /* 0x0000005453107221 */ /* 0x000fc20000000000 */
[----:B------:R-:W-:Y:S01]  /*6a30*/  F2FP.SATFINITE.E4M3.F32.PACK_AB_MERGE_C R45, RZ, R45, RZ ;  /* 0x0000002dff2d723e */ /* 0x000fe200048070ff */
[----:B---3--:R-:W-:-:S01]  /*6a40*/  FADD R86, R31, R62 ;  /* 0x0000003e1f567221 */ /* 0x008fc20000000000 */
[----:B------:R-:W-:Y:S01]  /*6a50*/  PRMT R19, R20, 0x7604, R19 ;  /* 0x0000760414137816 */ /* 0x000fe20000000013 */
[----:B------:R-:W-:-:S01]  /*6a60*/  FADD R79, R16, R79 ;  /* 0x0000004f104f7221 */ /* 0x000fc20000000000 */
[----:B------:R-:W-:Y:S01]  /*6a70*/  IMAD.U32 R16, R35, 0x10000, RZ ;  /* 0x0001000023107824 */ /* 0x000fe200078e00ff */
[----:B------:R-:W-:Y:S01]  /*6a80*/  F2FP.SATFINITE.E4M3.F32.PACK_AB_MERGE_C R62, RZ, R62, RZ ;  /* 0x0000003eff3e723e */ /* 0x000fe200048070ff */
[----:B------:R-:W-:Y:S01]  /*6a90*/  FADD R157, R86, R157 ;  /* 0x0000009d569d7221 */ /* 0x000fe20000000000 */
[----:B------:R-:W-:Y:S01]  /*6aa0*/  LOP3.LUT R40, R40, 0xff, RZ, 0xc0, !PT ;  /* 0x000000ff28287812 */ /* 0x000fe200078ec0ff */
[----:B------:R-:W-:Y:S01]  /*6ab0*/  FADD R86, R39, R68 ;  /* 0x0000004427567221 */ /* 0x000fe20000000000 */
[----:B------:R-:W-:Y:S01]  /*6ac0*/  LOP3.LUT R45, R45, 0xffff, RZ, 0xc0, !PT ;  /* 0x0000ffff2d2d7812 */ /* 0x000fe200078ec0ff */
[----:B----4-:R-:W-:Y:S01]  /*6ad0*/  @!P2 FMUL R77, R77, R77 ;  /* 0x0000004d4d4da220 */ /* 0x010fe20000400000 */
[----:B------:R-:W-:Y:S01]  /*6ae0*/  LOP3.LUT R16, R19, 0xff0000, R16, 0xf8, !PT ;  /* 0x00ff000013107812 */ /* 0x000fe200078ef810 */
[----:B------:R-:W-:Y:S01]  /*6af0*/  IMAD.U32 R19, R62, 0x10000, RZ ;  /* 0x000100003e137824 */ /* 0x000fe200078e00ff */
[----:B------:R-:W-:Y:S01]  /*6b00*/  PRMT R40, R45, 0x7604, R40 ;  /* 0x000076042d287816 */ /* 0x000fe20000000028 */
[----:B------:R-:W-:Y:S01]  /*6b10*/  FADD R153, R58, R77 ;  /* 0x0000004d3a997221 */ /* 0x000fe20000000000 */
[----:B------:R-:W-:Y:S01]  /*6b20*/  LOP3.LUT R20, R41, 0xffff, RZ, 0xc0, !PT ;  /* 0x0000ffff29147812 */ /* 0x000fe200078ec0ff */
[----:B------:R-:W-:Y:S01]  /*6b30*/  FADD R155, R155, R160 ;  /* 0x000000a09b9b7221 */ /* 0x000fe20000000000 */
[----:B------:R-:W-:Y:S01]  /*6b40*/  F2FP.SATFINITE.E4M3.F32.PACK_AB_MERGE_C R61, RZ, R61, RZ ;  /* 0x0000003dff3d723e */ /* 0x000fe200048070ff */
[----:B------:R-:W-:Y:S01]  /*6b50*/  FADD R160, R86, R153 ;  /* 0x0000009956a07221 */ /* 0x000fe20000000000 */
[----:B------:R-:W-:Y:S01]  /*6b60*/  F2FP.SATFINITE.E4M3.F32.PACK_AB_MERGE_C R39, RZ, R39, RZ ;  /* 0x00000027ff27723e */ /* 0x000fe200048070ff */
[----:B------:R-:W-:Y:S01]  /*6b70*/  FADD R86, R42, R17 ;  /* 0x000000112a567221 */ /* 0x000fe20000000000 */
[----:B------:R-:W-:Y:S01]  /*6b80*/  LOP3.LUT R40, R40, 0xff0000, R19, 0xf8, !PT ;  /* 0x00ff000028287812 */ /* 0x000fe200078ef813 */
[----:B------:R-:W-:Y:S01]  /*6b90*/  IMAD.U32 R19, R72, 0x10000, RZ ;  /* 0x0001000048137824 */ /* 0x000fe200078e00ff */
[----:B------:R-:W-:Y:S01]  /*6ba0*/  F2FP.SATFINITE.E4M3.F32.PACK_AB_MERGE_C R11, RZ, R11, RZ ;  /* 0x0000000bff0b723e */ /* 0x000fe200048070ff */
[----:B------:R-:W-:Y:S01]  /*6bb0*/  @!P3 FMUL R76, R76, R76 ;  /* 0x0000004c4c4cb220 */ /* 0x000fe20000400000 */
[----:B------:R-:W-:Y:S01]  /*6bc0*/  F2FP.SATFINITE.E4M3.F32.PACK_AB_MERGE_C R18, RZ, R18, RZ ;  /* 0x00000012ff12723e */ /* 0x000fe200048070ff */
[----:B------:R-:W-:Y:S01]  /*6bd0*/  FADD R87, R80, R87 ;  /* 0x0000005750577221 */ /* 0x000fe20000000000 */
[----:B------:R-:W-:Y:S01]  /*6be0*/  LOP3.LUT R21, R21, 0xff, RZ, 0xc0, !PT ;  /* 0x000000ff15157812 */ /* 0x000fe200078ec0ff */
[----:B------:R-:W-:Y:S01]  /*6bf0*/  FADD R153, R55, R76 ;  /* 0x0000004c37997221 */ /* 0x000fe20000000000 */
[----:B------:R-:W-:Y:S01]  /*6c00*/  LOP3.LUT R22, R22, 0xffff, RZ, 0xc0, !PT ;  /* 0x0000ffff16167812 */ /* 0x000fe200078ec0ff */
[----:B------:R-:W-:Y:S01]  /*6c10*/  FADD R10, R10, R87 ;  /* 0x000000570a0a7221 */ /* 0x000fe20000000000 */
[----:B------:R-:W-:Y:S01]  /*6c20*/  PRMT R52, R57, 0x7604, R52 ;  /* 0x0000760439347816 */ /* 0x000fe20000000034 */
[----:B------:R-:W-:Y:S01]  /*6c30*/  FADD R86, R86, R153 ;  /* 0x0000009956567221 */ /* 0x000fe20000000000 */
[----:B------:R-:W-:Y:S01]  /*6c40*/  F2FP.SATFINITE.E4M3.F32.PACK_AB_MERGE_C R74, RZ, R74, RZ ;  /* 0x0000004aff4a723e */ /* 0x000fe200048070ff */
[----:B------:R-:W-:Y:S01]  /*6c50*/  FADD R79, R10, R79 ;  /* 0x0000004f0a4f7221 */ /* 0x000fe20000000000 */
[----:B------:R-:W-:Y:S01]  /*6c60*/  F2FP.SATFINITE.E4M3.F32.PACK_AB_MERGE_C R24, RZ, R24, RZ ;  /* 0x00000018ff18723e */ /* 0x000fe200048070ff */
[----:B------:R-:W-:Y:S01]  /*6c70*/  FADD R158, R159, R158 ;  /* 0x0000009e9f9e7221 */ /* 0x000fe20000000000 */
[----:B------:R-:W-:Y:S01]  /*6c80*/  PRMT R37, R20, 0x7604, R37 ;  /* 0x0000760414257816 */ /* 0x000fe20000000025 */
[----:B------:R-:W-:Y:S01]  /*6c90*/  IMAD.U32 R20, R39, 0x10000, RZ ;  /* 0x0001000027147824 */ /* 0x000fe200078e00ff */
[----:B------:R-:W-:Y:S01]  /*6ca0*/  F2FP.SATFINITE.E4M3.F32.PACK_AB_MERGE_C R44, RZ, R44, RZ ;  /* 0x0000002cff2c723e */ /* 0x000fe200048070ff */
[----:B------:R-:W-:Y:S01]  /*6cb0*/  FADD R155, R156, R155 ;  /* 0x0000009b9c9b7221 */ /* 0x000fe20000000000 */
[----:B------:R-:W-:Y:S01]  /*6cc0*/  F2FP.SATFINITE.E4M3.F32.PACK_AB_MERGE_C R49, RZ, R49, RZ ;  /* 0x00000031ff31723e */ /* 0x000fe200048070ff */
[----:B------:R-:W-:Y:S01]  /*6cd0*/  FADD R157, R157, R160 ;  /* 0x000000a09d9d7221 */ /* 0x000fe20000000000 */
[----:B------:R-:W-:Y:S01]  /*6ce0*/  LOP3.LUT R61, R61, 0xffff, RZ, 0xc0, !PT ;  /* 0x0000ffff3d3d7812 */ /* 0x000fe200078ec0ff */
[----:B------:R-:W-:Y:S01]  /*6cf0*/  FADD R86, R81, R86 ;  /* 0x0000005651567221 */ /* 0x000fe20000000000 */
[----:B------:R-:W-:Y:S01]  /*6d00*/  F2FP.SATFINITE.E4M3.F32.PACK_AB_MERGE_C R31, RZ, R31, RZ ;  /* 0x0000001fff1f723e */ /* 0x000fe200048070ff */
[----:B------:R-:W-:Y:S01]  /*6d10*/  FADD R157, R158, R157 ;  /* 0x0000009d9e9d7221 */ /* 0x000fe20000000000 */
[----:B------:R-:W-:Y:S01]  /*6d20*/  F2FP.SATFINITE.E4M3.F32.PACK_AB_MERGE_C R34, RZ, R34, RZ ;  /* 0x00000022ff22723e */ /* 0x000fe200048070ff */
[----:B------:R-:W-:Y:S01]  /*6d30*/  FADD R86, R155, R86 ;  /* 0x000000569b567221 */ /* 0x000fe20000000000 */
[----:B------:R-:W-:Y:S01]  /*6d40*/  LOP3.LUT R11, R11, 0xff, RZ, 0xc0, !PT ;  /* 0x000000ff0b0b7812 */ /* 0x000fe200078ec0ff */
[----:B------:R-:W-:Y:S01]  /*6d50*/  IMAD.U32 R31, R31, 0x10000, RZ ;  /* 0x000100001f1f7824 */ /* 0x000fe200078e00ff */
[----:B------:R-:W-:Y:S01]  /*6d60*/  LOP3.LUT R18, R18, 0xffff, RZ, 0xc0, !PT ;  /* 0x0000ffff12127812 */ /* 0x000fe200078ec0ff */
[----:B------:R-:W-:Y:S01]  /*6d70*/  FADD R86, R157, R86 ;  /* 0x000000569d567221 */ /* 0x000fe20000000000 */
[----:B------:R-:W-:-:S02]  /*6d80*/  PRMT R21, R22, 0x7604, R21 ;  /* 0x0000760416157816 */ /* 0x000fc40000000015 */
[----:B------:R-:W-:Y:S02]  /*6d90*/  F2FP.SATFINITE.E4M3.F32.PACK_AB_MERGE_C R43, RZ, R43, RZ ;  /* 0x0000002bff2b723e */ /* 0x000fe400048070ff */
[----:B------:R-:W-:Y:S02]  /*6da0*/  F2FP.SATFINITE.E4M3.F32.PACK_AB_MERGE_C R66, RZ, R66, RZ ;  /* 0x00000042ff42723e */ /* 0x000fe400048070ff */
[----:B------:R-:W-:Y:S01]  /*6db0*/  LOP3.LUT R52, R52, 0xff0000, R19, 0xf8, !PT ;  /* 0x00ff000034347812 */ /* 0x000fe200078ef813 */
[----:B------:R-:W-:Y:S01]  /*6dc0*/  IMAD.U32 R19, R74, 0x10000, RZ ;  /* 0x000100004a137824 */ /* 0x000fe200078e00ff */
[----:B------:R-:W-:Y:S01]  /*6dd0*/  LOP3.LUT R24, R24, 0xffff, RZ, 0xc0, !PT ;  /* 0x0000ffff18187812 */ /* 0x000fe200078ec0ff */
[----:B------:R-:W-:Y:S01]  /*6de0*/  IMAD.U32 R22, R43, 0x10000, RZ ;  /* 0x000100002b167824 */ /* 0x000fe200078e00ff */
[----:B------:R-:W-:Y:S02]  /*6df0*/  LOP3.LUT R44, R44, 0xff, RZ, 0xc0, !PT ;  /* 0x000000ff2c2c7812 */ /* 0x000fe400078ec0ff */
[----:B------:R-:W-:-:S02]  /*6e00*/  LOP3.LUT R49, R49, 0xffff, RZ, 0xc0, !PT ;  /* 0x0000ffff31317812 */ /* 0x000fc400078ec0ff */
[----:B------:R-:W-:Y:S02]  /*6e10*/  PRMT R56, R61, 0x7604, R56 ;  /* 0x000076043d387816 */ /* 0x000fe40000000038 */
[----:B------:R-:W-:Y:S02]  /*6e20*/  LOP3.LUT R34, R34, 0xffff, RZ, 0xc0, !PT ;  /* 0x0000ffff22227812 */ /* 0x000fe400078ec0ff */
[----:B------:R-:W-:Y:S02]  /*6e30*/  PRMT R18, R18, 0x7604, R11 ;  /* 0x0000760412127816 */ /* 0x000fe4000000000b */
[----:B------:R-:W-:Y:S02]  /*6e40*/  F2FP.SATFINITE.E4M3.F32.PACK_AB_MERGE_C R48, RZ, R48, RZ ;  /* 0x00000030ff30723e */ /* 0x000fe400048070ff */
[----:B------:R-:W-:Y:S02]  /*6e50*/  F2FP.SATFINITE.E4M3.F32.PACK_AB_MERGE_C R53, RZ, R53, RZ ;  /* 0x00000035ff35723e */ /* 0x000fe400048070ff */
[----:B------:R-:W-:Y:S01]  /*6e60*/  LOP3.LUT R20, R21, 0xff0000, R20, 0xf8, !PT ;  /* 0x00ff000015147812 */ /* 0x000fe200078ef814 */
[----:B------:R-:W-:Y:S01]  /*6e70*/  IMAD.U32 R21, R66, 0x10000, RZ ;  /* 0x0001000042157824 */ /* 0x000fe200078e00ff */
[----:B------:R-:W-:-:S02]  /*6e80*/  F2FP.SATFINITE.E4M3.F32.PACK_AB_MERGE_C R42, RZ, R42, RZ ;  /* 0x0000002aff2a723e */ /* 0x000fc400048070ff */
[----:B------:R-:W-:Y:S02]  /*6e90*/  F2FP.SATFINITE.E4M3.F32.PACK_AB_MERGE_C R28, RZ, R28, RZ ;  /* 0x0000001cff1c723e */ /* 0x000fe400048070ff */
[----:B------:R-:W-:Y:S02]  /*6ea0*/  PRMT R23, R24, 0x7604, R23 ;  /* 0x0000760418177816 */ /* 0x000fe40000000017 */
[----:B------:R-:W-:Y:S02]  /*6eb0*/  PRMT R44, R49, 0x7604, R44 ;  /* 0x00007604312c7816 */ /* 0x000fe4000000002c */
[----:B------:R-:W-:Y:S02]  /*6ec0*/  F2FP.SATFINITE.E4M3.F32.PACK_AB_MERGE_C R68, RZ, R68, RZ ;  /* 0x00000044ff44723e */ /* 0x000fe400048070ff */
[----:B------:R-:W-:Y:S01]  /*6ed0*/  LOP3.LUT R56, R56, 0xff0000, R19, 0xf8, !PT ;  /* 0x00ff000038387812 */ /* 0x000fe200078ef813 */
[----:B------:R-:W-:Y:S01]  /*6ee0*/  IMAD.SHL.U32 R19, R34, 0x1000000, RZ ;  /* 0x0100000022137824 */ /* 0x000fe200078e00ff */
[----:B------:R-:W-:-:S02]  /*6ef0*/  F2FP.SATFINITE.E4M3.F32.PACK_AB_MERGE_C R27, RZ, R27, RZ ;  /* 0x0000001bff1b723e */ /* 0x000fc400048070ff */
[----:B------:R-:W-:Y:S02]  /*6f00*/  F2FP.SATFINITE.E4M3.F32.PACK_AB_MERGE_C R32, RZ, R32, RZ ;  /* 0x00000020ff20723e */ /* 0x000fe400048070ff */
[----:B------:R-:W-:Y:S02]  /*6f10*/  F2FP.SATFINITE.E4M3.F32.PACK_AB_MERGE_C R36, RZ, R36, RZ ;  /* 0x00000024ff24723e */ /* 0x000fe400048070ff */
[----:B------:R-:W-:Y:S02]  /*6f20*/  LOP3.LUT R48, R48, 0xff, RZ, 0xc0, !PT ;  /* 0x000000ff30307812 */ /* 0x000fe400078ec0ff */
[----:B------:R-:W-:Y:S02]  /*6f30*/  LOP3.LUT R53, R53, 0xffff, RZ, 0xc0, !PT ;  /* 0x0000ffff35357812 */ /* 0x000fe400078ec0ff */
[----:B------:R-:W-:Y:S02]  /*6f40*/  F2FP.SATFINITE.E4M3.F32.PACK_AB_MERGE_C R64, RZ, R64, RZ ;  /* 0x00000040ff40723e */ /* 0x000fe400048070ff */
[----:B------:R-:W-:-:S02]  /*6f50*/  LOP3.LUT R18, R18, 0xff0000, R31, 0xf8, !PT ;  /* 0x00ff000012127812 */ /* 0x000fc400078ef81f */
[----:B------:R-:W-:Y:S01]  /*6f60*/  F2FP.SATFINITE.E4M3.F32.PACK_AB_MERGE_C R47, RZ, R47, RZ ;  /* 0x0000002fff2f723e */ /* 0x000fe200048070ff */
[----:B------:R-:W-:Y:S01]  /*6f70*/  IMAD.U32 R11, R64, 0x10000, RZ ;  /* 0x00010000400b7824 */ /* 0x000fe200078e00ff */
[----:B------:R-:W-:Y:S02]  /*6f80*/  F2FP.SATFINITE.E4M3.F32.PACK_AB_MERGE_C R30, RZ, R30, RZ ;  /* 0x0000001eff1e723e */ /* 0x000fe400048070ff */
[----:B------:R-:W-:Y:S01]  /*6f90*/  F2FP.SATFINITE.E4M3.F32.PACK_AB_MERGE_C R46, RZ, R46, RZ ;  /* 0x0000002eff2e723e */ /* 0x000fe200048070ff */
[----:B------:R-:W-:Y:S01]  /*6fa0*/  IMAD.U32 R24, R47, 0x10000, RZ ;  /* 0x000100002f187824 */ /* 0x000fe200078e00ff */
[----:B------:R-:W-:Y:S02]  /*6fb0*/  LOP3.LUT R42, R42, 0xffff, RZ, 0xc0, !PT ;  /* 0x0000ffff2a2a7812 */ /* 0x000fe400078ec0ff */
[----:B------:R-:W-:Y:S02]  /*6fc0*/  F2FP.SATFINITE.E4M3.F32.PACK_AB_MERGE_C R50, RZ, R50, RZ ;  /* 0x00000032ff32723e */ /* 0x000fe400048070ff */
[----:B------:R-:W-:-:S02]  /*6fd0*/  LOP3.LUT R28, R28, 0xffff, RZ, 0xc0, !PT ;  /* 0x0000ffff1c1c7812 */ /* 0x000fc400078ec0ff */
[----:B------:R-:W-:Y:S02]  /*6fe0*/  F2FP.SATFINITE.E4M3.F32.PACK_AB_MERGE_C R77, RZ, R77, RZ ;  /* 0x0000004dff4d723e */ /* 0x000fe400048070ff */
[----:B------:R-:W-:Y:S02]  /*6ff0*/  F2FP.SATFINITE.E4M3.F32.PACK_AB_MERGE_C R76, RZ, R76, RZ ;  /* 0x0000004cff4c723e */ /* 0x000fe400048070ff */
[----:B------:R-:W-:Y:S02]  /*7000*/  LOP3.LUT R154, R154, 0xff, RZ, 0xc0, !PT ;  /* 0x000000ff9a9a7812 */ /* 0x000fe400078ec0ff */
[----:B------:R-:W-:Y:S01]  /*7010*/  LOP3.LUT R22, R23, 0xff0000, R22, 0xf8, !PT ;  /* 0x00ff000017167812 */ /* 0x000fe200078ef816 */
[----:B------:R-:W-:Y:S01]  /*7020*/  IMAD.U32 R23, R68, 0x10000, RZ ;  /* 0x0001000044177824 */ /* 0x000fe200078e00ff */
[----:B------:R-:W-:Y:S02]  /*7030*/  F2FP.SATFINITE.E4M3.F32.PACK_AB_MERGE_C R54, RZ, R54, RZ ;  /* 0x00000036ff36723e */ /* 0x000fe400048070ff */
[----:B------:R-:W-:-:S02]  /*7040*/  F2FP.SATFINITE.E4M3.F32.PACK_AB_MERGE_C R58, RZ, R58, RZ ;  /* 0x0000003aff3a723e */ /* 0x000fc400048070ff */
[----:B------:R-:W-:Y:S01]  /*7050*/  LOP3.LUT R44, R44, 0xff0000, R21, 0xf8, !PT ;  /* 0x00ff00002c2c7812 */ /* 0x000fe200078ef815 */
[----:B------:R-:W-:Y:S01]  /*7060*/  IMAD.SHL.U32 R21, R38, 0x1000000, RZ ;  /* 0x0100000026157824 */ /* 0x000fe200078e00ff */
[----:B------:R-:W-:Y:S01]  /*7070*/  F2FP.SATFINITE.E4M3.F32.PACK_AB_MERGE_C R51, RZ, R51, RZ ;  /* 0x00000033ff33723e */ /* 0x000fe200048070ff */
[----:B------:R-:W-:Y:S01]  /*7080*/  IMAD.U32 R54, R54, 0x10000, RZ ;  /* 0x0001000036367824 */ /* 0x000fe200078e00ff */
[----:B------:R-:W-:Y:S01]  /*7090*/  F2FP.SATFINITE.E4M3.F32.PACK_AB_MERGE_C R55, RZ, R55, RZ ;  /* 0x00000037ff37723e */ /* 0x000fe200048070ff */
[----:B------:R-:W-:Y:S01]  /*70a0*/  IMAD.U32 R58, R58, 0x10000, RZ ;  /* 0x000100003a3a7824 */ /* 0x000fe200078e00ff */
[----:B------:R-:W-:Y:S02]  /*70b0*/  LOP3.LUT R27, R27, 0xffff, RZ, 0xc0, !PT ;  /* 0x0000ffff1b1b7812 */ /* 0x000fe400078ec0ff */
[----:B------:R-:W-:Y:S02]  /*70c0*/  LOP3.LUT R29, R29, 0xff, RZ, 0xc0, !PT ;  /* 0x000000ff1d1d7812 */ /* 0x000fe400078ec0ff */
[----:B------:R-:W-:-:S02]  /*70d0*/  LOP3.LUT R32, R32, 0xffff, RZ, 0xc0, !PT ;  /* 0x0000ffff20207812 */ /* 0x000fc400078ec0ff */
[----:B------:R-:W-:Y:S02]  /*70e0*/  LOP3.LUT R36, R36, 0xffff, RZ, 0xc0, !PT ;  /* 0x0000ffff24247812 */ /* 0x000fe400078ec0ff */
[----:B------:R-:W-:Y:S02]  /*70f0*/  PRMT R48, R53, 0x7604, R48 ;  /* 0x0000760435307816 */ /* 0x000fe40000000030 */
[----:B------:R-:W-:Y:S02]  /*7100*/  LOP3.LUT R30, R30, 0xffff, RZ, 0xc0, !PT ;  /* 0x0000ffff1e1e7812 */ /* 0x000fe400078ec0ff */
[----:B------:R-:W-:Y:S02]  /*7110*/  LOP3.LUT R46, R46, 0xffff, RZ, 0xc0, !PT ;  /* 0x0000ffff2e2e7812 */ /* 0x000fe400078ec0ff */
[----:B------:R-:W-:Y:S01]  /*7120*/  LOP3.LUT R18, R18, R19, RZ, 0xfc, !PT ;  /* 0x0000001312127212 */ /* 0x000fe200078efcff */
[----:B------:R-:W-:Y:S01]  /*7130*/  IMAD.SHL.U32 R19, R42, 0x1000000, RZ ;  /* 0x010000002a137824 */ /* 0x000fe200078e00ff */
[----:B------:R-:W-:Y:S01]  /*7140*/  LOP3.LUT R50, R50, 0xffff, RZ, 0xc0, !PT ;  /* 0x0000ffff32327812 */ /* 0x000fe200078ec0ff */
[----:B------:R-:W-:Y:S01]  /*7150*/  IMAD.SHL.U32 R30, R30, 0x1000000, RZ ;  /* 0x010000001e1e7824 */ /* 0x000fe200078e00ff */
[----:B------:R-:W-:Y:S01]  /*7160*/  PRMT R25, R28, 0x7604, R25 ;  /* 0x000076041c197816 */ /* 0x000fe20000000019 */
[----:B------:R-:W-:Y:S01]  /*7170*/  IMAD.U32 R28, R77, 0x10000, RZ ;  /* 0x000100004d1c7824 */ /* 0x000fe200078e00ff */
[----:B------:R-:W-:-:S02]  /*7180*/  LOP3.LUT R76, R76, 0xffff, RZ, 0xc0, !PT ;  /* 0x0000ffff4c4c7812 */ /* 0x000fc400078ec0ff */
[----:B------:R-:W-:Y:S02]  /*7190*/  PRMT R78, R85, 0x7604, R154 ;  /* 0x00007604554e7816 */ /* 0x000fe4000000009a */
[----:B------:R-:W-:Y:S01]  /*71a0*/  LOP3.LUT R51, R51, 0xffff, RZ, 0xc0, !PT ;  /* 0x0000ffff33337812 */ /* 0x000fe200078ec0ff */
[----:B------:R-:W-:Y:S01]  /*71b0*/  IMAD.SHL.U32 R76, R76, 0x1000000, RZ ;  /* 0x010000004c4c7824 */ /* 0x000fe200078e00ff */
[----:B------:R-:W-:Y:S02]  /*71c0*/  LOP3.LUT R55, R55, 0xffff, RZ, 0xc0, !PT ;  /* 0x0000ffff37377812 */ /* 0x000fe400078ec0ff */
[----:B------:R-:W-:Y:S01]  /*71d0*/  PRMT R27, R27, 0x7604, R26 ;  /* 0x000076041b1b7816 */ /* 0x000fe2000000001a */
[----:B------:R-:W-:Y:S01]  /*71e0*/  IMAD.SHL.U32 R10, R51, 0x1000000, RZ ;  /* 0x01000000330a7824 */ /* 0x000fe200078e00ff */
[----:B------:R-:W-:Y:S02]  /*71f0*/  PRMT R29, R32, 0x7604, R29 ;  /* 0x00007604201d7816 */ /* 0x000fe4000000001d */
[----:B------:R-:W-:-:S02]  /*7200*/  PRMT R33, R36, 0x7604, R33 ;  /* 0x0000760424217816 */ /* 0x000fc40000000021 */
[----:B------:R-:W-:Y:S01]  /*7210*/  LOP3.LUT R48, R48, 0xff0000, R23, 0xf8, !PT ;  /* 0x00ff000030307812 */ /* 0x000fe200078ef817 */
[----:B------:R-:W-:Y:S01]  /*7220*/  IMAD.SHL.U32 R23, R50, 0x1000000, RZ ;  /* 0x0100000032177824 */ /* 0x000fe200078e00ff */
[----:B------:R-:W-:Y:S01]  /*7230*/  LOP3.LUT R16, R16, R21, RZ, 0xfc, !PT ;  /* 0x0000001510107212 */ /* 0x000fe200078efcff */
[----:B------:R-:W-:Y:S01]  /*7240*/  IMAD.SHL.U32 R21, R46, 0x1000000, RZ ;  /* 0x010000002e157824 */ /* 0x000fe200078e00ff */
[----:B------:R-:W-:Y:S02]  /*7250*/  F2FP.SATFINITE.E4M3.F32.PACK_AB_MERGE_C R60, RZ, R60, RZ ;  /* 0x0000003cff3c723e */ /* 0x000fe400048070ff */
[----:B------:R-:W-:Y:S02]  /*7260*/  F2FP.SATFINITE.E4M3.F32.PACK_AB_MERGE_C R65, RZ, R65, RZ ;  /* 0x00000041ff41723e */ /* 0x000fe400048070ff */
[----:B------:R-:W-:Y:S02]  /*7270*/  LOP3.LUT R11, R78, 0xff0000, R11, 0xf8, !PT ;  /* 0x00ff00004e0b7812 */ /* 0x000fe400078ef80b */
[----:B------:R-:W-:-:S02]  /*7280*/  LOP3.LUT R24, R25, 0xff0000, R24, 0xf8, !PT ;  /* 0x00ff000019187812 */ /* 0x000fc400078ef818 */
[----:B------:R-:W-:Y:S01]  /*7290*/  LOP3.LUT R19, R20, R19, RZ, 0xfc, !PT ;  /* 0x0000001314137212 */ /* 0x000fe200078efcff */
[----:B------:R-:W-:Y:S01]  /*72a0*/  IMAD.SHL.U32 R20, R55, 0x1000000, RZ ;  /* 0x0100000037147824 */ /* 0x000fe200078e00ff */
[----:B------:R-:W-:Y:S02]  /*72b0*/  F2FP.SATFINITE.E4M3.F32.PACK_AB_MERGE_C R69, RZ, R69, RZ ;  /* 0x00000045ff45723e */ /* 0x000fe400048070ff */
[----:B------:R-:W-:Y:S02]  /*72c0*/  LOP3.LUT R27, R27, 0xff0000, R28, 0xf8, !PT ;  /* 0x00ff00001b1b7812 */ /* 0x000fe400078ef81c */
[----:B------:R-:W-:Y:S01]  /*72d0*/  F2FP.SATFINITE.E4M3.F32.PACK_AB_MERGE_C R59, RZ, R59, RZ ;  /* 0x0000003bff3b723e */ /* 0x000fe200048070ff */
[----:B------:R-:W-:Y:S01]  /*72e0*/  IMAD.U32 R26, R69, 0x10000, RZ ;  /* 0x00010000451a7824 */ /* 0x000fe200078e00ff */
[----:B------:R-:W-:Y:S02]  /*72f0*/  F2FP.SATFINITE.E4M3.F32.PACK_AB_MERGE_C R63, RZ, R63, RZ ;  /* 0x0000003fff3f723e */ /* 0x000fe400048070ff */
[----:B------:R-:W-:-:S02]  /*7300*/  F2FP.SATFINITE.E4M3.F32.PACK_AB_MERGE_C R17, RZ, R17, RZ ;  /* 0x00000011ff11723e */ /* 0x000fc400048070ff */
[----:B------:R-:W-:Y:S02]  /*7310*/  LOP3.LUT R29, R29, 0xff0000, R54, 0xf8, !PT ;  /* 0x00ff00001d1d7812 */ /* 0x000fe400078ef836 */
[----:B------:R-:W-:Y:S02]  /*7320*/  LOP3.LUT R33, R33, 0xff0000, R58, 0xf8, !PT ;  /* 0x00ff000021217812 */ /* 0x000fe400078ef83a */
[----:B------:R-:W-:Y:S02]  /*7330*/  F2FP.SATFINITE.E4M3.F32.PACK_AB_MERGE_C R71, RZ, R71, RZ ;  /* 0x00000047ff47723e */ /* 0x000fe400048070ff */
[----:B------:R-:W-:Y:S02]  /*7340*/  F2FP.SATFINITE.E4M3.F32.PACK_AB_MERGE_C R70, RZ, R70, RZ ;  /* 0x00000046ff46723e */ /* 0x000fe400048070ff */
[----:B------:R-:W-:Y:S01]  /*7350*/  F2FP.SATFINITE.E4M3.F32.PACK_AB_MERGE_C R73, RZ, R73, RZ ;  /* 0x00000049ff49723e */ /* 0x000fe200048070ff */
[----:B------:R-:W-:Y:S01]  /*7360*/  IMAD.U32 R71, R71, 0x10000, RZ ;  /* 0x0001000047477824 */ /* 0x000fe200078e00ff */
[----:B------:R-:W-:-:S02]  /*7370*/  F2FP.SATFINITE.E4M3.F32.PACK_AB_MERGE_C R75, RZ, R75, RZ ;  /* 0x0000004bff4b723e */ /* 0x000fc400048070ff */
[----:B------:R-:W-:Y:S02]  /*7380*/  LOP3.LUT R60, R60, 0xff, RZ, 0xc0, !PT ;  /* 0x000000ff3c3c7812 */ /* 0x000fe400078ec0ff */
[----:B------:R-:W-:Y:S02]  /*7390*/  LOP3.LUT R65, R65, 0xffff, RZ, 0xc0, !PT ;  /* 0x0000ffff41417812 */ /* 0x000fe400078ec0ff */
[----:B------:R-:W-:Y:S02]  /*73a0*/  LOP3.LUT R11, R11, R30, RZ, 0xfc, !PT ;  /* 0x0000001e0b0b7212 */ /* 0x000fe400078efcff */
[----:B------:R-:W-:Y:S02]  /*73b0*/  LOP3.LUT R21, R22, R21, RZ, 0xfc, !PT ;  /* 0x0000001516157212 */ /* 0x000fe400078efcff */
[----:B------:R-:W-:Y:S02]  /*73c0*/  LOP3.LUT R24, R24, R23, RZ, 0xfc, !PT ;  /* 0x0000001718187212 */ /* 0x000fe400078efcff */
[----:B------:R-:W-:-:S02]  /*73d0*/  LOP3.LUT R59, R59, 0xffff, RZ, 0xc0, !PT ;  /* 0x0000ffff3b3b7812 */ /* 0x000fc400078ec0ff */
[----:B------:R-:W-:Y:S02]  /*73e0*/  LOP3.LUT R63, R63, 0xffff, RZ, 0xc0, !PT ;  /* 0x0000ffff3f3f7812 */ /* 0x000fe400078ec0ff */
[----:B------:R-:W-:Y:S01]  /*73f0*/  LOP3.LUT R67, R67, 0xffff, RZ, 0xc0, !PT ;  /* 0x0000ffff43437812 */ /* 0x000fe200078ec0ff */
[----:B------:R-:W-:Y:S01]  /*7400*/  IMAD.SHL.U32 R59, R59, 0x1000000, RZ ;  /* 0x010000003b3b7824 */ /* 0x000fe200078e00ff */
[----:B------:R-:W-:Y:S01]  /*7410*/  LOP3.LUT R17, R17, 0xffff, RZ, 0xc0, !PT ;  /* 0x0000ffff11117812 */ /* 0x000fe200078ec0ff */
[----:B------:R-:W-:Y:S01]  /*7420*/  IMAD.SHL.U32 R63, R63, 0x1000000, RZ ;  /* 0x010000003f3f7824 */ /* 0x000fe200078e00ff */
[----:B------:R-:W-:Y:S01]  /*7430*/  LOP3.LUT R76, R27, R76, RZ, 0xfc, !PT ;  /* 0x0000004c1b4c7212 */ /* 0x000fe200078efcff */
[----:B------:R-:W-:Y:S01]  /*7440*/  IMAD.SHL.U32 R67, R67, 0x1000000, RZ ;  /* 0x0100000043437824 */ /* 0x000fe200078e00ff */
[----:B------:R-:W-:Y:S01]  /*7450*/  LOP3.LUT R10, R29, R10, RZ, 0xfc, !PT ;  /* 0x0000000a1d0a7212 */ /* 0x000fe200078efcff */
[----:B------:R-:W-:Y:S01]  /*7460*/  IMAD.SHL.U32 R17, R17, 0x1000000, RZ ;  /* 0x0100000011117824 */ /* 0x000fe200078e00ff */
[----:B------:R-:W-:-:S02]  /*7470*/  LOP3.LUT R33, R33, R20, RZ, 0xfc, !PT ;  /* 0x0000001421217212 */ /* 0x000fc400078efcff */
[----:B------:R-:W-:Y:S02]  /*7480*/  LOP3.LUT R70, R70, 0xffff, RZ, 0xc0, !PT ;  /* 0x0000ffff46467812 */ /* 0x000fe400078ec0ff */
[----:B------:R-:W-:Y:S02]  /*7490*/  SEL R27, R19, R16, P6 ;  /* 0x00000010131b7207 */ /* 0x000fe40003000000 */
[----:B------:R-:W-:Y:S01]  /*74a0*/  LOP3.LUT R73, R73, 0xffff, RZ, 0xc0, !PT ;  /* 0x0000ffff49497812 */ /* 0x000fe200078ec0ff */
[----:B------:R-:W-:Y:S01]  /*74b0*/  IMAD.SHL.U32 R23, R70, 0x1000000, RZ ;  /* 0x0100000046177824 */ /* 0x000fe200078e00ff */
[----:B------:R-:W-:Y:S02]  /*74c0*/  LOP3.LUT R75, R75, 0xffff, RZ, 0xc0, !PT ;  /* 0x0000ffff4b4b7812 */ /* 0x000fe400078ec0ff */
[----:B------:R-:W-:Y:S01]  /*74d0*/  SEL R16, R16, R19, P6 ;  /* 0x0000001310107207 */ /* 0x000fe20003000000 */
[----:B------:R-:W-:Y:S01]  /*74e0*/  IMAD.SHL.U32 R73, R73, 0x1000000, RZ ;  /* 0x0100000049497824 */ /* 0x000fe200078e00ff */
[----:B------:R-:W-:Y:S01]  /*74f0*/  PRMT R60, R65, 0x7604, R60 ;  /* 0x00007604413c7816 */ /* 0x000fe2000000003c */
[----:B------:R-:W-:Y:S01]  /*7500*/  IMAD.SHL.U32 R75, R75, 0x1000000, RZ ;  /* 0x010000004b4b7824 */ /* 0x000fe200078e00ff */
[----:B------:R-:W-:-:S02]  /*7510*/  SEL R25, R18, R11, P6 ;  /* 0x0000000b12197207 */ /* 0x000fc40003000000 */
[----:B------:R-:W-:Y:S02]  /*7520*/  SEL R19, R24, R21, P6 ;  /* 0x0000001518137207 */ /* 0x000fe40003000000 */
[----:B------:R-:W-:Y:S01]  /*7530*/  SEL R18, R11, R18, P6 ;  /* 0x000000120b127207 */ /* 0x000fe20003000000 */
[----:B------:R-:W-:Y:S01]  /*7540*/  IMAD.MOV.U32 R11, RZ, RZ, 0x3021 ;  /* 0x00003021ff0b7424 */ /* 0x000fe200078e00ff */
[----:B------:R-:W-:Y:S02]  /*7550*/  SEL R24, R21, R24, P6 ;  /* 0x0000001815187207 */ /* 0x000fe40003000000 */
[----:B------:R-:W-:Y:S02]  /*7560*/  SEL R21, R33, R10, P6 ;  /* 0x0000000a21157207 */ /* 0x000fe40003000000 */
[----:B------:R-:W-:Y:S01]  /*7570*/  SEL R22, R10, R33, P6 ;  /* 0x000000210a167207 */ /* 0x000fe20003000000 */
[----:B------:R-:W-:Y:S01]  /*7580*/  IMAD.MOV.U32 R33, RZ, RZ, 0x2130 ;  /* 0x00002130ff217424 */ /* 0x000fe200078e00ff */
[----:B------:R-:W-:-:S02]  /*7590*/  LOP3.LUT R26, R37, 0xff0000, R26, 0xf8, !PT ;  /* 0x00ff0000251a7812 */ /* 0x000fc400078ef81a */
[----:B------:R-:W-:Y:S02]  /*75a0*/  LOP3.LUT R60, R60, 0xff0000, R71, 0xf8, !PT ;  /* 0x00ff00003c3c7812 */ /* 0x000fe400078ef847 */
[----:B------:R-:W-:Y:S02]  /*75b0*/  FSETP.GEU.AND P2, PT, R152, -126, PT ;  /* 0xc2fc00009800780b */ /* 0x000fe40003f4e000 */
[----:B------:R-:W-:Y:S02]  /*75c0*/  FSETP.GEU.AND P3, PT, R15, -126, PT ;  /* 0xc2fc00000f00780b */ /* 0x000fe40003f6e000 */
[----:B------:R-:W-:Y:S02]  /*75d0*/  LOP3.LUT R26, R26, R59, RZ, 0xfc, !PT ;  /* 0x0000003b1a1a7212 */ /* 0x000fe400078efcff */
[----:B------:R-:W-:Y:S02]  /*75e0*/  LOP3.LUT R63, R40, R63, RZ, 0xfc, !PT ;  /* 0x0000003f283f7212 */ /* 0x000fe400078efcff */
[----:B------:R-:W-:-:S02]  /*75f0*/  LOP3.LUT R44, R44, R67, RZ, 0xfc, !PT ;  /* 0x000000432c2c7212 */ /* 0x000fc400078efcff */
[----:B------:R-:W-:Y:S02]  /*7600*/  LOP3.LUT R17, R48, R17, RZ, 0xfc, !PT ;  /* 0x0000001130117212 */ /* 0x000fe400078efcff */
[-C--:B------:R-:W-:Y:S01]  /*7610*/  SHF.R.U32.HI R11, RZ, R14.reuse, R11 ;  /* 0x0000000eff0b7219 */ /* 0x080fe2000001160b */
[----:B------:R-:W-:Y:S01]  /*7620*/  @!P2 FMUL R152, R152, 0.5 ;  /* 0x3f0000009898a820 */ /* 0x000fe20000400000 */
[----:B------:R-:W-:Y:S01]  /*7630*/  LOP3.LUT R23, R60, R23, RZ, 0xfc, !PT ;  /* 0x000000173c177212 */ /* 0x000fe200078efcff */
[----:B------:R-:W-:Y:S01]  /*7640*/  @!P3 FMUL R15, R15, 0.5 ;  /* 0x3f0000000f0fb820 */ /* 0x000fe20000400000 */
[----:B------:R-:W-:Y:S02]  /*7650*/  SHF.R.U32.HI R33, RZ, R14, R33 ;  /* 0x0000000eff217219 */ /* 0x000fe40000011621 */
[----:B------:R-:W-:Y:S01]  /*7660*/  LOP3.LUT R52, R52, R73, RZ, 0xfc, !PT ;  /* 0x0000004934347212 */ /* 0x000fe200078efcff */
[----:B------:R-:W1:Y:S01]  /*7670*/  MUFU.EX2 R152, R152 ;  /* 0x0000009800987308 */ /* 0x000e620000000800 */
[----:B------:R-:W-:-:S02]  /*7680*/  LOP3.LUT R75, R56, R75, RZ, 0xfc, !PT ;  /* 0x0000004b384b7212 */ /* 0x000fc400078efcff */
[----:B------:R-:W-:Y:S02]  /*7690*/  SEL R29, R63, R26, P6 ;  /* 0x0000001a3f1d7207 */ /* 0x000fe40003000000 */
[----:B------:R-:W-:Y:S02]  /*76a0*/  SEL R31, R17, R44, P6 ;  /* 0x0000002c111f7207 */ /* 0x000fe40003000000 */
[----:B------:R-:W-:Y:S01]  /*76b0*/  LOP3.LUT R10, R11, 0xf, RZ, 0xc0, !PT ;  /* 0x0000000f0b0a7812 */ /* 0x000fe200078ec0ff */
[----:B------:R-:W2:Y:S01]  /*76c0*/  MUFU.EX2 R15, R15 ;  /* 0x0000000f000f7308 */ /* 0x000ea20000000800 */
[----:B------:R-:W-:Y:S02]  /*76d0*/  SEL R26, R26, R63, P6 ;  /* 0x0000003f1a1a7207 */ /* 0x000fe40003000000 */
[----:B------:R-:W-:Y:S01]  /*76e0*/  SEL R44, R44, R17, P6 ;  /* 0x000000112c2c7207 */ /* 0x000fe20003000000 */
[----:B------:R-:W-:Y:S01]  /*76f0*/  SHFL.IDX PT, R25, R25, R10, 0x1c1f ;  /* 0x001c1f0a19197589 */ /* 0x000fe200000e0000 */
[----:B------:R-:W-:-:S02]  /*7700*/  SEL R37, R76, R23, P6 ;  /* 0x000000174c257207 */ /* 0x000fc40003000000 */
[----:B------:R-:W-:Y:S01]  /*7710*/  LOP3.LUT R11, R33, 0xf, RZ, 0xc0, !PT ;  /* 0x0000000f210b7812 */ /* 0x000fe200078ec0ff */
[----:B------:R-:W-:Y:S01]  /*7720*/  SHFL.IDX PT, R27, R27, R10, 0x1c1f ;  /* 0x001c1f0a1b1b7589 */ /* 0x000fe200000e0000 */
[----:B------:R-:W-:Y:S01]  /*7730*/  SEL R17, R75, R52, P6 ;  /* 0x000000344b117207 */ /* 0x000fe20003000000 */
[----:B-1----:R-:W-:Y:S01]  /*7740*/  @!P2 FMUL R152, R152, R152 ;  /* 0x000000989898a220 */ /* 0x002fe20000400000 */
[----:B------:R-:W-:Y:S01]  /*7750*/  SEL R76, R23, R76, P6 ;  /* 0x0000004c174c7207 */ /* 0x000fe20003000000 */
[----:B------:R-:W-:Y:S01]  /*7760*/  SHFL.IDX PT, R33, R29, R10, 0x1c1f ;  /* 0x001c1f0a1d217589 */ /* 0x000fe200000e0000 */
[----:B------:R-:W-:Y:S01]  /*7770*/  SEL R52, R52, R75, P6 ;  /* 0x0000004b34347207 */ /* 0x000fe20003000000 */
[----:B------:R-:W-:Y:S01]  /*7780*/  FFMA R7, R152, R7, R79 ;  /* 0x0000000798077223 */ /* 0x000fe2000000004f */
[----:B------:R-:W-:Y:S01]  /*7790*/  SHF.L.U32 R23, R13, 0x1f, RZ ;  /* 0x0000001f0d177819 */ /* 0x000fe200000006ff */
[----:B------:R-:W1:Y:S01]  /*77a0*/  SHFL.IDX PT, R34, R26, R11, 0x1c1f ;  /* 0x001c1f0b1a227589 */ /* 0x000e6200000e0000 */
[----:B--2---:R-:W-:Y:S01]  /*77b0*/  @!P3 FMUL R15, R15, R15 ;  /* 0x0000000f0f0fb220 */ /* 0x004fe20000400000 */
[----:B------:R-:W-:Y:S01]  /*77c0*/  FMUL R88, R88, R152 ;  /* 0x0000009858587220 */ /* 0x000fe20000400000 */
[----:B------:R2:W3:Y:S01]  /*77d0*/  SYNCS.PHASECHK.TRANS64.TRYWAIT P2, [UR6+0x18000], R23 ;  /* 0x01800017ff0075a7 */ /* 0x0004e20008040146 */
[----:B------:R-:W-:Y:S01]  /*77e0*/  SHFL.IDX PT, R18, R18, R11, 0x1c1f ;  /* 0x001c1f0b12127589 */ /* 0x000fe200000e0000 */
[----:B------:R-:W-:-:S01]  /*77f0*/  FFMA R6, R15, R6, R86 ;  /* 0x000000060f067223 */ /* 0x000fc20000000056 */
[-C--:B------:R-:W-:Y:S01]  /*7800*/  FMUL R89, R89, R152.reuse ;  /* 0x0000009859597220 */ /* 0x080fe20000400000 */
[-C--:B------:R-:W-:Y:S01]  /*7810*/  FMUL R92, R92, R152.reuse ;  /* 0x000000985c5c7220 */ /* 0x080fe20000400000 */
[----:B------:R-:W4:Y:S01]  /*7820*/  SHFL.IDX PT, R16, R16, R11, 0x1c1f ;  /* 0x001c1f0b10107589 */ /* 0x000f2200000e0000 */
[-C--:B------:R-:W-:Y:S01]  /*7830*/  FMUL R93, R93, R152.reuse ;  /* 0x000000985d5d7220 */ /* 0x080fe20000400000 */
[-C--:B------:R-:W-:Y:S01]  /*7840*/  FMUL R96, R96, R152.reuse ;  /* 0x0000009860607220 */ /* 0x080fe20000400000 */
[-C--:B------:R-:W-:Y:S01]  /*7850*/  FMUL R97, R97, R152.reuse ;  /* 0x0000009861617220 */ /* 0x080fe20000400000 */
[----:B------:R-:W-:Y:S01]  /*7860*/  SHFL.IDX PT, R35, R31, R10, 0x1c1f ;  /* 0x001c1f0a1f237589 */ /* 0x000fe200000e0000 */
[-C--:B------:R-:W-:Y:S01]  /*7870*/  FMUL R100, R100, R152.reuse ;  /* 0x0000009864647220 */ /* 0x080fe20000400000 */
[-C--:B------:R-:W-:Y:S01]  /*7880*/  FMUL R101, R101, R152.reuse ;  /* 0x0000009865657220 */ /* 0x080fe20000400000 */
[-C--:B------:R-:W-:Y:S01]  /*7890*/  FMUL R104, R104, R152.reuse ;  /* 0x0000009868687220 */ /* 0x080fe20000400000 */
[----:B------:R-:W5:Y:S01]  /*78a0*/  SHFL.IDX PT, R44, R44, R11, 0x1c1f ;  /* 0x001c1f0b2c2c7589 */ /* 0x000f6200000e0000 */
[-C--:B------:R-:W-:Y:S01]  /*78b0*/  FMUL R105, R105, R152.reuse ;  /* 0x0000009869697220 */ /* 0x080fe20000400000 */
[-C--:B------:R-:W-:Y:S01]  /*78c0*/  FMUL R108, R108, R152.reuse ;  /* 0x000000986c6c7220 */ /* 0x080fe20000400000 */
[-C--:B------:R-:W-:Y:S01]  /*78d0*/  FMUL R109, R109, R152.reuse ;  /* 0x000000986d6d7220 */ /* 0x080fe20000400000 */
[----:B------:R-:W-:Y:S01]  /*78e0*/  SHFL.IDX PT, R39, R37, R10, 0x1c1f ;  /* 0x001c1f0a25277589 */ /* 0x000fe200000e0000 */
[-C--:B------:R-:W-:Y:S01]  /*78f0*/  FMUL R112, R112, R152.reuse ;  /* 0x0000009870707220 */ /* 0x080fe20000400000 */
[-C--:B------:R-:W-:Y:S01]  /*7900*/  FMUL R113, R113, R152.reuse ;  /* 0x0000009871717220 */ /* 0x080fe20000400000 */
[----:B------:R-:W-:Y:S01]  /*7910*/  FMUL R116, R116, R152 ;  /* 0x0000009874747220 */ /* 0x000fe20000400000 */
[----:B------:R-:W2:Y:S01]  /*7920*/  SHFL.IDX PT, R76, R76, R11, 0x1c1f ;  /* 0x001c1f0b4c4c7589 */ /* 0x000ea200000e0000 */
[--C-:B-1----:R-:W-:Y:S01]  /*7930*/  PRMT R32, R33, R0, R34.reuse ;  /* 0x0000000021207216 */ /* 0x102fe20000000022 */
[-C--:B------:R-:W-:Y:S01]  /*7940*/  FMUL R117, R117, R152.reuse ;  /* 0x0000009875757220 */ /* 0x080fe20000400000 */
[----:B------:R-:W-:Y:S01]  /*7950*/  PRMT R33, R33, R5, R34 ;  /* 0x0000000521217216 */ /* 0x000fe20000000022 */
[----:B------:R-:W-:Y:S01]  /*7960*/  SHFL.IDX PT, R19, R19, R10, 0x1c1f ;  /* 0x001c1f0a13137589 */ /* 0x000fe200000e0000 */
[-C--:B------:R-:W-:Y:S01]  /*7970*/  FMUL R120, R120, R152.reuse ;  /* 0x0000009878787220 */ /* 0x080fe20000400000 */
[-C--:B------:R-:W-:Y:S01]  /*7980*/  FMUL R121, R121, R152.reuse ;  /* 0x0000009879797220 */ /* 0x080fe20000400000 */
[----:B------:R-:W-:Y:S01]  /*7990*/  FMUL R124, R124, R152 ;  /* 0x000000987c7c7220 */ /* 0x000fe20000400000 */
[----:B------:R1:W3:Y:S01]  /*79a0*/  SHFL.IDX PT, R20, R24, R11, 0x1c1f ;  /* 0x001c1f0b18147589 */ /* 0x0002e200000e0000 */
[----:B----4-:R-:W-:Y:S01]  /*79b0*/  PRMT R26, R27, R0, R16 ;  /* 0x000000001b1a7216 */ /* 0x010fe20000000010 */
[-C--:B------:R-:W-:Y:S01]  /*79c0*/  FMUL R125, R125, R152.reuse ;  /* 0x000000987d7d7220 */ /* 0x080fe20000400000 */
[-C--:B------:R-:W-:Y:S01]  /*79d0*/  FMUL R128, R128, R152.reuse ;  /* 0x0000009880807220 */ /* 0x080fe20000400000 */
[----:B------:R-:W-:Y:S01]  /*79e0*/  SHFL.IDX PT, R21, R21, R10, 0x1c1f ;  /* 0x001c1f0a15157589 */ /* 0x000fe200000e0000 */
[-C--:B------:R-:W-:Y:S01]  /*79f0*/  FMUL R129, R129, R152.reuse ;  /* 0x0000009881817220 */ /* 0x080fe20000400000 */
[-C--:B------:R-:W-:Y:S01]  /*7a00*/  FMUL R132, R132, R152.reuse ;  /* 0x0000009884847220 */ /* 0x080fe20000400000 */
[----:B------:R-:W-:Y:S01]  /*7a10*/  FMUL R133, R133, R152 ;  /* 0x0000009885857220 */ /* 0x000fe20000400000 */
[----:B------:R-:W4:Y:S01]  /*7a20*/  SHFL.IDX PT, R22, R22, R11, 0x1c1f ;  /* 0x001c1f0b16167589 */ /* 0x000f2200000e0000 */
[----:B-----5:R-:W-:Y:S01]  /*7a30*/  PRMT R34, R35, R0, R44 ;  /* 0x0000000023227216 */ /* 0x020fe2000000002c */
[----:B------:R-:W-:Y:S01]  /*7a40*/  FMUL R136, R136, R152 ;  /* 0x0000009888887220 */ /* 0x000fe20000400000 */
[----:B-1----:R-:W-:Y:S01]  /*7a50*/  PRMT R24, R25, R0, R18 ;  /* 0x0000000019187216 */ /* 0x002fe20000000012 */
[----:B------:R-:W-:Y:S01]  /*7a60*/  SHFL.IDX PT, R17, R17, R10, 0x1c1f ;  /* 0x001c1f0a11117589 */ /* 0x000fe200000e0000 */
[-C--:B------:R-:W-:Y:S01]  /*7a70*/  FMUL R137, R137, R152.reuse ;  /* 0x0000009889897220 */ /* 0x080fe20000400000 */
[-C--:B------:R-:W-:Y:S01]  /*7a80*/  FMUL R140, R140, R152.reuse ;  /* 0x000000988c8c7220 */ /* 0x080fe20000400000 */
[----:B------:R-:W-:Y:S01]  /*7a90*/  FMUL R141, R141, R152 ;  /* 0x000000988d8d7220 */ /* 0x000fe20000400000 */
[----:B------:R-:W1:Y:S01]  /*7aa0*/  SHFL.IDX PT, R52, R52, R11, 0x1c1f ;  /* 0x001c1f0b34347589 */ /* 0x000e6200000e0000 */
[----:B--2---:R-:W-:Y:S01]  /*7ab0*/  PRMT R38, R39, R0, R76 ;  /* 0x0000000027267216 */ /* 0x004fe2000000004c */
[-C--:B------:R-:W-:Y:S01]  /*7ac0*/  FMUL R144, R144, R152.reuse ;  /* 0x0000009890907220 */ /* 0x080fe20000400000 */
[-C--:B------:R-:W-:Y:S01]  /*7ad0*/  FMUL R145, R145, R152.reuse ;  /* 0x0000009891917220 */ /* 0x080fe20000400000 */
[-C--:B------:R-:W-:Y:S01]  /*7ae0*/  FMUL R148, R148, R152.reuse ;  /* 0x0000009894947220 */ /* 0x080fe20000400000 */
[----:B------:R-:W-:Y:S01]  /*7af0*/  FMUL R149, R149, R152 ;  /* 0x0000009895957220 */ /* 0x000fe20000400000 */
[-C--:B------:R-:W-:Y:S01]  /*7b00*/  FMUL R90, R90, R15.reuse ;  /* 0x0000000f5a5a7220 */ /* 0x080fe20000400000 */
        /* <DEDUP_REMOVED lines=30> */
[----:B------:R-:W-:Y:S01]  /*7cf0*/  FMUL R151, R151, R15 ;  /* 0x0000000f97977220 */ /* 0x000fe20000400000 */
[----:B------:R-:W-:-:S02]  /*7d00*/  PRMT R25, R25, R5, R18 ;  /* 0x0000000519197216 */ /* 0x000fc40000000012 */
[-C--:B------:R-:W-:Y:S02]  /*7d10*/  PRMT R27, R27, R5.reuse, R16 ;  /* 0x000000051b1b7216 */ /* 0x080fe40000000010 */
[CCC-:B---3--:R-:W-:Y:S02]  /*7d20*/  PRMT R28, R19.reuse, R0.reuse, R20.reuse ;  /* 0x00000000131c7216 */ /* 0x1c8fe40000000014 */
[-C--:B------:R-:W-:Y:S02]  /*7d30*/  PRMT R29, R19, R5.reuse, R20 ;  /* 0x00000005131d7216 */ /* 0x080fe40000000014 */
[C-C-:B----4-:R-:W-:Y:S02]  /*7d40*/  PRMT R30, R21.reuse, R0, R22.reuse ;  /* 0x00000000151e7216 */ /* 0x150fe40000000016 */
[-C--:B------:R-:W-:Y:S02]  /*7d50*/  PRMT R31, R21, R5.reuse, R22 ;  /* 0x00000005151f7216 */ /* 0x080fe40000000016 */
[----:B------:R-:W-:-:S02]  /*7d60*/  PRMT R35, R35, R5, R44 ;  /* 0x0000000523237216 */ /* 0x000fc4000000002c */
[C-C-:B-1----:R-:W-:Y:S02]  /*7d70*/  PRMT R36, R17.reuse, R0, R52.reuse ;  /* 0x0000000011247216 */ /* 0x142fe40000000034 */
[-C--:B------:R-:W-:Y:S02]  /*7d80*/  PRMT R37, R17, R5.reuse, R52 ;  /* 0x0000000511257216 */ /* 0x080fe40000000034 */
[----:B------:R-:W-:Y:S01]  /*7d90*/  PRMT R39, R39, R5, R76 ;  /* 0x0000000527277216 */ /* 0x000fe2000000004c */
[----:B------:R-:W-:Y:S06]  /*7da0*/  @!P0 BRA `(.L_x_27) ;  /* 0x0000000000048947 */ /* 0x000fec0003800000 */
[----:B------:R-:W-:Y:S01]  /*7db0*/  BPT.TRAP 0x1 ;  /* 0x000000040000795c */ /* 0x000fe20000300000 */
.L_x_27:
[----:B------:R-:W-:Y:S05]  /*7dc0*/  @P2 BRA `(.L_x_28) ;  /* 0x0000000000082947 */ /* 0x000fea0003800000 */
[----:B------:R-:W1:Y:S02]  /*7dd0*/  SYNCS.PHASECHK.TRANS64.TRYWAIT P2, [UR6+0x18000], R23 ;  /* 0x01800017ff0075a7 */ /* 0x000e640008040146 */
[----:B-1----:R-:W-:Y:S05]  /*7de0*/  @!P2 BRA `(.L_x_29) ;  /* 0x000000700060a947 */ /* 0x002fea0003800000 */
.L_x_28:
[----:B------:R-:W-:Y:S01]  /*7df0*/  ULEA UR6, UR23, UR20, 0xa ;  /* 0x0000001417067291 */ /* 0x000fe2000f8e503f */
[----:B------:R-:W-:Y:S01]  /*7e00*/  WARPGROUP.ARRIVE ;  /* 0x00000000000079c5 */ /* 0x000fe20000000000 */
[----:B------:R-:W-:Y:S01]  /*7e10*/  UMOV UR7, 0x40000040 ;  /* 0x4000004000077882 */ /* 0x000fe20000000000 */
[----:B------:R-:W-:Y:S01]  /*7e20*/  UMOV UR11, 0x40000040 ;  /* 0x40000040000b7882 */ /* 0x000fe20000000000 */
[----:B------:R-:W-:-:S05]  /*7e30*/  UIADD3 UR10, UR6, 0x2, URZ ;  /* 0x00000002060a7890 */ /* 0x000fca000fffe03f */
[----:B------:R-:W-:Y:S01]  /*7e40*/  QGMMA.64x128x32.F32.E4M3.E4M3 R88, R24, gdesc[UR4], R88, gsb0 ;  /* 0x01e0000418587df3 */ /* 0x000fe20008000858 */
[----:B------:R-:W-:Y:S02]  /*7e50*/  UMOV UR7, 0x40000040 ;  /* 0x4000004000077882 */ /* 0x000fe40000000000 */
[----:B------:R-:W-:Y:S02]  /*7e60*/  WARPGROUP.DEPBAR.LE gsb0, 0x0 ;  /* 0x00008000000079c5 */ /* 0x000fe40000010000 */
[----:B------:R-:W-:-:S07]  /*7e70*/  WARPGROUP.ARRIVE ;  /* 0x00000000000079c5 */ /* 0x000fce0000000000 */
[----:B------:R-:W-:Y:S01]  /*7e80*/  QGMMA.64x128x32.F32.E4M3.E4M3 R88, R28, gdesc[UR8], R88, gsb0 ;  /* 0x01e000081c587df3 */ /* 0x000fe20008000858 */
[----:B------:R-:W-:Y:S01]  /*7e90*/  UIADD3 UR10, UR6, 0x4, URZ ;  /* 0x00000004060a7890 */ /* 0x000fe2000fffe03f */
[----:B------:R-:W-:Y:S01]  /*7ea0*/  UMOV UR11, 0x40000040 ;  /* 0x40000040000b7882 */ /* 0x000fe20000000000 */
[----:B------:R-:W-:Y:S01]  /*7eb0*/  UIADD3 UR6, UR6, 0x6, URZ ;  /* 0x0000000606067890 */ /* 0x000fe2000fffe03f */
[----:B------:R-:W-:Y:S02]  /*7ec0*/  WARPGROUP.DEPBAR.LE gsb0, 0x0 ;  /* 0x00008000000079c5 */ /* 0x000fe40000010000 */
[----:B------:R-:W-:-:S06]  /*7ed0*/  WARPGROUP.ARRIVE ;  /* 0x00000000000079c5 */ /* 0x000fcc0000000000 */
[----:B------:R-:W-:Y:S03]  /*7ee0*/  QGMMA.64x128x32.F32.E4M3.E4M3 R88, R32, gdesc[UR8], R88, gsb0 ;  /* 0x01e0000820587df3 */ /* 0x000fe60008000858 */
[----:B------:R-:W-:Y:S02]  /*7ef0*/  WARPGROUP.DEPBAR.LE gsb0, 0x0 ;  /* 0x00008000000079c5 */ /* 0x000fe40000010000 */
[----:B------:R-:W-:-:S07]  /*7f00*/  WARPGROUP.ARRIVE ;  /* 0x00000000000079c5 */ /* 0x000fce0000000000 */
[----:B------:R-:W-:Y:S03]  /*7f10*/  QGMMA.64x128x32.F32.E4M3.E4M3 R88, R36, gdesc[UR4], R88, gsb0 ;  /* 0x01e0000424587df3 */ /* 0x000fe60008000858 */
[----:B------:R-:W-:Y:S02]  /*7f20*/  WARPGROUP.DEPBAR.LE gsb0, 0x0 ;  /* 0x00008000000079c5 */ /* 0x000fe40000010000 */
[----:B------:R-:W-:Y:S05]  /*7f30*/  @!P0 BRA `(.L_x_30) ;  /* 0x0000000000048947 */ /* 0x000fea0003800000 */
[----:B------:R-:W-:Y:S01]  /*7f40*/  BPT.TRAP 0x1 ;  /* 0x000000040000795c */ /* 0x000fe20000300000 */
.L_x_30:
[----:B------:R-:W-:-:S04]  /*7f50*/  ULEA UR6, UR21, UR36, 0x3 ;  /* 0x0000002415067291 */ /* 0x000fc8000f8e183f */
[----:B------:R-:W-:-:S04]  /*7f60*/  UIADD3 UR6, UR6, 0x18028, URZ ;  /* 0x0001802806067890 */ /* 0x000fc8000fffe03f */
[----:B------:R-:W-:-:S09]  /*7f70*/  UPRMT UR6, URZ, 0x654, UR6 ;  /* 0x000006543f067896 */ /* 0x000fd20008000006 */
[----:B------:R-:W-:Y:S01]  /*7f80*/  SYNCS.ARRIVE.TRANS64.RED.A1T0 RZ, [UR6], RZ ;  /* 0x000000ffffff79a7 */ /* 0x000fe20008100406 */
[----:B------:R-:W-:Y:S05]  /*7f90*/  @P1 BRA `(.L_x_31) ;  /* 0x0000000000041947 */ /* 0x000fea0003800000 */
[----:B------:R-:W-:Y:S01]  /*7fa0*/  BPT.TRAP 0x1 ;  /* 0x000000040000795c */ /* 0x000fe20000300000 */
.L_x_31:
[----:B------:R-:W-:-:S04]  /*7fb0*/  UIADD3 UR21, UR21, 0x1, URZ ;  /* 0x0000000115157890 */ /* 0x000fc8000fffe03f */
[----:B------:R-:W-:-:S04]  /*7fc0*/  UISETP.NE.AND UP0, UPT, UR21, 0x5, UPT ;  /* 0x000000051500788c */ /* 0x000fc8000bf05270 */
[----:B------:R-:W-:Y:S01]  /*7fd0*/  USEL UR21, UR21, URZ, UP0 ;  /* 0x0000003f15157287 */ /* 0x000fe20008000000 */
[----:B------:R-:W-:Y:S11]  /*7fe0*/  @!P0 BRA `(.L_x_32) ;  /* 0x0000000000048947 */ /* 0x000ff60003800000 */
[----:B------:R-:W-:Y:S01]  /*7ff0*/  BPT.TRAP 0x1 ;  /* 0x000000040000795c */ /* 0x000fe20000300000 */
.L_x_32:
[----:B------:R-:W-:-:S04]  /*8000*/  ULEA UR6, UR21, UR36, 0x3 ;  /* 0x0000002415067291 */ /* 0x000fc8000f8e183f */
[----:B------:R-:W-:-:S04]  /*8010*/  UIADD3 UR6, UR6, 0x18028, URZ ;  /* 0x0001802806067890 */ /* 0x000fc8000fffe03f */
[----:B------:R-:W-:-:S09]  /*8020*/  UPRMT UR6, URZ, 0x654, UR6 ;  /* 0x000006543f067896 */ /* 0x000fd20008000006 */
[----:B------:R-:W-:Y:S01]  /*8030*/  SYNCS.ARRIVE.TRANS64.RED.A1T0 RZ, [UR6], RZ ;  /* 0x000000ffffff79a7 */ /* 0x000fe20008100406 */
[----:B------:R-:W-:Y:S05]  /*8040*/  @P1 BRA `(.L_x_33) ;  /* 0x0000000000041947 */ /* 0x000fea0003800000 */
[----:B------:R-:W-:Y:S01]  /*8050*/  BPT.TRAP 0x1 ;  /* 0x000000040000795c */ /* 0x000fe20000300000 */
.L_x_33:
[----:B------:R-:W-:Y:S01]  /*8060*/  UIADD3 UR23, UR23, 0x1, URZ ;  /* 0x0000000117177890 */ /* 0x000fe2000fffe03f */
[C---:B------:R-:W-:Y:S01]  /*8070*/  ISETP.GT.AND P2, PT, R12.reuse, 0x2, PT ;  /* 0x000000020c00780c */ /* 0x040fe20003f44270 */
[----:B------:R-:W-:Y:S01]  /*8080*/  UIADD3 UR21, UR21, 0x1, URZ ;  /* 0x0000000115157890 */ /* 0x000fe2000fffe03f */
[----:B------:R-:W-:Y:S01]  /*8090*/  VIADD R12, R12, 0xffffffff ;  /* 0xffffffff0c0c7836 */ /* 0x000fe20000000000 */
[----:B------:R-:W-:Y:S01]  /*80a0*/  UISETP.NE.AND UP2, UPT, UR23, 0x5, UPT ;  /* 0x000000051700788c */ /* 0x000fe2000bf45270 */
[----:B------:R-:W-:Y:S01]  /*80b0*/  VIADD R8, R8, 0x80 ;  /* 0x0000008008087836 */ /* 0x000fe20000000000 */
[----:B------:R-:W-:Y:S01]  /*80c0*/  UISETP.NE.AND UP0, UPT, UR21, 0x5, UPT ;  /* 0x000000051500788c */ /* 0x000fe2000bf05270 */
[----:B------:R-:W-:Y:S01]  /*80d0*/  IMAD.MOV.U32 R17, RZ, RZ, R4 ;  /* 0x000000ffff117224 */ /* 0x000fe200078e0004 */
[----:B------:R-:W-:Y:S01]  /*80e0*/  USEL UR6, URZ, 0x1, UP2 ;  /* 0x000000013f067887 */ /* 0x000fe20009000000 */
[----:B------:R-:W-:Y:S01]  /*80f0*/  IMAD.MOV.U32 R15, RZ, RZ, R9 ;  /* 0x000000ffff0f7224 */ /* 0x000fe200078e0009 */
[----:B------:R-:W-:-:S02]  /*8100*/  USEL UR21, UR21, URZ, UP0 ;  /* 0x0000003f15157287 */ /* 0x000fc40008000000 */
[----:B------:R-:W-:Y:S02]  /*8110*/  USEL UR23, UR23, URZ, UP2 ;  /* 0x0000003f17177287 */ /* 0x000fe40009000000 */
[----:B------:R-:W-:Y:S01]  /*8120*/  LOP3.LUT R13, R13, UR6, RZ, 0x3c, !PT ;  /* 0x000000060d0d7c12 */ /* 0x000fe2000f8e3cff */
[----:B------:R-:W-:Y:S09]  /*8130*/  @P2 BRA `(.L_x_34) ;  /* 0xffffffc800442947 */ /* 0x000ff2000383ffff */
.L_x_23:
[----:B------:R-:W-:-:S13]  /*8140*/  ISETP.GE.AND P2, PT, R12, 0x1, PT ;  /* 0x000000010c00780c */ /* 0x000fda0003f46270 */
[----:B------:R-:W-:Y:S05]  /*8150*/  @!P2 BRA `(.L_x_35) ;  /* 0x000000400028a947 */ /* 0x000fea0003800000 */
[----:B------:R-:W-:Y:S01]  /*8160*/  IMAD.MOV.U32 R15, RZ, RZ, R4 ;  /* 0x000000ffff0f7224 */ /* 0x000fe200078e0004 */
[----:B------:R-:W-:Y:S01]  /*8170*/  ULDC UR24, c[0x0][0x604] ;  /* 0x0001810000187ab9 */ /* 0x000fe20000000800 */
[----:B------:R-:W-:-:S07]  /*8180*/  IMAD.MOV.U32 R14, RZ, RZ, R9 ;  /* 0x000000ffff0e7224 */ /* 0x000fce00078e0009 */
.L_x_46:
[----:B------:R-:W-:Y:S05]  /*8190*/  @!P0 BRA `(.L_x_36) ;  /* 0x0000000000048947 */ /* 0x000fea0003800000 */
[----:B------:R-:W-:Y:S01]  /*81a0*/  BPT.TRAP 0x1 ;  /* 0x000000040000795c */ /* 0x000fe20000300000 */
.L_x_36:
[----:B------:R-:W-:Y:S01]  /*81b0*/  ULEA UR6, UR23, UR36, 0x3 ;  /* 0x0000002417067291 */ /* 0x000fe2000f8e183f */
[----:B------:R-:W-:-:S08]  /*81c0*/  SHF.L.U32 R4, R13, 0x1f, RZ ;  /* 0x0000001f0d047819 */ /* 0x000fd000000006ff */
[----:B------:R-:W2:Y:S02]  /*81d0*/  SYNCS.PHASECHK.TRANS64.TRYWAIT P2, [UR6+0x18000], R4 ;  /* 0x01800004ff0075a7 */ /* 0x000ea40008040146 */
[----:B--2---:R-:W-:Y:S05]  /*81e0*/  @!P2 BRA `(.L_x_37) ;  /* 0x0000006c0078a947 */ /* 0x004fea0003800000 */
.L_x_107:
        /* <DEDUP_REMOVED lines=27> */
.L_x_38:
[----:B--2---:R-:W-:Y:S01]  /*83a0*/  VIADD R4, R8, 0x1 ;  /* 0x0000000108047836 */ /* 0x004fe20000000000 */
[----:B------:R-:W-:Y:S01]  /*83b0*/  ISETP.GE.AND P2, PT, R2, R8, PT ;  /* 0x000000080200720c */ /* 0x000fe20003f46270 */
[C---:B------:R-:W-:Y:S01]  /*83c0*/  VIADD R9, R8.reuse, 0x8 ;  /* 0x0000000808097836 */ /* 0x040fe20000000000 */
[----:B------:R-:W-:Y:S01]  /*83d0*/  ULEA UR6, UR23, UR36, 0x3 ;  /* 0x0000002417067291 */ /* 0x000fe2000f8e183f */
[----:B-1----:R-:W-:Y:S01]  /*83e0*/  VIADD R16, R8, 0x9 ;  /* 0x0000000908107836 */ /* 0x002fe20000000000 */
[----:B------:R-:W-:Y:S01]  /*83f0*/  ISETP.GE.AND P3, PT, R2, R4, PT ;  /* 0x000000040200720c */ /* 0x000fe20003f66270 */
[----:B------:R-:W-:Y:S01]  /*8400*/  VIADD R17, R8, 0x10 ;  /* 0x0000001008117836 */ /* 0x000fe20000000000 */
[----:B------:R-:W-:Y:S02]  /*8410*/  FSEL R24, R24, -INF , P2 ;  /* 0xff80000018187808 */ /* 0x000fe40001000000 */
[----:B------:R-:W-:Y:S02]  /*8420*/  ISETP.GE.AND P2, PT, R2, R9, PT ;  /* 0x000000090200720c */ /* 0x000fe40003f46270 */
[----:B------:R-:W-:-:S02]  /*8430*/  FSEL R25, R25, -INF , P3 ;  /* 0xff80000019197808 */ /* 0x000fc40001800000 */
[----:B------:R-:W-:Y:S02]  /*8440*/  FMNMX R18, R24, R15, !PT ;  /* 0x0000000f18127209 */ /* 0x000fe40007800000 */
[----:B------:R-:W-:Y:S02]  /*8450*/  ISETP.GE.AND P3, PT, R2, R16, PT ;  /* 0x000000100200720c */ /* 0x000fe40003f66270 */
[----:B------:R-:W-:Y:S02]  /*8460*/  FSEL R28, R28, -INF , P2 ;  /* 0xff8000001c1c7808 */ /* 0x000fe40001000000 */
[----:B------:R-:W-:Y:S01]  /*8470*/  FMNMX R19, R25, R18, !PT ;  /* 0x0000001219137209 */ /* 0x000fe20007800000 */
[----:B------:R-:W-:Y:S01]  /*8480*/  VIADD R18, R8, 0x11 ;  /* 0x0000001108127836 */ /* 0x000fe20000000000 */
[----:B------:R-:W-:Y:S02]  /*8490*/  ISETP.GE.AND P2, PT, R2, R17, PT ;  /* 0x000000110200720c */ /* 0x000fe40003f46270 */
[----:B------:R-:W-:-:S02]  /*84a0*/  FSEL R29, R29, -INF , P3 ;  /* 0xff8000001d1d7808 */ /* 0x000fc40001800000 */
[----:B------:R-:W-:Y:S01]  /*84b0*/  FMNMX R20, R28, R19, !PT ;  /* 0x000000131c147209 */ /* 0x000fe20007800000 */
[----:B------:R-:W-:Y:S01]  /*84c0*/  VIADD R19, R8, 0x18 ;  /* 0x0000001808137836 */ /* 0x000fe20000000000 */
        /* <DEDUP_REMOVED lines=102> */
[----:B------:R-:W-:Y:S02]  /*8b30*/  FMNMX R174, R80, R173, !PT ;  /* 0x000000ad50ae7209 */ /* 0x000fe40007800000 */
[----:B------:R-:W-:Y:S02]  /*8b40*/  ISETP.GE.AND P3, PT, R2, R172, PT ;  /* 0x000000ac0200720c */ /* 0x000fe40003f66270 */
[----:B------:R-:W-:Y:S02]  /*8b50*/  FSEL R84, R84, -INF , P2 ;  /* 0xff80000054547808 */ /* 0x000fe40001000000 */
[----:B------:R-:W-:Y:S02]  /*8b60*/  FMNMX R173, R81, R174, !PT ;  /* 0x000000ae51ad7209 */ /* 0x000fe40007800000 */
[----:B------:R-:W-:Y:S02]  /*8b70*/  FSEL R85, R85, -INF , P3 ;  /* 0xff80000055557808 */ /* 0x000fe40001800000 */
[----:B------:R-:W-:-:S02]  /*8b80*/  FMNMX R174, R84, R173, !PT ;  /* 0x000000ad54ae7209 */ /* 0x000fc40007800000 */
[----:B------:R-:W-:Y:S02]  /*8b90*/  ISETP.GE.AND P3, PT, R3, R4, PT ;  /* 0x000000040300720c */ /* 0x000fe40003f66270 */
[----:B------:R-:W-:Y:S02]  /*8ba0*/  FMNMX R174, R85, R174, !PT ;  /* 0x000000ae55ae7209 */ /* 0x000fe40007800000 */
[C---:B------:R-:W-:Y:S02]  /*8bb0*/  ISETP.GE.AND P5, PT, R3.reuse, R16, PT ;  /* 0x000000100300720c */ /* 0x040fe40003fa6270 */
[----:B------:R-:W-:Y:S01]  /*8bc0*/  ISETP.GE.AND P2, PT, R3, R9, PT ;  /* 0x000000090300720c */ /* 0x000fe20003f46270 */
[----:B------:R-:W1:Y:S01]  /*8bd0*/  SHFL.BFLY PT, R173, R174, 0x1, 0x1f ;  /* 0x0c201f00aead7f89 */ /* 0x000e6200000e0000 */
[----:B------:R-:W-:Y:S02]  /*8be0*/  FSEL R31, R31, -INF , P5 ;  /* 0xff8000001f1f7808 */ /* 0x000fe40002800000 */
[----:B------:R-:W-:-:S02]  /*8bf0*/  ISETP.GE.AND P5, PT, R3, R20, PT ;  /* 0x000000140300720c */ /* 0x000fc40003fa6270 */
[----:B------:R-:W-:Y:S02]  /*8c00*/  FSEL R30, R30, -INF , P2 ;  /* 0xff8000001e1e7808 */ /* 0x000fe40001000000 */
[----:B------:R-:W-:Y:S02]  /*8c10*/  FSEL R39, R39, -INF , P5 ;  /* 0xff80000027277808 */ /* 0x000fe40002800000 */
[C---:B------:R-:W-:Y:S02]  /*8c20*/  ISETP.GE.AND P5, PT, R3.reuse, R152, PT ;  /* 0x000000980300720c */ /* 0x040fe40003fa6270 */
[----:B------:R-:W-:Y:S02]  /*8c30*/  ISETP.GE.AND P2, PT, R3, R19, PT ;  /* 0x000000130300720c */ /* 0x000fe40003f46270 */
[----:B------:R-:W-:Y:S02]  /*8c40*/  FSEL R47, R47, -INF , P5 ;  /* 0xff8000002f2f7808 */ /* 0x000fe40002800000 */
[----:B------:R-:W-:-:S02]  /*8c50*/  ISETP.GE.AND P4, PT, R3, R17, PT ;  /* 0x000000110300720c */ /* 0x000fc40003f86270 */
[C---:B------:R-:W-:Y:S02]  /*8c60*/  ISETP.GE.AND P5, PT, R3.reuse, R156, PT ;  /* 0x0000009c0300720c */ /* 0x040fe40003fa6270 */
[----:B------:R-:W-:Y:S02]  /*8c70*/  FSEL R38, R38, -INF , P2 ;  /* 0xff80000026267808 */ /* 0x000fe40001000000 */
[----:B------:R-:W-:Y:S02]  /*8c80*/  ISETP.GE.AND P2, PT, R3, R23, PT ;  /* 0x000000170300720c */ /* 0x000fe40003f46270 */
[----:B------:R-:W-:Y:S02]  /*8c90*/  FSEL R34, R34, -INF , P4 ;  /* 0xff80000022227808 */ /* 0x000fe40002000000 */
[----:B-1----:R-:W-:Y:S02]  /*8ca0*/  FMNMX R173, R174, R173, !PT ;  /* 0x000000adaead7209 */ /* 0x002fe40007800000 */
[----:B------:R-:W-:-:S02]  /*8cb0*/  FSEL R55, R55, -INF , P5 ;  /* 0xff80000037377808 */ /* 0x000fc40002800000 */
[C---:B------:R-:W-:Y:S01]  /*8cc0*/  ISETP.GE.AND P4, PT, R3.reuse, R21, PT ;  /* 0x000000150300720c */ /* 0x040fe20003f86270 */
[----:B------:R-:W1:Y:S01]  /*8cd0*/  SHFL.BFLY PT, R4, R173, 0x2, 0x1f ;  /* 0x0c401f00ad047f89 */ /* 0x000e6200000e0000 */
[C---:B------:R-:W-:Y:S02]  /*8ce0*/  ISETP.GE.AND P5, PT, R3.reuse, R160, PT ;  /* 0x000000a00300720c */ /* 0x040fe40003fa6270 */
[----:B------:R-:W-:Y:S02]  /*8cf0*/  FSEL R46, R46, -INF , P2 ;  /* 0xff8000002e2e7808 */ /* 0x000fe40001000000 */
[----:B------:R-:W-:Y:S02]  /*8d00*/  ISETP.GE.AND P2, PT, R3, R155, PT ;  /* 0x0000009b0300720c */ /* 0x000fe40003f46270 */
[----:B------:R-:W-:Y:S02]  /*8d10*/  FSEL R27, R27, -INF , P3 ;  /* 0xff8000001b1b7808 */ /* 0x000fe40001800000 */
[----:B------:R-:W-:-:S02]  /*8d20*/  FSEL R42, R42, -INF , P4 ;  /* 0xff8000002a2a7808 */ /* 0x000fc40002000000 */
[----:B------:R-:W-:Y:S02]  /*8d30*/  FSEL R63, R63, -INF , P5 ;  /* 0xff8000003f3f7808 */ /* 0x000fe40002800000 */
[C---:B------:R-:W-:Y:S02]  /*8d40*/  ISETP.GE.AND P3, PT, R3.reuse, R18, PT ;  /* 0x000000120300720c */ /* 0x040fe40003f66270 */
[C---:B------:R-:W-:Y:S02]  /*8d50*/  ISETP.GE.AND P4, PT, R3.reuse, R153, PT ;  /* 0x000000990300720c */ /* 0x040fe40003f86270 */
[----:B------:R-:W-:Y:S02]  /*8d60*/  FSEL R54, R54, -INF , P2 ;  /* 0xff80000036367808 */ /* 0x000fe40001000000 */
[----:B------:R-:W-:Y:S02]  /*8d70*/  ISETP.GE.AND P2, PT, R3, R159, PT ;  /* 0x0000009f0300720c */ /* 0x000fe40003f46270 */
[----:B------:R-:W-:-:S02]  /*8d80*/  FSEL R35, R35, -INF , P3 ;  /* 0xff80000023237808 */ /* 0x000fc40001800000 */
[----:B------:R-:W-:Y:S02]  /*8d90*/  FSEL R50, R50, -INF , P4 ;  /* 0xff80000032327808 */ /* 0x000fe40002000000 */
[----:B-1----:R-:W-:Y:S02]  /*8da0*/  FMNMX R4, R173, R4, !PT ;  /* 0x00000004ad047209 */ /* 0x002fe40007800000 */
[C---:B------:R-:W-:Y:S02]  /*8db0*/  ISETP.GE.AND P3, PT, R3.reuse, R22, PT ;  /* 0x000000160300720c */ /* 0x040fe40003f66270 */
[C---:B------:R-:W-:Y:S02]  /*8dc0*/  FSETP.NEU.AND P5, PT, R4.reuse, -INF , PT ;  /* 0xff8000000400780b */ /* 0x040fe40003fad000 */
[----:B------:R-:W-:Y:S02]  /*8dd0*/  ISETP.GE.AND P4, PT, R3, R157, PT ;  /* 0x0000009d0300720c */ /* 0x000fe40003f86270 */
[----:B------:R-:W-:-:S02]  /*8de0*/  FSEL R16, R4, RZ, P5 ;  /* 0x000000ff04107208 */ /* 0x000fc40002800000 */
[----:B------:R-:W-:Y:S02]  /*8df0*/  FSEL R62, R62, -INF , P2 ;  /* 0xff8000003e3e7808 */ /* 0x000fe40001000000 */
[----:B------:R-:W-:Y:S01]  /*8e00*/  ISETP.GE.AND P2, PT, R3, R163, PT ;  /* 0x000000a30300720c */ /* 0x000fe20003f46270 */
[C---:B------:R-:W-:Y:S01]  /*8e10*/  FMUL R152, R16.reuse, UR24 ;  /* 0x0000001810987c20 */ /* 0x040fe20008400000 */
[----:B------:R-:W-:Y:S01]  /*8e20*/  FSEL R43, R43, -INF , P3 ;  /* 0xff8000002b2b7808 */ /* 0x000fe20001800000 */
[----:B------:R-:W-:-:S01]  /*8e30*/  FADD R16, -R16, R15 ;  /* 0x0000000f10107221 */ /* 0x000fc20000000100 */
[----:B------:R-:W-:Y:S01]  /*8e40*/  FSEL R58, R58, -INF , P4 ;  /* 0xff8000003a3a7808 */ /* 0x000fe20002000000 */
[----:B------:R-:W-:-:S01]  /*8e50*/  FFMA R24, R24, UR24, -R152 ;  /* 0x0000001818187c23 */ /* 0x000fc20008000898 */
[----:B------:R-:W-:Y:S01]  /*8e60*/  ISETP.GE.AND P3, PT, R3, R154, PT ;  /* 0x0000009a0300720c */ /* 0x000fe20003f66270 */
[----:B------:R-:W-:-:S01]  /*8e70*/  FFMA R19, R28, UR24, -R152 ;  /* 0x000000181c137c23 */ /* 0x000fc20008000898 */
[----:B------:R-:W-:Y:S01]  /*8e80*/  ISETP.GE.AND P4, PT, R3, R161, PT ;  /* 0x000000a10300720c */ /* 0x000fe20003f86270 */
[----:B------:R-:W-:-:S01]  /*8e90*/  FFMA R29, R29, UR24, -R152 ;  /* 0x000000181d1d7c23 */ /* 0x000fc20008000898 */
[----:B------:R-:W-:Y:S01]  /*8ea0*/  FSEL R70, R70, -INF , P2 ;  /* 0xff80000046467808 */ /* 0x000fe20001000000 */
[----:B------:R-:W-:-:S01]  /*8eb0*/  FFMA R25, R25, UR24, -R152 ;  /* 0x0000001819197c23 */ /* 0x000fc20008000898 */
[----:B------:R-:W-:Y:S01]  /*8ec0*/  ISETP.GE.AND P2, PT, R3, R166, PT ;  /* 0x000000a60300720c */ /* 0x000fe20003f46270 */
[----:B------:R-:W-:-:S01]  /*8ed0*/  FFMA R21, R32, UR24, -R152 ;  /* 0x0000001820157c23 */ /* 0x000fc20008000898 */
[----:B------:R-:W-:Y:S01]  /*8ee0*/  FSEL R51, R51, -INF , P3 ;  /* 0xff80000033337808 */ /* 0x000fe20001800000 */
[----:B------:R-:W-:-:S01]  /*8ef0*/  FFMA R23, R36, UR24, -R152 ;  /* 0x0000001824177c23 */ /* 0x000fc20008000898 */
[----:B------:R-:W-:Y:S01]  /*8f00*/  FSEL R66, R66, -INF , P4 ;  /* 0xff80000042427808 */ /* 0x000fe20002000000 */
[----:B------:R-:W-:-:S01]  /*8f10*/  FFMA R22, R33, UR24, -R152 ;  /* 0x0000001821167c23 */ /* 0x000fc20008000898 */
[----:B------:R-:W-:Y:S01]  /*8f20*/  ISETP.GE.AND P3, PT, R3, R158, PT ;  /* 0x0000009e0300720c */ /* 0x000fe20003f66270 */
[----:B------:R-:W-:-:S01]  /*8f30*/  FFMA R33, R49, UR24, -R152 ;  /* 0x0000001831217c23 */ /* 0x000fc20008000898 */
[----:B------:R-:W-:Y:S01]  /*8f40*/  ISETP.GE.AND P4, PT, R3, R164, PT ;  /* 0x000000a40300720c */ /* 0x000fe20003f86270 */
[----:B------:R-:W-:-:S01]  /*8f50*/  FFMA R49, R65, UR24, -R152 ;  /* 0x0000001841317c23 */ /* 0x000fc20008000898 */
[----:B------:R-:W-:Y:S01]  /*8f60*/  ISETP.GE.AND P5, PT, R3, R167, PT ;  /* 0x000000a70300720c */ /* 0x000fe20003fa6270 */
[----:B------:R-:W-:-:S01]  /*8f70*/  FFMA R73, R73, UR24, -R152 ;  /* 0x0000001849497c23 */ /* 0x000fc20008000898 */
[----:B------:R-:W-:Y:S01]  /*8f80*/  FSEL R75, R75, -INF , P2 ;  /* 0xff8000004b4b7808 */ /* 0x000fe20001000000 */
[----:B------:R-:W-:-:S01]  /*8f90*/  FFMA R80, R80, UR24, -R152 ;  /* 0x0000001850507c23 */ /* 0x000fc20008000898 */
[----:B------:R-:W-:Y:S01]  /*8fa0*/  FSETP.GEU.AND P2, PT, R24, -126, PT ;  /* 0xc2fc00001800780b */ /* 0x000fe20003f4e000 */
[----:B------:R-:W-:-:S01]  /*8fb0*/  FFMA R81, R81, UR24, -R152 ;  /* 0x0000001851517c23 */ /* 0x000fc20008000898 */
[----:B------:R-:W-:Y:S01]  /*8fc0*/  FSEL R59, R59, -INF , P3 ;  /* 0xff8000003b3b7808 */ /* 0x000fe20001800000 */
[----:B------:R-:W-:-:S01]  /*8fd0*/  FFMA R84, R84, UR24, -R152 ;  /* 0x0000001854547c23 */ /* 0x000fc20008000898 */
[----:B------:R-:W-:Y:S01]  /*8fe0*/  FSEL R71, R71, -INF , P4 ;  /* 0xff80000047477808 */ /* 0x000fe20002000000 */
[----:B------:R-:W-:-:S01]  /*8ff0*/  FFMA R85, R85, UR24, -R152 ;  /* 0x0000001855557c23 */ /* 0x000fc20008000898 */
[C---:B------:R-:W-:Y:S01]  /*9000*/  ISETP.GE.AND P3, PT, R3.reuse, R162, PT ;  /* 0x000000a20300720c */ /* 0x040fe20003f66270 */
[----:B------:R-:W-:Y:S01]  /*9010*/  FMUL R16, R16, UR24 ;  /* 0x0000001810107c20 */ /* 0x000fe20008400000 */
[----:B------:R-:W-:-:S02]  /*9020*/  ISETP.GE.AND P4, PT, R3, R168, PT ;  /* 0x000000a80300720c */ /* 0x000fc40003f86270 */
[----:B------:R-:W-:Y:S02]  /*9030*/  FSEL R78, R78, -INF , P5 ;  /* 0xff8000004e4e7808 */ /* 0x000fe40002800000 */
[----:B------:R-:W-:Y:S01]  /*9040*/  ISETP.GE.AND P5, PT, R3, R170, PT ;  /* 0x000000aa0300720c */ /* 0x000fe20003fa6270 */
[----:B------:R-:W-:Y:S01]  /*9050*/  @!P2 FMUL R24, R24, 0.5 ;  /* 0x3f0000001818a820 */ /* 0x000fe20000400000 */
[----:B------:R-:W-:Y:S02]  /*9060*/  FSEL R67, R67, -INF , P3 ;  /* 0xff80000043437808 */ /* 0x000fe40001800000 */
[----:B------:R-:W-:Y:S01]  /*9070*/  FSEL R79, R79, -INF , P4 ;  /* 0xff8000004f4f7808 */ /* 0x000fe20002000000 */
[----:B------:R1:W2:Y:S01]  /*9080*/  MUFU.EX2 R17, R24 ;  /* 0x0000001800117308 */ /* 0x0002a20000000800 */
[C---:B------:R-:W-:Y:S02]  /*9090*/  ISETP.GE.AND P3, PT, R3.reuse, R165, PT ;  /* 0x000000a50300720c */ /* 0x040fe40003f66270 */
[----:B------:R-:W-:-:S02]  /*90a0*/  ISETP.GE.AND P4, PT, R3, R171, PT ;  /* 0x000000ab0300720c */ /* 0x000fc40003f86270 */
[----:B------:R-:W-:Y:S02]  /*90b0*/  FSEL R83, R83, -INF , P5 ;  /* 0xff80000053537808 */ /* 0x000fe40002800000 */
[----:B------:R-:W-:Y:S02]  /*90c0*/  ISETP.GE.AND P5, PT, R3, R172, PT ;  /* 0x000000ac0300720c */ /* 0x000fe40003fa6270 */
[----:B------:R-:W-:Y:S01]  /*90d0*/  FSEL R74, R74, -INF , P3 ;  /* 0xff8000004a4a7808 */ /* 0x000fe20001800000 */
[--C-:B-1----:R-:W-:Y:S01]  /*90e0*/  FFMA R24, R37, UR24, -R152.reuse ;  /* 0x0000001825187c23 */ /* 0x102fe20008000898 */
[----:B------:R-:W-:Y:S01]  /*90f0*/  FSEL R86, R86, -INF , P4 ;  /* 0xff80000056567808 */ /* 0x000fe20002000000 */
[--C-:B------:R-:W-:Y:S01]  /*9100*/  FFMA R37, R53, UR24, -R152.reuse ;  /* 0x0000001835257c23 */ /* 0x100fe20008000898 */
[----:B------:R-:W-:Y:S01]  /*9110*/  ISETP.GE.AND P3, PT, R3, R169, PT ;  /* 0x000000a90300720c */ /* 0x000fe20003f66270 */
[----:B------:R-:W-:Y:S01]  /*9120*/  FFMA R53, R69, UR24, -R152 ;  /* 0x0000001845357c23 */ /* 0x000fe20008000898 */
[----:B------:R-:W-:-:S02]  /*9130*/  FSETP.GEU.AND P4, PT, R19, -126, PT ;  /* 0xc2fc00001300780b */ /* 0x000fc40003f8e000 */
[----:B------:R-:W-:Y:S01]  /*9140*/  FSEL R87, R87, -INF , P5 ;  /* 0xff80000057577808 */ /* 0x000fe20002800000 */
[----:B--2---:R-:W-:Y:S01]  /*9150*/  @!P2 FMUL R17, R17, R17 ;  /* 0x000000111111a220 */ /* 0x004fe20000400000 */
[----:B------:R-:W-:Y:S02]  /*9160*/  FSETP.GEU.AND P5, PT, R29, -126, PT ;  /* 0xc2fc00001d00780b */ /* 0x000fe40003fae000 */
[----:B------:R-:W-:Y:S02]  /*9170*/  FSEL R82, R82, -INF , P3 ;  /* 0xff80000052527808 */ /* 0x000fe40001800000 */
[----:B------:R-:W-:Y:S02]  /*9180*/  FSETP.GEU.AND P3, PT, R25, -126, PT ;  /* 0xc2fc00001900780b */ /* 0x000fe40003f6e000 */
[----:B------:R-:W-:-:S03]  /*9190*/  FSETP.GEU.AND P2, PT, R21, -126, PT ;  /* 0xc2fc00001500780b */ /* 0x000fc60003f4e000 */
[----:B------:R-:W-:-:S04]  /*91a0*/  @!P4 FMUL R19, R19, 0.5 ;  /* 0x3f0000001313c820 */ /* 0x000fc80000400000 */
[----:B------:R-:W-:Y:S02]  /*91b0*/  @!P5 FMUL R29, R29, 0.5 ;  /* 0x3f0000001d1dd820 */ /* 0x000fe40000400000 */
[----:B------:R-:W1:Y:S02]  /*91c0*/  MUFU.EX2 R19, R19 ;  /* 0x0000001300137308 */ /* 0x000e640000000800 */
[----:B------:R-:W-:Y:S02]  /*91d0*/  @!P3 FMUL R25, R25, 0.5 ;  /* 0x3f0000001919b820 */ /* 0x000fe40000400000 */
[----:B------:R-:W-:-:S04]  /*91e0*/  @!P2 FMUL R21, R21, 0.5 ;  /* 0x3f0000001515a820 */ /* 0x000fc80000400000 */
[----:B------:R2:W3:Y:S08]  /*91f0*/  MUFU.EX2 R20, R29 ;  /* 0x0000001d00147308 */ /* 0x0004f00000000800 */
[----:B------:R4:W5:Y:S01]  /*9200*/  MUFU.EX2 R18, R25 ;  /* 0x0000001900127308 */ /* 0x0009620000000800 */
[----:B-1----:R-:W-:Y:S01]  /*9210*/  @!P4 FMUL R19, R19, R19 ;  /* 0x000000131313c220 */ /* 0x002fe20000400000 */
[----:B------:R-:W-:Y:S01]  /*9220*/  FSETP.GEU.AND P4, PT, R23, -126, PT ;  /* 0xc2fc00001700780b */ /* 0x000fe20003f8e000 */
[----:B--2---:R-:W-:-:S01]  /*9230*/  FFMA R29, R45, UR24, -R152 ;  /* 0x000000182d1d7c23 */ /* 0x004fc20008000898 */
[--C-:B------:R-:W-:Y:S01]  /*9240*/  FFMA R45, R61, UR24, -R152.reuse ;  /* 0x000000183d2d7c23 */ /* 0x100fe20008000898 */
[----:B------:R-:W-:-:S03]  /*9250*/  FFMA R61, R76, UR24, -R152 ;  /* 0x000000184c3d7c23 */ /* 0x000fc60008000898 */
[----:B------:R-:W1:Y:S01]  /*9260*/  MUFU.EX2 R21, R21 ;  /* 0x0000001500157308 */ /* 0x000e620000000800 */
[----:B---3--:R-:W-:Y:S01]  /*9270*/  @!P5 FMUL R20, R20, R20 ;  /* 0x000000141414d220 */ /* 0x008fe20000400000 */
[----:B------:R-:W-:Y:S01]  /*9280*/  ISETP.GE.AND P5, PT, R3, R8, PT ;  /* 0x000000080300720c */ /* 0x000fe20003fa6270 */
[----:B----4-:R-:W-:-:S03]  /*9290*/  FFMA R25, R40, UR24, -R152 ;  /* 0x0000001828197c23 */ /* 0x010fc60008000898 */
[----:B------:R-:W-:Y:S01]  /*92a0*/  FSEL R153, R26, -INF , P5 ;  /* 0xff8000001a997808 */ /* 0x000fe20002800000 */
[----:B------:R-:W-:Y:S01]  /*92b0*/  @!P4 FMUL R23, R23, 0.5 ;  /* 0x3f0000001717c820 */ /* 0x000fe20000400000 */
[----:B------:R-:W-:Y:S01]  /*92c0*/  FSETP.GEU.AND P5, PT, R24, -126, PT ;  /* 0xc2fc00001800780b */ /* 0x000fe20003fae000 */
[----:B-----5:R-:W-:Y:S01]  /*92d0*/  @!P3 FMUL R18, R18, R18 ;  /* 0x000000121212b220 */ /* 0x020fe20000400000 */
[----:B------:R-:W-:Y:S02]  /*92e0*/  FSETP.GEU.AND P3, PT, R22, -126, PT ;  /* 0xc2fc00001600780b */ /* 0x000fe40003f6e000 */
[----:B------:R-:W-:Y:S01]  /*92f0*/  FMNMX R26, R153, R14, !PT ;  /* 0x0000000e991a7209 */ /* 0x000fe20007800000 */
[----:B------:R-:W2:Y:S03]  /*9300*/  MUFU.EX2 R23, R23 ;  /* 0x0000001700177308 */ /* 0x000ea60000000800 */
[----:B------:R-:W-:Y:S01]  /*9310*/  FMNMX R9, R27, R26, !PT ;  /* 0x0000001a1b097209 */ /* 0x000fe20007800000 */
[----:B-1----:R-:W-:Y:S01]  /*9320*/  @!P2 FMUL R21, R21, R21 ;  /* 0x000000151515a220 */ /* 0x002fe20000400000 */
[----:B------:R-:W-:Y:S01]  /*9330*/  FSETP.GEU.AND P2, PT, R25, -126, PT ;  /* 0xc2fc00001900780b */ /* 0x000fe20003f4e000 */
[--C-:B------:R-:W-:Y:S01]  /*9340*/  FFMA R26, R41, UR24, -R152.reuse ;  /* 0x00000018291a7c23 */ /* 0x100fe20008000898 */
[----:B------:R-:W-:Y:S01]  /*9350*/  FMNMX R28, R30, R9, !PT ;  /* 0x000000091e1c7209 */ /* 0x000fe20007800000 */
[----:B------:R-:W-:Y:S01]  /*9360*/  @!P5 FMUL R24, R24, 0.5 ;  /* 0x3f0000001818d820 */ /* 0x000fe20000400000 */
[----:B------:R-:W-:-:S01]  /*9370*/  FFMA R41, R57, UR24, -R152 ;  /* 0x0000001839297c23 */ /* 0x000fc20008000898 */
[----:B------:R-:W-:Y:S01]  /*9380*/  @!P3 FMUL R22, R22, 0.5 ;  /* 0x3f0000001616b820 */ /* 0x000fe20000400000 */
[----:B------:R-:W-:Y:S01]  /*9390*/  FMNMX R9, R31, R28, !PT ;  /* 0x0000001c1f097209 */ /* 0x000fe20007800000 */
[----:B------:R-:W-:-:S02]  /*93a0*/  FFMA R28, R44, UR24, -R152 ;  /* 0x000000182c1c7c23 */ /* 0x000fc40008000898 */
[----:B------:R-:W1:Y:S01]  /*93b0*/  MUFU.EX2 R24, R24 ;  /* 0x0000001800187308 */ /* 0x000e620000000800 */
[----:B------:R-:W-:Y:S01]  /*93c0*/  FMNMX R32, R34, R9, !PT ;  /* 0x0000000922207209 */ /* 0x000fe20007800000 */
[----:B--2---:R-:W-:Y:S02]  /*93d0*/  @!P4 FMUL R23, R23, R23 ;  /* 0x000000171717c220 */ /* 0x004fe40000400000 */
[----:B------:R-:W-:Y:S01]  /*93e0*/  @!P2 FMUL R25, R25, 0.5 ;  /* 0x3f0000001919a820 */ /* 0x000fe20000400000 */
[----:B------:R-:W-:Y:S02]  /*93f0*/  FSETP.GEU.AND P4, PT, R28, -126, PT ;  /* 0xc2fc00001c00780b */ /* 0x000fe40003f8e000 */
[----:B------:R-:W-:Y:S01]  /*9400*/  FMNMX R9, R35, R32, !PT ;  /* 0x0000002023097209 */ /* 0x000fe20007800000 */
[----:B------:R-:W2:Y:S03]  /*9410*/  MUFU.EX2 R22, R22 ;  /* 0x0000001600167308 */ /* 0x000ea60000000800 */
[----:B------:R-:W-:-:S04]  /*9420*/  FMNMX R32, R38, R9, !PT ;  /* 0x0000000926207209 */ /* 0x000fc80007800000 */
[----:B------:R-:W-:Y:S01]  /*9430*/  FMNMX R9, R39, R32, !PT ;  /* 0x0000002027097209 */ /* 0x000fe20007800000 */
[----:B------:R-:W3:Y:S01]  /*9440*/  MUFU.EX2 R25, R25 ;  /* 0x0000001900197308 */ /* 0x000ee20000000800 */
[----:B-1----:R-:W-:Y:S01]  /*9450*/  @!P5 FMUL R24, R24, R24 ;  /* 0x000000181818d220 */ /* 0x002fe20000400000 */
[----:B------:R-:W-:Y:S01]  /*9460*/  FSETP.GEU.AND P5, PT, R29, -126, PT ;  /* 0xc2fc00001d00780b */ /* 0x000fe20003fae000 */
[----:B------:R-:W-:Y:S01]  /*9470*/  @!P4 FMUL R28, R28, 0.5 ;  /* 0x3f0000001c1cc820 */ /* 0x000fe20000400000 */
[----:B------:R-:W-:Y:S01]  /*9480*/  FFMA R32, R48, UR24, -R152 ;  /* 0x0000001830207c23 */ /* 0x000fe20008000898 */
[----:B------:R-:W-:Y:S01]  /*9490*/  FMNMX R36, R42, R9, !PT ;  /* 0x000000092a247209 */ /* 0x000fe20007800000 */
[----:B--2---:R-:W-:Y:S01]  /*94a0*/  @!P3 FMUL R22, R22, R22 ;  /* 0x000000161616b220 */ /* 0x004fe20000400000 */
[----:B------:R-:W-:Y:S02]  /*94b0*/  FSETP.GEU.AND P3, PT, R26, -126, PT ;  /* 0xc2fc00001a00780b */ /* 0x000fe40003f6e000 */
[----:B------:R-:W1:Y:S01]  /*94c0*/  MUFU.EX2 R28, R28 ;  /* 0x0000001c001c7308 */ /* 0x000e620000000800 */
[----:B------:R-:W-:-:S05]  /*94d0*/  FMNMX R9, R43, R36, !PT ;  /* 0x000000242b097209 */ /* 0x000fca0007800000 */
[----:B------:R-:W-:Y:S01]  /*94e0*/  @!P5 FMUL R29, R29, 0.5 ;  /* 0x3f0000001d1dd820 */ /* 0x000fe20000400000 */
[----:B------:R-:W-:Y:S01]  /*94f0*/  FMNMX R36, R46, R9, !PT ;  /* 0x000000092e247209 */ /* 0x000fe20007800000 */
[----:B---3--:R-:W-:Y:S01]  /*9500*/  @!P2 FMUL R25, R25, R25 ;  /* 0x000000191919a220 */ /* 0x008fe20000400000 */
[----:B------:R-:W-:Y:S02]  /*9510*/  FSETP.GEU.AND P2, PT, R32, -126, PT ;  /* 0xc2fc00002000780b */ /* 0x000fe40003f4e000 */
[----:B------:R-:W-:Y:S01]  /*9520*/  FMNMX R9, R47, R36, !PT ;  /* 0x000000242f097209 */ /* 0x000fe20007800000 */
[----:B------:R-:W2:Y:S01]  /*9530*/  MUFU.EX2 R29, R29 ;  /* 0x0000001d001d7308 */ /* 0x000ea20000000800 */
[----:B------:R-:W-:-:S01]  /*9540*/  FFMA R36, R52, UR24, -R152 ;  /* 0x0000001834247c23 */ /* 0x000fc20008000898 */
[----:B------:R-:W-:Y:S01]  /*9550*/  @!P3 FMUL R26, R26, 0.5 ;  /* 0x3f0000001a1ab820 */ /* 0x000fe20000400000 */
[----:B------:R-:W-:Y:S01]  /*9560*/  FMNMX R40, R50, R9, !PT ;  /* 0x0000000932287209 */ /* 0x000fe20007800000 */
[----:B-1----:R-:W-:-:S04]  /*9570*/  @!P4 FMUL R28, R28, R28 ;  /* 0x0000001c1c1cc220 */ /* 0x002fc80000400000 */
[----:B------:R-:W1:Y:S01]  /*9580*/  MUFU.EX2 R26, R26 ;  /* 0x0000001a001a7308 */ /* 0x000e620000000800 */
[----:B------:R-:W-:Y:S01]  /*9590*/  FSETP.GEU.AND P4, PT, R36, -126, PT ;  /* 0xc2fc00002400780b */ /* 0x000fe20003f8e000 */
[----:B------:R-:W-:Y:S01]  /*95a0*/  @!P2 FMUL R32, R32, 0.5 ;  /* 0x3f0000002020a820 */ /* 0x000fe20000400000 */
[----:B------:R-:W-:-:S04]  /*95b0*/  FMNMX R9, R51, R40, !PT ;  /* 0x0000002833097209 */ /* 0x000fc80007800000 */
[----:B------:R-:W-:Y:S01]  /*95c0*/  FMNMX R40, R54, R9, !PT ;  /* 0x0000000936287209 */ /* 0x000fe20007800000 */
[----:B------:R-:W3:Y:S01]  /*95d0*/  MUFU.EX2 R32, R32 ;  /* 0x0000002000207308 */ /* 0x000ee20000000800 */
[----:B--2---:R-:W-:Y:S01]  /*95e0*/  @!P5 FMUL R29, R29, R29 ;  /* 0x0000001d1d1dd220 */ /* 0x004fe20000400000 */
[----:B------:R-:W-:Y:S02]  /*95f0*/  FSETP.GEU.AND P5, PT, R37, -126, PT ;  /* 0xc2fc00002500780b */ /* 0x000fe40003fae000 */
[----:B------:R-:W-:Y:S01]  /*9600*/  FMNMX R9, R55, R40, !PT ;  /* 0x0000002837097209 */ /* 0x000fe20007800000 */
[----:B------:R-:W-:Y:S01]  /*9610*/  FFMA R40, R56, UR24, -R152 ;  /* 0x0000001838287c23 */ /* 0x000fe20008000898 */
[----:B------:R-:W-:Y:S02]  /*9620*/  @!P4 FMUL R36, R36, 0.5 ;  /* 0x3f0000002424c820 */ /* 0x000fe40000400000 */
[----:B------:R-:W-:Y:S01]  /*9630*/  FMNMX R44, R58, R9, !PT ;  /* 0x000000093a2c7209 */ /* 0x000fe20007800000 */
[----:B-1----:R-:W-:Y:S01]  /*9640*/  @!P3 FMUL R26, R26, R26 ;  /* 0x0000001a1a1ab220 */ /* 0x002fe20000400000 */
[----:B------:R-:W-:-:S02]  /*9650*/  FSETP.GEU.AND P3, PT, R33, -126, PT ;  /* 0xc2fc00002100780b */ /* 0x000fc40003f6e000 */
[----:B------:R-:W1:Y:S01]  /*9660*/  MUFU.EX2 R36, R36 ;  /* 0x0000002400247308 */ /* 0x000e620000000800 */
[----:B------:R-:W-:Y:S02]  /*9670*/  FMNMX R9, R59, R44, !PT ;  /* 0x0000002c3b097209 */ /* 0x000fe40007800000 */
[----:B------:R-:W-:Y:S01]  /*9680*/  @!P5 FMUL R37, R37, 0.5 ;  /* 0x3f0000002525d820 */ /* 0x000fe20000400000 */
[----:B---3--:R-:W-:Y:S01]  /*9690*/  @!P2 FMUL R32, R32, R32 ;  /* 0x000000202020a220 */ /* 0x008fe20000400000 */
[----:B------:R-:W-:Y:S02]  /*96a0*/  FSETP.GEU.AND P2, PT, R40, -126, PT ;  /* 0xc2fc00002800780b */ /* 0x000fe40003f4e000 */
[----:B------:R-:W-:Y:S02]  /*96b0*/  FMNMX R44, R62, R9, !PT ;  /* 0x000000093e2c7209 */ /* 0x000fe40007800000 */
[----:B------:R-:W2:Y:S02]  /*96c0*/  MUFU.EX2 R37, R37 ;  /* 0x0000002500257308 */ /* 0x000ea40000000800 */
[----:B------:R-:W-:Y:S01]  /*96d0*/  @!P3 FMUL R33, R33, 0.5 ;  /* 0x3f0000002121b820 */ /* 0x000fe20000400000 */
[----:B------:R-:W-:Y:S01]  /*96e0*/  FMNMX R9, R63, R44, !PT ;  /* 0x0000002c3f097209 */ /* 0x000fe20007800000 */
[----:B------:R-:W-:-:S01]  /*96f0*/  FFMA R44, R60, UR24, -R152 ;  /* 0x000000183c2c7c23 */ /* 0x000fc20008000898 */
[----:B------:R-:W-:-:S02]  /*9700*/  FFMA R60, R77, UR24, -R152 ;  /* 0x000000184d3c7c23 */ /* 0x000fc40008000898 */
[----:B------:R-:W-:Y:S01]  /*9710*/  FMNMX R48, R66, R9, !PT ;  /* 0x0000000942307209 */ /* 0x000fe20007800000 */
[----:B------:R-:W3:Y:S01]  /*9720*/  MUFU.EX2 R33, R33 ;  /* 0x0000002100217308 */ /* 0x000ee20000000800 */
[----:B-1----:R-:W-:Y:S01]  /*9730*/  @!P4 FMUL R36, R36, R36 ;  /* 0x000000242424c220 */ /* 0x002fe20000400000 */
[----:B------:R-:W-:Y:S01]  /*9740*/  @!P2 FMUL R40, R40, 0.5 ;  /* 0x3f0000002828a820 */ /* 0x000fe20000400000 */
[----:B------:R-:W-:Y:S02]  /*9750*/  FSETP.GEU.AND P4, PT, R44, -126, PT ;  /* 0xc2fc00002c00780b */ /* 0x000fe40003f8e000 */
        /* <DEDUP_REMOVED lines=9> */
[----:B------:R-:W-:Y:S01]  /*97f0*/  FFMA R48, R64, UR24, -R152 ;  /* 0x0000001840307c23 */ /* 0x000fe20008000898 */
[----:B------:R-:W2:Y:S01]  /*9800*/  MUFU.EX2 R44, R44 ;  /* 0x0000002c002c7308 */ /* 0x000ea20000000800 */
[----:B------:R-:W-:Y:S01]  /*9810*/  @!P5 FMUL R45, R45, 0.5 ;  /* 0x3f0000002d2dd820 */ /* 0x000fe20000400000 */
[----:B------:R-:W-:Y:S01]  /*9820*/  FMNMX R52, R74, R9, !PT ;  /* 0x000000094a347209 */ /* 0x000fe20007800000 */
[----:B-1----:R-:W-:Y:S01]  /*9830*/  @!P2 FMUL R40, R40, R40 ;  /* 0x000000282828a220 */ /* 0x002fe20000400000 */
[----:B------:R-:W-:-:S02]  /*9840*/  FSETP.GEU.AND P2, PT, R48, -126, PT ;  /* 0xc2fc00003000780b */ /* 0x000fc40003f4e000 */
[----:B------:R-:W-:Y:S01]  /*9850*/  FMNMX R9, R75, R52, !PT ;  /* 0x000000344b097209 */ /* 0x000fe20007800000 */
[----:B------:R-:W-:Y:S01]  /*9860*/  FADD R15, R17, R40 ;  /* 0x00000028110f7221 */ /* 0x000fe20000000000 */
[----:B------:R-:W1:Y:S01]  /*9870*/  MUFU.EX2 R45, R45 ;  /* 0x0000002d002d7308 */ /* 0x000e620000000800 */
[----:B------:R-:W-:Y:S01]  /*9880*/  @!P3 FMUL R41, R41, 0.5 ;  /* 0x3f0000002929b820 */ /* 0x000fe20000400000 */
[----:B------:R-:W-:Y:S02]  /*9890*/  FMNMX R52, R78, R9, !PT ;  /* 0x000000094e347209 */ /* 0x000fe40007800000 */
[----:B------:R-:W-:Y:S02]  /*98a0*/  F2FP.SATFINITE.E4M3.F32.PACK_AB_MERGE_C R17, RZ, R17, RZ ;  /* 0x00000011ff11723e */ /* 0x000fe400048070ff */
[----:B------:R-:W-:Y:S01]  /*98b0*/  FMNMX R9, R79, R52, !PT ;  /* 0x000000344f097209 */ /* 0x000fe20007800000 */
[----:B------:R-:W-:-:S01]  /*98c0*/  FFMA R52, R68, UR24, -R152 ;  /* 0x0000001844347c23 */ /* 0x000fc20008000898 */
[----:B------:R-:W3:Y:S01]  /*98d0*/  MUFU.EX2 R41, R41 ;  /* 0x0000002900297308 */ /* 0x000ee20000000800 */
[----:B------:R-:W-:Y:S01]  /*98e0*/  @!P2 FMUL R48, R48, 0.5 ;  /* 0x3f0000003030a820 */ /* 0x000fe20000400000 */
[----:B--2---:R-:W-:Y:S01]  /*98f0*/  @!P4 FMUL R44, R44, R44 ;  /* 0x0000002c2c2cc220 */ /* 0x004fe20000400000 */
[----:B------:R-:W-:-:S02]  /*9900*/  FMNMX R56, R82, R9, !PT ;  /* 0x0000000952387209 */ /* 0x000fc40007800000 */
[----:B------:R-:W-:Y:S02]  /*9910*/  FSETP.GEU.AND P4, PT, R52, -126, PT ;  /* 0xc2fc00003400780b */ /* 0x000fe40003f8e000 */
[----:B------:R-:W-:Y:S01]  /*9920*/  FMNMX R9, R83, R56, !PT ;  /* 0x0000003853097209 */ /* 0x000fe20007800000 */
[----:B------:R-:W2:Y:S01]  /*9930*/  MUFU.EX2 R48, R48 ;  /* 0x0000003000307308 */ /* 0x000ea20000000800 */
[----:B-1----:R-:W-:Y:S01]  /*9940*/  @!P5 FMUL R45, R45, R45 ;  /* 0x0000002d2d2dd220 */ /* 0x002fe20000400000 */
[----:B------:R-:W-:Y:S02]  /*9950*/  FSETP.GEU.AND P5, PT, R53, -126, PT ;  /* 0xc2fc00003500780b */ /* 0x000fe40003fae000 */
[----:B------:R-:W-:Y:S02]  /*9960*/  FMNMX R56, R86, R9, !PT ;  /* 0x0000000956387209 */ /* 0x000fe40007800000 */
[----:B------:R-:W-:Y:S02]  /*9970*/  LOP3.LUT R17, R17, 0xff, RZ, 0xc0, !PT ;  /* 0x000000ff11117812 */ /* 0x000fe400078ec0ff */
[----:B------:R-:W-:Y:S01]  /*9980*/  FMNMX R9, R87, R56, !PT ;  /* 0x0000003857097209 */ /* 0x000fe20007800000 */
[----:B---3--:R-:W-:Y:S01]  /*9990*/  @!P3 FMUL R41, R41, R41 ;  /* 0x000000292929b220 */ /* 0x008fe20000400000 */
[----:B------:R-:W-:Y:S01]  /*99a0*/  FSETP.GEU.AND P3, PT, R49, -126, PT ;  /* 0xc2fc00003100780b */ /* 0x000fe20003f6e000 */
[----:B------:R-:W-:Y:S01]  /*99b0*/  @!P4 FMUL R52, R52, 0.5 ;  /* 0x3f0000003434c820 */ /* 0x000fe20000400000 */
[----:B------:R-:W-:-:S01]  /*99c0*/  FFMA R56, R72, UR24, -R152 ;  /* 0x0000001848387c23 */ /* 0x000fc20008000898 */
[----:B------:R-:W1:Y:S01]  /*99d0*/  SHFL.BFLY PT, R64, R9, 0x1, 0x1f ;  /* 0x0c201f0009407f89 */ /* 0x000e6200000e0000 */
[----:B------:R-:W-:Y:S01]  /*99e0*/  F2FP.SATFINITE.E4M3.F32.PACK_AB_MERGE_C R40, RZ, R40, RZ ;  /* 0x00000028ff28723e */ /* 0x000fe200048070ff */
[----:B------:R-:W-:-:S02]  /*99f0*/  @!P5 FMUL R53, R53, 0.5 ;  /* 0x3f0000003535d820 */ /* 0x000fc40000400000 */
[----:B------:R-:W3:Y:S01]  /*9a00*/  MUFU.EX2 R52, R52 ;  /* 0x0000003400347308 */ /* 0x000ee20000000800 */
[----:B--2---:R-:W-:Y:S01]  /*9a10*/  @!P2 FMUL R48, R48, R48 ;  /* 0x000000303030a220 */ /* 0x004fe20000400000 */
[----:B------:R-:W-:Y:S02]  /*9a20*/  FSETP.GEU.AND P2, PT, R56, -126, PT ;  /* 0xc2fc00003800780b */ /* 0x000fe40003f4e000 */
[----:B------:R-:W-:Y:S02]  /*9a30*/  LOP3.LUT R40, R40, 0xff, RZ, 0xc0, !PT ;  /* 0x000000ff28287812 */ /* 0x000fe400078ec0ff */
[----:B------:R-:W-:Y:S02]  /*9a40*/  @!P3 FMUL R49, R49, 0.5 ;  /* 0x3f0000003131b820 */ /* 0x000fe40000400000 */
[----:B------:R-:W2:Y:S07]  /*9a50*/  MUFU.EX2 R53, R53 ;  /* 0x0000003500357308 */ /* 0x000eae0000000800 */
[----:B------:R-:W-:Y:S01]  /*9a60*/  @!P2 FMUL R56, R56, 0.5 ;  /* 0x3f0000003838a820 */ /* 0x000fe20000400000 */
[----:B------:R-:W4:Y:S01]  /*9a70*/  MUFU.EX2 R49, R49 ;  /* 0x0000003100317308 */ /* 0x000f220000000800 */
[----:B---3--:R-:W-:Y:S01]  /*9a80*/  @!P4 FMUL R52, R52, R52 ;  /* 0x000000343434c220 */ /* 0x008fe20000400000 */
[----:B------:R-:W-:-:S02]  /*9a90*/  FSETP.GEU.AND P4, PT, R61, -126, PT ;  /* 0xc2fc00003d00780b */ /* 0x000fc40003f8e000 */
[----:B-1----:R-:W-:-:S04]  /*9aa0*/  FMNMX R9, R9, R64, !PT ;  /* 0x0000004009097209 */ /* 0x002fc80007800000 */
[----:B------:R-:W1:Y:S01]  /*9ab0*/  MUFU.EX2 R56, R56 ;  /* 0x0000003800387308 */ /* 0x000e620000000800 */
[----:B--2---:R-:W-:Y:S01]  /*9ac0*/  @!P5 FMUL R53, R53, R53 ;  /* 0x000000353535d220 */ /* 0x004fe20000400000 */
[----:B------:R-:W-:Y:S01]  /*9ad0*/  FSETP.GEU.AND P5, PT, R60, -126, PT ;  /* 0xc2fc00003c00780b */ /* 0x000fe20003fae000 */
[----:B------:R-:W2:Y:S04]  /*9ae0*/  SHFL.BFLY PT, R64, R9, 0x2, 0x1f ;  /* 0x0c401f0009407f89 */ /* 0x000ea800000e0000 */
[----:B------:R-:W-:Y:S01]  /*9af0*/  @!P4 FMUL R61, R61, 0.5 ;  /* 0x3f0000003d3dc820 */ /* 0x000fe20000400000 */
[----:B----4-:R-:W-:Y:S01]  /*9b00*/  @!P3 FMUL R49, R49, R49 ;  /* 0x000000313131b220 */ /* 0x010fe20000400000 */
[----:B------:R-:W-:-:S04]  /*9b10*/  FSETP.GEU.AND P3, PT, R73, -126, PT ;  /* 0xc2fc00004900780b */ /* 0x000fc80003f6e000 */
[----:B------:R-:W3:Y:S02]  /*9b20*/  MUFU.EX2 R61, R61 ;  /* 0x0000003d003d7308 */ /* 0x000ee40000000800 */
[----:B------:R-:W-:Y:S01]  /*9b30*/  @!P5 FMUL R60, R60, 0.5 ;  /* 0x3f0000003c3cd820 */ /* 0x000fe20000400000 */
[----:B-1----:R-:W-:Y:S01]  /*9b40*/  @!P2 FMUL R56, R56, R56 ;  /* 0x000000383838a220 */ /* 0x002fe20000400000 */
[----:B------:R-:W-:-:S04]  /*9b50*/  FSETP.GEU.AND P2, PT, R80, -126, PT ;  /* 0xc2fc00005000780b */ /* 0x000fc80003f4e000 */
[----:B------:R-:W1:Y:S01]  /*9b60*/  MUFU.EX2 R60, R60 ;  /* 0x0000003c003c7308 */ /* 0x000e620000000800 */
[----:B------:R-:W-:Y:S01]  /*9b70*/  @!P3 FMUL R73, R73, 0.5 ;  /* 0x3f0000004949b820 */ /* 0x000fe20000400000 */
[----:B--2---:R-:W-:-:S06]  /*9b80*/  FMNMX R9, R9, R64, !PT ;  /* 0x0000004009097209 */ /* 0x004fcc0007800000 */
[----:B------:R-:W2:Y:S01]  /*9b90*/  MUFU.EX2 R57, R73 ;  /* 0x0000004900397308 */ /* 0x000ea20000000800 */
[----:B---3--:R-:W-:Y:S01]  /*9ba0*/  @!P4 FMUL R61, R61, R61 ;  /* 0x0000003d3d3dc220 */ /* 0x008fe20000400000 */
[----:B------:R-:W-:Y:S01]  /*9bb0*/  @!P2 FMUL R80, R80, 0.5 ;  /* 0x3f0000005050a820 */ /* 0x000fe20000400000 */
[----:B------:R-:W-:-:S04]  /*9bc0*/  FSETP.NEU.AND P4, PT, R9, -INF , PT ;  /* 0xff8000000900780b */ /* 0x000fc80003f8d000 */
[----:B------:R-:W-:Y:S01]  /*9bd0*/  FSEL R77, R9, RZ, P4 ;  /* 0x000000ff094d7208 */ /* 0x000fe20002000000 */
[----:B------:R3:W4:Y:S01]  /*9be0*/  MUFU.EX2 R65, R80 ;  /* 0x0000005000417308 */ /* 0x0007220000000800 */
[----:B-1----:R-:W-:Y:S01]  /*9bf0*/  @!P5 FMUL R60, R60, R60 ;  /* 0x0000003c3c3cd220 */ /* 0x002fe20000400000 */
[----:B------:R-:W-:Y:S02]  /*9c00*/  FSETP.GEU.AND P5, PT, R84, -126, PT ;  /* 0xc2fc00005400780b */ /* 0x000fe40003fae000 */
[----:B------:R-:W-:Y:S01]  /*9c10*/  FSETP.GEU.AND P4, PT, R85, -126, PT ;  /* 0xc2fc00005500780b */ /* 0x000fe20003f8e000 */
[C---:B------:R-:W-:Y:S01]  /*9c20*/  FMUL R152, R77.reuse, UR24 ;  /* 0x000000184d987c20 */ /* 0x040fe20008400000 */
[----:B------:R-:W-:-:S01]  /*9c30*/  FADD R14, -R77, R14 ;  /* 0x0000000e4d0e7221 */ /* 0x000fc20000000100 */
[----:B------:R-:W-:Y:S01]  /*9c40*/  FADD R77, R18, R41 ;  /* 0x00000029124d7221 */ /* 0x000fe20000000000 */
[----:B------:R-:W-:Y:S01]  /*9c50*/  F2FP.SATFINITE.E4M3.F32.PACK_AB_MERGE_C R18, RZ, R18, RZ ;  /* 0x00000012ff12723e */ /* 0x000fe200048070ff */
[----:B--2---:R-:W-:Y:S01]  /*9c60*/  @!P3 FMUL R57, R57, R57 ;  /* 0x000000393939b220 */ /* 0x004fe20000400000 */
[----:B------:R-:W-:Y:S01]  /*9c70*/  FSETP.GEU.AND P3, PT, R81, -126, PT ;  /* 0xc2fc00005100780b */ /* 0x000fe20003f6e000 */
[--C-:B------:R-:W-:Y:S01]  /*9c80*/  FFMA R153, R153, UR24, -R152.reuse ;  /* 0x0000001899997c23 */ /* 0x100fe20008000898 */
[----:B------:R-:W-:-:S01]  /*9c90*/  FFMA R72, R27, UR24, -R152 ;  /* 0x000000181b487c23 */ /* 0x000fc20008000898 */
[--C-:B------:R-:W-:Y:S01]  /*9ca0*/  FFMA R73, R30, UR24, -R152.reuse ;  /* 0x000000181e497c23 */ /* 0x100fe20008000898 */
[----:B------:R-:W-:-:S01]  /*9cb0*/  FFMA R76, R31, UR24, -R152 ;  /* 0x000000181f4c7c23 */ /* 0x000fc20008000898 */
[----:B------:R-:W-:Y:S01]  /*9cc0*/  @!P5 FMUL R84, R84, 0.5 ;  /* 0x3f0000005454d820 */ /* 0x000fe20000400000 */
[----:B---3--:R-:W-:-:S01]  /*9cd0*/  FFMA R80, R34, UR24, -R152 ;  /* 0x0000001822507c23 */ /* 0x008fc20008000898 */
[----:B------:R-:W-:Y:S01]  /*9ce0*/  @!P4 FMUL R85, R85, 0.5 ;  /* 0x3f0000005555c820 */ /* 0x000fe20000400000 */
[----:B----4-:R-:W-:Y:S01]  /*9cf0*/  @!P2 FMUL R65, R65, R65 ;  /* 0x000000414141a220 */ /* 0x010fe20000400000 */
[----:B------:R-:W-:Y:S01]  /*9d00*/  FSETP.GEU.AND P2, PT, R153, -126, PT ;  /* 0xc2fc00009900780b */ /* 0x000fe20003f4e000 */
[----:B------:R1:W2:Y:S01]  /*9d10*/  MUFU.EX2 R69, R84 ;  /* 0x0000005400457308 */ /* 0x0002a20000000800 */
[----:B------:R-:W-:-:S01]  /*9d20*/  FFMA R154, R86, UR24, -R152 ;  /* 0x00000018569a7c23 */ /* 0x000fc20008000898 */
[----:B------:R-:W-:Y:S01]  /*9d30*/  FFMA R155, R87, UR24, -R152 ;  /* 0x00000018579b7c23 */ /* 0x000fe20008000898 */
[----:B------:R-:W-:Y:S01]  /*9d40*/  @!P3 FMUL R81, R81, 0.5 ;  /* 0x3f0000005151b820 */ /* 0x000fe20000400000 */
[----:B------:R-:W-:Y:S01]  /*9d50*/  LOP3.LUT R18, R18, 0xffff, RZ, 0xc0, !PT ;  /* 0x0000ffff12127812 */ /* 0x000fe200078ec0ff */
[----:B------:R-:W-:Y:S01]  /*9d60*/  FMUL R14, R14, UR24 ;  /* 0x000000180e0e7c20 */ /* 0x000fe20008400000 */
[----:B------:R-:W-:-:S02]  /*9d70*/  F2FP.SATFINITE.E4M3.F32.PACK_AB_MERGE_C R41, RZ, R41, RZ ;  /* 0x00000029ff29723e */ /* 0x000fc400048070ff */
[----:B------:R3:W4:Y:S01]  /*9d80*/  MUFU.EX2 R64, R81 ;  /* 0x0000005100407308 */ /* 0x0007220000000800 */
[----:B-1----:R-:W-:-:S01]  /*9d90*/  FFMA R84, R71, UR24, -R152 ;  /* 0x0000001847547c23 */ /* 0x002fc20008000898 */
[----:B------:R-:W-:Y:S02]  /*9da0*/  PRMT R18, R18, 0x7604, R17 ;  /* 0x0000760412127816 */ /* 0x000fe40000000011 */
[----:B------:R-:W-:Y:S01]  /*9db0*/  @!P2 FMUL R153, R153, 0.5 ;  /* 0x3f0000009999a820 */ /* 0x000fe20000400000 */
[----:B------:R-:W-:-:S03]  /*9dc0*/  LOP3.LUT R41, R41, 0xffff, RZ, 0xc0, !PT ;  /* 0x0000ffff29297812 */ /* 0x000fc600078ec0ff */
[----:B------:R-:W1:Y:S01]  /*9dd0*/  MUFU.EX2 R68, R85 ;  /* 0x0000005500447308 */ /* 0x000e620000000800 */
[----:B--2---:R-:W-:Y:S01]  /*9de0*/  @!P5 FMUL R69, R69, R69 ;  /* 0x000000454545d220 */ /* 0x004fe20000400000 */
[----:B------:R-:W-:Y:S01]  /*9df0*/  FSETP.GEU.AND P5, PT, R73, -126, PT ;  /* 0xc2fc00004900780b */ /* 0x000fe20003fae000 */
[----:B---3--:R-:W-:-:S01]  /*9e00*/  FFMA R81, R35, UR24, -R152 ;  /* 0x0000001823517c23 */ /* 0x008fc20008000898 */
[----:B------:R-:W-:-:S04]  /*9e10*/  PRMT R40, R41, 0x7604, R40 ;  /* 0x0000760429287816 */ /* 0x000fc80000000028 */
[----:B------:R-:W2:Y:S01]  /*9e20*/  MUFU.EX2 R30, R153 ;  /* 0x00000099001e7308 */ /* 0x000ea20000000800 */
[----:B----4-:R-:W-:Y:S01]  /*9e30*/  @!P3 FMUL R64, R64, R64 ;  /* 0x000000404040b220 */ /* 0x010fe20000400000 */
[----:B------:R-:W-:-:S05]  /*9e40*/  FSETP.GEU.AND P3, PT, R72, -126, PT ;  /* 0xc2fc00004800780b */ /* 0x000fca0003f6e000 */
[----:B------:R-:W-:Y:S01]  /*9e50*/  @!P5 FMUL R73, R73, 0.5 ;  /* 0x3f0000004949d820 */ /* 0x000fe20000400000 */
[----:B-1----:R-:W-:Y:S01]  /*9e60*/  @!P4 FMUL R68, R68, R68 ;  /* 0x000000444444c220 */ /* 0x002fe20000400000 */
[----:B------:R-:W-:Y:S02]  /*9e70*/  FSETP.GEU.AND P4, PT, R76, -126, PT ;  /* 0xc2fc00004c00780b */ /* 0x000fe40003f8e000 */
[----:B------:R1:W3:Y:S04]  /*9e80*/  MUFU.EX2 R31, R73 ;  /* 0x00000049001f7308 */ /* 0x0002e80000000800 */
[----:B------:R-:W-:Y:S01]  /*9e90*/  @!P3 FMUL R72, R72, 0.5 ;  /* 0x3f0000004848b820 */ /* 0x000fe20000400000 */
[----:B--2---:R-:W-:Y:S01]  /*9ea0*/  @!P2 FMUL R30, R30, R30 ;  /* 0x0000001e1e1ea220 */ /* 0x004fe20000400000 */
[----:B------:R-:W-:-:S02]  /*9eb0*/  FSETP.GEU.AND P2, PT, R80, -126, PT ;  /* 0xc2fc00005000780b */ /* 0x000fc40003f4e000 */
[----:B------:R2:W4:Y:S01]  /*9ec0*/  MUFU.EX2 R27, R72 ;  /* 0x00000048001b7308 */ /* 0x0005220000000800 */
[----:B-1----:R-:W-:-:S02]  /*9ed0*/  FFMA R73, R39, UR24, -R152 ;  /* 0x0000001827497c23 */ /* 0x002fc40008000898 */
[----:B------:R-:W-:-:S05]  /*9ee0*/  @!P4 FMUL R76, R76, 0.5 ;  /* 0x3f0000004c4cc820 */ /* 0x000fca0000400000 */
[----:B------:R1:W5:Y:S01]  /*9ef0*/  MUFU.EX2 R34, R76 ;  /* 0x0000004c00227308 */ /* 0x0003620000000800 */
[----:B--2---:R-:W-:-:S01]  /*9f00*/  FFMA R72, R38, UR24, -R152 ;  /* 0x0000001826487c23 */ /* 0x004fc20008000898 */
[----:B---3--:R-:W-:Y:S01]  /*9f10*/  @!P5 FMUL R31, R31, R31 ;  /* 0x0000001f1f1fd220 */ /* 0x008fe20000400000 */
[----:B------:R-:W-:-:S03]  /*9f20*/  @!P2 FMUL R80, R80, 0.5 ;  /* 0x3f0000005050a820 */ /* 0x000fc60000400000 */
[----:B------:R-:W-:Y:S02]  /*9f30*/  FSETP.GEU.AND P5, PT, R72, -126, PT ;  /* 0xc2fc00004800780b */ /* 0x000fe40003fae000 */
[----:B------:R2:W3:Y:S01]  /*9f40*/  MUFU.EX2 R35, R80 ;  /* 0x0000005000237308 */ /* 0x0004e20000000800 */
[----:B----4-:R-:W-:Y:S01]  /*9f50*/  @!P3 FMUL R27, R27, R27 ;  /* 0x0000001b1b1bb220 */ /* 0x010fe20000400000 */
[----:B------:R-:W-:Y:S01]  /*9f60*/  FSETP.GEU.AND P3, PT, R81, -126, PT ;  /* 0xc2fc00005100780b */ /* 0x000fe20003f6e000 */
[----:B-1----:R-:W-:-:S01]  /*9f70*/  FFMA R76, R42, UR24, -R152 ;  /* 0x000000182a4c7c23 */ /* 0x002fc20008000898 */
[----:B-----5:R-:W-:Y:S01]  /*9f80*/  @!P4 FMUL R34, R34, R34 ;  /* 0x000000222222c220 */ /* 0x020fe20000400000 */
[----:B------:R-:W-:-:S06]  /*9f90*/  FSETP.GEU.AND P4, PT, R73, -126, PT ;  /* 0xc2fc00004900780b */ /* 0x000fcc0003f8e000 */
[----:B------:R-:W-:Y:S01]  /*9fa0*/  @!P5 FMUL R72, R72, 0.5 ;  /* 0x3f0000004848d820 */ /* 0x000fe20000400000 */
[----:B--2---:R-:W-:-:S03]  /*9fb0*/  FFMA R80, R43, UR24, -R152 ;  /* 0x000000182b507c23 */ /* 0x004fc60008000898 */
[----:B------:R-:W-:Y:S01]  /*9fc0*/  @!P3 FMUL R81, R81, 0.5 ;  /* 0x3f0000005151b820 */ /* 0x000fe20000400000 */
[----:B------:R1:W2:Y:S01]  /*9fd0*/  MUFU.EX2 R39, R72 ;  /* 0x0000004800277308 */ /* 0x0002a20000000800 */
[----:B---3--:R-:W-:Y:S01]  /*9fe0*/  @!P2 FMUL R35, R35, R35 ;  /* 0x000000232323a220 */ /* 0x008fe20000400000 */
[----:B------:R-:W-:Y:S01]  /*9ff0*/  FSETP.GEU.AND P2, PT, R76, -126, PT ;  /* 0xc2fc00004c00780b */ /* 0x000fe20003f4e000 */
[----:B------:R-:W-:-:S05]  /*a000*/  @!P4 FMUL R73, R73, 0.5 ;  /* 0x3f0000004949c820 */ /* 0x000fca0000400000 */
[----:B------:R3:W4:Y:S01]  /*a010*/  MUFU.EX2 R38, R81 ;  /* 0x0000005100267308 */ /* 0x0007220000000800 */
[----:B-1----:R-:W-:-:S06]  /*a020*/  FFMA R72, R47, UR24, -R152 ;  /* 0x000000182f487c23 */ /* 0x002fcc0008000898 */
[----:B------:R-:W-:Y:S01]  /*a030*/  @!P2 FMUL R76, R76, 0.5 ;  /* 0x3f0000004c4ca820 */ /* 0x000fe20000400000 */
[----:B------:R1:W5:Y:S01]  /*a040*/  MUFU.EX2 R42, R73 ;  /* 0x00000049002a7308 */ /* 0x0003620000000800 */
[----:B---3--:R-:W-:-:S01]  /*a050*/  FFMA R81, R46, UR24, -R152 ;  /* 0x000000182e517c23 */ /* 0x008fc20008000898 */
[----:B--2---:R-:W-:-:S04]  /*a060*/  @!P5 FMUL R39, R39, R39 ;  /* 0x000000272727d220 */ /* 0x004fc80000400000 */
        /* <DEDUP_REMOVED lines=50> */
[----:B------:R-:W1:Y:S01]  /*a390*/  MUFU.EX2 R66, R76 ;  /* 0x0000004c00427308 */ /* 0x000e620000000800 */
[----:B---3--:R-:W-:Y:S01]  /*a3a0*/  @!P2 FMUL R59, R59, R59 ;  /* 0x0000003b3b3ba220 */ /* 0x008fe20000400000 */
[----:B------:R-:W-:Y:S01]  /*a3b0*/  FSETP.GEU.AND P2, PT, R81, -126, PT ;  /* 0xc2fc00005100780b */ /* 0x000fe20003f4e000 */
[----:B------:R-:W-:-:S05]  /*a3c0*/  @!P4 FMUL R80, R80, 0.5 ;  /* 0x3f0000005050c820 */ /* 0x000fca0000400000 */
[----:B------:R2:W3:Y:S07]  /*a3d0*/  MUFU.EX2 R62, R73 ;  /* 0x00000049003e7308 */ /* 0x0004ee0000000800 */
[----:B------:R-:W-:Y:S01]  /*a3e0*/  @!P2 FMUL R81, R81, 0.5 ;  /* 0x3f0000005151a820 */ /* 0x000fe20000400000 */
[----:B------:R4:W5:Y:S01]  /*a3f0*/  MUFU.EX2 R63, R80 ;  /* 0x00000050003f7308 */ /* 0x0009620000000800 */
[----:B--2---:R-:W-:-:S01]  /*a400*/  FFMA R73, R70, UR24, -R152 ;  /* 0x0000001846497c23 */ /* 0x004fc20008000898 */
[----:B-1----:R-:W-:-:S04]  /*a410*/  @!P5 FMUL R66, R66, R66 ;  /* 0x000000424242d220 */ /* 0x002fc80000400000 */
[----:B------:R-:W-:Y:S02]  /*a420*/  FSETP.GEU.AND P5, PT, R73, -126, PT ;  /* 0xc2fc00004900780b */ /* 0x000fe40003fae000 */
[----:B------:R1:W2:Y:S01]  /*a430*/  MUFU.EX2 R70, R81 ;  /* 0x0000005100467308 */ /* 0x0002a20000000800 */
[----:B---3--:R-:W-:Y:S01]  /*a440*/  @!P3 FMUL R62, R62, R62 ;  /* 0x0000003e3e3eb220 */ /* 0x008fe20000400000 */
[----:B------:R-:W-:Y:S01]  /*a450*/  FSETP.GEU.AND P3, PT, R72, -126, PT ;  /* 0xc2fc00004800780b */ /* 0x000fe20003f6e000 */
[----:B----4-:R-:W-:-:S01]  /*a460*/  FFMA R80, R74, UR24, -R152 ;  /* 0x000000184a507c23 */ /* 0x010fc20008000898 */
[----:B-----5:R-:W-:Y:S01]  /*a470*/  @!P4 FMUL R63, R63, R63 ;  /* 0x0000003f3f3fc220 */ /* 0x020fe20000400000 */
[----:B------:R-:W-:-:S06]  /*a480*/  FSETP.GEU.AND P4, PT, R84, -126, PT ;  /* 0xc2fc00005400780b */ /* 0x000fcc0003f8e000 */
[----:B------:R-:W-:Y:S01]  /*a490*/  @!P5 FMUL R73, R73, 0.5 ;  /* 0x3f0000004949d820 */ /* 0x000fe20000400000 */
[----:B-1----:R-:W-:-:S01]  /*a4a0*/  FFMA R81, R75, UR24, -R152 ;  /* 0x000000184b517c23 */ /* 0x002fc20008000898 */
[--C-:B------:R-:W-:Y:S01]  /*a4b0*/  FFMA R75, R82, UR24, -R152.reuse ;  /* 0x00000018524b7c23 */ /* 0x100fe20008000898 */
[----:B------:R-:W-:-:S01]  /*a4c0*/  FFMA R82, R78, UR24, -R152 ;  /* 0x000000184e527c23 */ /* 0x000fc20008000898 */
[----:B------:R-:W-:Y:S01]  /*a4d0*/  @!P3 FMUL R72, R72, 0.5 ;  /* 0x3f0000004848b820 */ /* 0x000fe20000400000 */
[----:B------:R-:W1:Y:S01]  /*a4e0*/  MUFU.EX2 R74, R73 ;  /* 0x00000049004a7308 */ /* 0x000e620000000800 */
[----:B--2---:R-:W-:Y:S01]  /*a4f0*/  @!P2 FMUL R70, R70, R70 ;  /* 0x000000464646a220 */ /* 0x004fe20000400000 */
[----:B------:R-:W-:Y:S01]  /*a500*/  FSETP.GEU.AND P2, PT, R80, -126, PT ;  /* 0xc2fc00005000780b */ /* 0x000fe20003f4e000 */
[----:B------:R-:W-:-:S01]  /*a510*/  FADD R78, R25, R56 ;  /* 0x00000038194e7221 */ /* 0x000fc20000000000 */
[----:B------:R-:W-:Y:S02]  /*a520*/  F2FP.SATFINITE.E4M3.F32.PACK_AB_MERGE_C R56, RZ, R56, RZ ;  /* 0x00000038ff38723e */ /* 0x000fe400048070ff */
[----:B------:R-:W-:Y:S01]  /*a530*/  F2FP.SATFINITE.E4M3.F32.PACK_AB_MERGE_C R25, RZ, R25, RZ ;  /* 0x00000019ff19723e */ /* 0x000fe200048070ff */
[----:B------:R-:W-:Y:S01]  /*a540*/  @!P4 FMUL R84, R84, 0.5 ;  /* 0x3f0000005454c820 */ /* 0x000fe20000400000 */
[----:B------:R2:W3:Y:S01]  /*a550*/  MUFU.EX2 R67, R72 ;  /* 0x0000004800437308 */ /* 0x0004e20000000800 */
[----:B------:R-:W-:-:S01]  /*a560*/  FADD R85, R15, R78 ;  /* 0x0000004e0f557221 */ /* 0x000fc20000000000 */
[----:B------:R-:W-:Y:S01]  /*a570*/  FADD R15, R21, R48 ;  /* 0x00000030150f7221 */ /* 0x000fe20000000000 */
[----:B------:R-:W-:-:S01]  /*a580*/  FADD R78, R32, R65 ;  /* 0x00000041204e7221 */ /* 0x000fc20000000000 */
[----:B------:R-:W-:-:S02]  /*a590*/  F2FP.SATFINITE.E4M3.F32.PACK_AB_MERGE_C R32, RZ, R32, RZ ;  /* 0x00000020ff20723e */ /* 0x000fc400048070ff */
[----:B------:R-:W-:Y:S01]  /*a5a0*/  LOP3.LUT R56, R56, 0xff, RZ, 0xc0, !PT ;  /* 0x000000ff38387812 */ /* 0x000fe200078ec0ff */
[----:B------:R-:W-:Y:S01]  /*a5b0*/  @!P2 FMUL R80, R80, 0.5 ;  /* 0x3f0000005050a820 */ /* 0x000fe20000400000 */
[----:B------:R4:W5:Y:S01]  /*a5c0*/  MUFU.EX2 R71, R84 ;  /* 0x0000005400477308 */ /* 0x0009620000000800 */
[----:B--2---:R-:W-:-:S01]  /*a5d0*/  FFMA R72, R83, UR24, -R152 ;  /* 0x0000001853487c23 */ /* 0x004fc20008000898 */
[----:B-1----:R-:W-:Y:S01]  /*a5e0*/  @!P5 FMUL R74, R74, R74 ;  /* 0x0000004a4a4ad220 */ /* 0x002fe20000400000 */
[----:B------:R-:W-:Y:S01]  /*a5f0*/  FSETP.GEU.AND P5, PT, R75, -126, PT ;  /* 0xc2fc00004b00780b */ /* 0x000fe20003fae000 */
[----:B------:R-:W-:Y:S01]  /*a600*/  FFMA R83, R79, UR24, -R152 ;  /* 0x000000184f537c23 */ /* 0x000fe20008000898 */
[----:B------:R-:W-:-:S01]  /*a610*/  FADD R152, R15, R78 ;  /* 0x0000004e0f987221 */ /* 0x000fc20000000000 */
[----:B------:R-:W-:Y:S01]  /*a620*/  FADD R79, R22, R49 ;  /* 0x00000031164f7221 */ /* 0x000fe20000000000 */
[----:B------:R-:W-:-:S01]  /*a630*/  FADD R78, R19, R44 ;  /* 0x0000002c134e7221 */ /* 0x000fc20000000000 */
[----:B------:R-:W1:Y:S01]  /*a640*/  MUFU.EX2 R76, R80 ;  /* 0x00000050004c7308 */ /* 0x000e620000000800 */
[----:B---3--:R-:W-:Y:S01]  /*a650*/  @!P3 FMUL R67, R67, R67 ;  /* 0x000000434343b220 */ /* 0x008fe20000400000 */
[----:B------:R-:W-:Y:S01]  /*a660*/  FSETP.GEU.AND P3, PT, R81, -126, PT ;  /* 0xc2fc00005100780b */ /* 0x000fe20003f6e000 */
[----:B----4-:R-:W-:-:S01]  /*a670*/  FADD R84, R33, R64 ;  /* 0x0000004021547221 */ /* 0x010fc20000000000 */
[----:B------:R-:W-:Y:S01]  /*a680*/  F2FP.SATFINITE.E4M3.F32.PACK_AB_MERGE_C R19, RZ, R19, RZ ;  /* 0x00000013ff13723e */ /* 0x000fe200048070ff */
[----:B------:R-:W-:-:S01]  /*a690*/  FADD R156, R38, R67 ;  /* 0x00000043269c7221 */ /* 0x000fc20000000000 */
[----:B------:R-:W-:Y:S01]  /*a6a0*/  F2FP.SATFINITE.E4M3.F32.PACK_AB_MERGE_C R33, RZ, R33, RZ ;  /* 0x00000021ff21723e */ /* 0x000fe200048070ff */
[----:B------:R-:W-:-:S01]  /*a6b0*/  FADD R153, R79, R84 ;  /* 0x000000544f997221 */ /* 0x000fc20000000000 */
[----:B------:R-:W-:Y:S01]  /*a6c0*/  @!P5 FMUL R75, R75, 0.5 ;  /* 0x3f0000004b4bd820 */ /* 0x000fe20000400000 */
[----:B-----5:R-:W-:Y:S01]  /*a6d0*/  @!P4 FMUL R71, R71, R71 ;  /* 0x000000474747c220 */ /* 0x020fe20000400000 */
[----:B------:R-:W-:Y:S01]  /*a6e0*/  FSETP.GEU.AND P4, PT, R72, -126, PT ;  /* 0xc2fc00004800780b */ /* 0x000fe20003f8e000 */
[----:B------:R-:W-:-:S01]  /*a6f0*/  FADD R79, R23, R52 ;  /* 0x00000034174f7221 */ /* 0x000fc20000000000 */
[----:B------:R-:W-:Y:S01]  /*a700*/  LOP3.LUT R19, R19, 0xff, RZ, 0xc0, !PT ;  /* 0x000000ff13137812 */ /* 0x000fe200078ec0ff */
[----:B------:R-:W-:-:S01]  /*a710*/  FADD R84, R37, R68 ;  /* 0x0000004425547221 */ /* 0x000fc20000000000 */
[----:B------:R-:W2:Y:S01]  /*a720*/  MUFU.EX2 R75, R75 ;  /* 0x0000004b004b7308 */ /* 0x000ea20000000800 */
[----:B------:R-:W-:Y:S01]  /*a730*/  @!P3 FMUL R81, R81, 0.5 ;  /* 0x3f0000005151b820 */ /* 0x000fe20000400000 */
[----:B------:R-:W-:Y:S01]  /*a740*/  LOP3.LUT R32, R32, 0xff, RZ, 0xc0, !PT ;  /* 0x000000ff20207812 */ /* 0x000fe200078ec0ff */
[----:B-1----:R-:W-:Y:S01]  /*a750*/  @!P2 FMUL R76, R76, R76 ;  /* 0x0000004c4c4ca220 */ /* 0x002fe20000400000 */
[----:B------:R-:W-:-:S02]  /*a760*/  FSETP.GEU.AND P2, PT, R82, -126, PT ;  /* 0xc2fc00005200780b */ /* 0x000fc40003f4e000 */
[----:B------:R-:W-:Y:S01]  /*a770*/  LOP3.LUT R33, R33, 0xffff, RZ, 0xc0, !PT ;  /* 0x0000ffff21217812 */ /* 0x000fe200078ec0ff */
[----:B------:R-:W-:Y:S01]  /*a780*/  FADD R158, R43, R76 ;  /* 0x0000004c2b9e7221 */ /* 0x000fe20000000000 */
[----:B------:R1:W3:Y:S01]  /*a790*/  MUFU.EX2 R73, R81 ;  /* 0x0000005100497308 */ /* 0x0002e20000000800 */
[----:B------:R-:W-:Y:S01]  /*a7a0*/  @!P4 FMUL R72, R72, 0.5 ;  /* 0x3f0000004848c820 */ /* 0x000fe20000400000 */
[----:B------:R-:W-:Y:S02]  /*a7b0*/  F2FP.SATFINITE.E4M3.F32.PACK_AB_MERGE_C R44, RZ, R44, RZ ;  /* 0x0000002cff2c723e */ /* 0x000fe400048070ff */
[----:B------:R-:W-:Y:S02]  /*a7c0*/  PRMT R32, R33, 0x7604, R32 ;  /* 0x0000760421207816 */ /* 0x000fe40000000020 */
[----:B------:R-:W-:Y:S02]  /*a7d0*/  LOP3.LUT R44, R44, 0xff, RZ, 0xc0, !PT ;  /* 0x000000ff2c2c7812 */ /* 0x000fe400078ec0ff */
[----:B------:R-:W4:Y:S01]  /*a7e0*/  MUFU.EX2 R72, R72 ;  /* 0x0000004800487308 */ /* 0x000f220000000800 */
[----:B------:R-:W-:Y:S01]  /*a7f0*/  @!P2 FMUL R82, R82, 0.5 ;  /* 0x3f0000005252a820 */ /* 0x000fe20000400000 */
[----:B-1----:R-:W-:Y:S01]  /*a800*/  FADD R81, R28, R61 ;  /* 0x0000003d1c517221 */ /* 0x002fe20000000000 */
[----:B--2---:R-:W-:Y:S01]  /*a810*/  @!P5 FMUL R75, R75, R75 ;  /* 0x0000004b4b4bd220 */ /* 0x004fe20000400000 */
[----:B------:R-:W-:-:S02]  /*a820*/  FSETP.GEU.AND P5, PT, R154, -126, PT ;  /* 0xc2fc00009a00780b */ /* 0x000fc40003fae000 */
[----:B------:R-:W-:-:S01]  /*a830*/  FADD R87, R78, R81 ;  /* 0x000000514e577221 */ /* 0x000fc20000000000 */
[----:B------:R-:W-:Y:S01]  /*a840*/  FADD R78, R20, R45 ;  /* 0x0000002d144e7221 */ /* 0x000fe20000000000 */
[----:B------:R1:W2:Y:S01]  /*a850*/  MUFU.EX2 R80, R82 ;  /* 0x0000005200507308 */ /* 0x0002a20000000800 */
[----:B---3--:R-:W-:Y:S01]  /*a860*/  @!P3 FMUL R73, R73, R73 ;  /* 0x000000494949b220 */ /* 0x008fe20000400000 */
[----:B------:R-:W-:Y:S01]  /*a870*/  FSETP.GEU.AND P3, PT, R83, -126, PT ;  /* 0xc2fc00005300780b */ /* 0x000fe20003f6e000 */
[----:B------:R-:W-:-:S01]  /*a880*/  FADD R157, R54, R75 ;  /* 0x0000004b369d7221 */ /* 0x000fc20000000000 */
[----:B------:R-:W-:Y:S01]  /*a890*/  F2FP.SATFINITE.E4M3.F32.PACK_AB_MERGE_C R20, RZ, R20, RZ ;  /* 0x00000014ff14723e */ /* 0x000fe200048070ff */
[----:B------:R-:W-:-:S01]  /*a8a0*/  FADD R81, R24, R53 ;  /* 0x0000003518517221 */ /* 0x000fc20000000000 */
[----:B------:R-:W-:Y:S01]  /*a8b0*/  F2FP.SATFINITE.E4M3.F32.PACK_AB_MERGE_C R54, RZ, R54, RZ ;  /* 0x00000036ff36723e */ /* 0x000fe200048070ff */
[----:B------:R-:W-:-:S01]  /*a8c0*/  FADD R160, R46, R73 ;  /* 0x000000492ea07221 */ /* 0x000fc20000000000 */
[----:B------:R-:W-:Y:S01]  /*a8d0*/  LOP3.LUT R20, R20, 0xffff, RZ, 0xc0, !PT ;  /* 0x0000ffff14147812 */ /* 0x000fe200078ec0ff */
[----:B-1----:R-:W-:-:S01]  /*a8e0*/  FADD R82, R26, R57 ;  /* 0x000000391a527221 */ /* 0x002fc20000000000 */
[----:B----4-:R-:W-:Y:S01]  /*a8f0*/  @!P4 FMUL R72, R72, R72 ;  /* 0x000000484848c220 */ /* 0x010fe20000400000 */
[----:B------:R-:W-:Y:S01]  /*a900*/  FSETP.GEU.AND P4, PT, R155, -126, PT ;  /* 0xc2fc00009b00780b */ /* 0x000fe20003f8e000 */
[----:B------:R-:W-:Y:S01]  /*a910*/  @!P5 FMUL R154, R154, 0.5 ;  /* 0x3f0000009a9ad820 */ /* 0x000fe20000400000 */
[----:B------:R-:W-:-:S01]  /*a920*/  FADD R86, R77, R82 ;  /* 0x000000524d567221 */ /* 0x000fc20000000000 */
[----:B------:R-:W-:Y:S01]  /*a930*/  FADD R82, R36, R69 ;  /* 0x0000004524527221 */ /* 0x000fe20000000000 */
[----:B------:R-:W-:Y:S01]  /*a940*/  @!P3 FMUL R83, R83, 0.5 ;  /* 0x3f0000005353b820 */ /* 0x000fe20000400000 */
[----:B------:R-:W-:Y:S01]  /*a950*/  PRMT R17, R20, 0x7604, R19 ;  /* 0x0000760414117816 */ /* 0x000fe20000000013 */
[----:B------:R-:W1:Y:S01]  /*a960*/  MUFU.EX2 R77, R154 ;  /* 0x0000009a004d7308 */ /* 0x000e620000000800 */
[----:B------:R-:W-:-:S01]  /*a970*/  FADD R82, R79, R82 ;  /* 0x000000524f527221 */ /* 0x000fc20000000000 */
[----:B------:R-:W-:Y:S01]  /*a980*/  FADD R79, R30, R59 ;  /* 0x0000003b1e4f7221 */ /* 0x000fe20000000000 */
[----:B------:R-:W-:Y:S01]  /*a990*/  F2FP.SATFINITE.E4M3.F32.PACK_AB_MERGE_C R30, RZ, R30, RZ ;  /* 0x0000001eff1e723e */ /* 0x000fe200048070ff */
[----:B------:R-:W-:Y:S01]  /*a9a0*/  FADD R84, R81, R84 ;  /* 0x0000005451547221 */ /* 0x000fe20000000000 */
[----:B------:R-:W-:Y:S01]  /*a9b0*/  F2FP.SATFINITE.E4M3.F32.PACK_AB_MERGE_C R45, RZ, R45, RZ ;  /* 0x0000002dff2d723e */ /* 0x000fe200048070ff */
[----:B------:R-:W-:Y:S01]  /*a9c0*/  FADD R161, R79, R158 ;  /* 0x0000009e4fa17221 */ /* 0x000fe20000000000 */
[----:B------:R-:W-:Y:S01]  /*a9d0*/  @!P4 FMUL R155, R155, 0.5 ;  /* 0x3f0000009b9bc820 */ /* 0x000fe20000400000 */
[----:B------:R3:W-:Y:S01]  /*a9e0*/  MUFU.EX2 R15, R83 ;  /* 0x00000053000f7308 */ /* 0x0007e20000000800 */
[----:B------:R-:W-:-:S02]  /*a9f0*/  IMAD.U32 R19, R30, 0x10000, RZ ;  /* 0x000100001e137824 */ /* 0x000fc400078e00ff */
[----:B------:R-:W-:Y:S01]  /*aa00*/  FADD R79, R31, R66 ;  /* 0x000000421f4f7221 */ /* 0x000fe20000000000 */
[----:B------:R-:W-:Y:S01]  /*aa10*/  F2FP.SATFINITE.E4M3.F32.PACK_AB_MERGE_C R66, RZ, R66, RZ ;  /* 0x00000042ff42723e */ /* 0x000fe200048070ff */
[----:B------:R-:W-:Y:S01]  /*aa20*/  FADD R81, R27, R62 ;  /* 0x0000003e1b517221 */ /* 0x000fe20000000000 */
[----:B------:R-:W-:Y:S01]  /*aa30*/  LOP3.LUT R45, R45, 0xffff, RZ, 0xc0, !PT ;  /* 0x0000ffff2d2d7812 */ /* 0x000fe200078ec0ff */
[----:B------:R-:W-:Y:S01]  /*aa40*/  FADD R159, R51, R72 ;  /* 0x00000048339f7221 */ /* 0x000fe20000000000 */
[----:B------:R-:W-:Y:S01]  /*aa50*/  LOP3.LUT R18, R18, 0xff0000, R19, 0xf8, !PT ;  /* 0x00ff000012127812 */ /* 0x000fe200078ef813 */
[----:B------:R-:W-:Y:S02]  /*aa60*/  IMAD.U32 R19, R54, 0x10000, RZ ;  /* 0x0001000036137824 */ /* 0x000fe400078e00ff */
[----:B---3--:R-:W-:-:S01]  /*aa70*/  FADD R83, R29, R60 ;  /* 0x0000003c1d537221 */ /* 0x008fc20000000000 */
[----:B------:R-:W-:Y:S01]  /*aa80*/  F2FP.SATFINITE.E4M3.F32.PACK_AB_MERGE_C R57, RZ, R57, RZ ;  /* 0x00000039ff39723e */ /* 0x000fe200048070ff */
[----:B------:R-:W-:-:S01]  /*aa90*/  FADD R162, R81, R160 ;  /* 0x000000a051a27221 */ /* 0x000fc20000000000 */
[----:B------:R-:W-:Y:S01]  /*aaa0*/  PRMT R44, R45, 0x7604, R44 ;  /* 0x000076042d2c7816 */ /* 0x000fe2000000002c */
[----:B------:R-:W-:-:S01]  /*aab0*/  FADD R83, R78, R83 ;  /* 0x000000534e537221 */ /* 0x000fc20000000000 */
[----:B------:R-:W-:Y:S01]  /*aac0*/  LOP3.LUT R32, R32, 0xff0000, R19, 0xf8, !PT ;  /* 0x00ff000020207812 */ /* 0x000fe200078ef813 */
[----:B------:R-:W3:Y:S01]  /*aad0*/  MUFU.EX2 R78, R155 ;  /* 0x0000009b004e7308 */ /* 0x000ee20000000800 */
[----:B------:R-:W-:Y:S01]  /*aae0*/  IMAD.U32 R19, R66, 0x10000, RZ ;  /* 0x0001000042137824 */ /* 0x000fe200078e00ff */
[----:B------:R-:W-:Y:S01]  /*aaf0*/  F2FP.SATFINITE.E4M3.F32.PACK_AB_MERGE_C R76, RZ, R76, RZ ;  /* 0x0000004cff4c723e */ /* 0x000fe200048070ff */
[----:B--2---:R-:W-:Y:S01]  /*ab00*/  @!P2 FMUL R80, R80, R80 ;  /* 0x000000505050a220 */ /* 0x004fe20000400000 */
[----:B------:R-:W-:Y:S01]  /*ab10*/  F2FP.SATFINITE.E4M3.F32.PACK_AB_MERGE_C R31, RZ, R31, RZ ;  /* 0x0000001fff1f723e */ /* 0x000fe200048070ff */
[----:B------:R-:W-:-:S01]  /*ab20*/  FADD R81, R34, R63 ;  /* 0x0000003f22517221 */ /* 0x000fc20000000000 */
[----:B------:R-:W-:Y:S01]  /*ab30*/  LOP3.LUT R57, R57, 0xffff, RZ, 0xc0, !PT ;  /* 0x0000ffff39397812 */ /* 0x000fe200078ec0ff */
[----:B------:R-:W-:-:S01]  /*ab40*/  FADD R159, R156, R159 ;  /* 0x0000009f9c9f7221 */ /* 0x000fc20000000000 */
[----:B------:R-:W-:Y:S01]  /*ab50*/  F2FP.SATFINITE.E4M3.F32.PACK_AB_MERGE_C R34, RZ, R34, RZ ;  /* 0x00000022ff22723e */ /* 0x000fe200048070ff */
[----:B------:R-:W-:-:S01]  /*ab60*/  FADD R156, R47, R80 ;  /* 0x000000502f9c7221 */ /* 0x000fc20000000000 */
[----:B------:R-:W-:Y:S01]  /*ab70*/  F2FP.SATFINITE.E4M3.F32.PACK_AB_MERGE_C R61, RZ, R61, RZ ;  /* 0x0000003dff3d723e */ /* 0x000fe200048070ff */
[----:B------:R-:W-:Y:S01]  /*ab80*/  IMAD.U32 R20, R31, 0x10000, RZ ;  /* 0x000100001f147824 */ /* 0x000fe200078e00ff */
[----:B------:R-:W-:Y:S01]  /*ab90*/  F2FP.SATFINITE.E4M3.F32.PACK_AB_MERGE_C R60, RZ, R60, RZ ;  /* 0x0000003cff3c723e */ /* 0x000fe200048070ff */
[----:B------:R-:W-:-:S01]  /*aba0*/  FADD R154, R35, R70 ;  /* 0x00000046239a7221 */ /* 0x000fc20000000000 */
[----:B------:R-:W-:Y:S01]  /*abb0*/  LOP3.LUT R44, R44, 0xff0000, R19, 0xf8, !PT ;  /* 0x00ff00002c2c7812 */ /* 0x000fe200078ef813 */
[----:B------:R-:W-:Y:S01]  /*abc0*/  IMAD.U32 R19, R76, 0x10000, RZ ;  /* 0x000100004c137824 */ /* 0x000fe200078e00ff */
[----:B------:R-:W-:Y:S01]  /*abd0*/  F2FP.SATFINITE.E4M3.F32.PACK_AB_MERGE_C R26, RZ, R26, RZ ;  /* 0x0000001aff1a723e */ /* 0x000fe200048070ff */
[----:B-1----:R-:W-:Y:S01]  /*abe0*/  @!P5 FMUL R77, R77, R77 ;  /* 0x0000004d4d4dd220 */ /* 0x002fe20000400000 */
[----:B------:R-:W-:Y:S01]  /*abf0*/  PRMT R56, R57, 0x7604, R56 ;  /* 0x0000760439387816 */ /* 0x000fe20000000038 */
[----:B---3--:R-:W-:Y:S01]  /*ac00*/  @!P4 FMUL R78, R78, R78 ;  /* 0x0000004e4e4ec220 */ /* 0x008fe20000400000 */
[----:B------:R-:W-:Y:S01]  /*ac10*/  F2FP.SATFINITE.E4M3.F32.PACK_AB_MERGE_C R80, RZ, R80, RZ ;  /* 0x00000050ff50723e */ /* 0x000fe200048070ff */
[----:B------:R-:W-:Y:S01]  /*ac20*/  @!P3 FMUL R15, R15, R15 ;  /* 0x0000000f0f0fb220 */ /* 0x000fe20000400000 */
[----:B------:R-:W-:Y:S01]  /*ac30*/  F2FP.SATFINITE.E4M3.F32.PACK_AB_MERGE_C R21, RZ, R21, RZ ;  /* 0x00000015ff15723e */ /* 0x000fe200048070ff */
[----:B------:R-:W-:-:S01]  /*ac40*/  FADD R164, R154, R157 ;  /* 0x0000009d9aa47221 */ /* 0x000fc20000000000 */
[----:B------:R-:W-:Y:S01]  /*ac50*/  F2FP.SATFINITE.E4M3.F32.PACK_AB_MERGE_C R22, RZ, R22, RZ ;  /* 0x00000016ff16723e */ /* 0x000fe200048070ff */
[----:B------:R-:W-:-:S01]  /*ac60*/  FADD R157, R58, R77 ;  /* 0x0000004d3a9d7221 */ /* 0x000fc20000000000 */
[----:B------:R-:W-:Y:S01]  /*ac70*/  F2FP.SATFINITE.E4M3.F32.PACK_AB_MERGE_C R43, RZ, R43, RZ ;  /* 0x0000002bff2b723e */ /* 0x000fe200048070ff */
[----:B------:R-:W-:-:S01]  /*ac80*/  FADD R160, R55, R78 ;  /* 0x0000004e37a07221 */ /* 0x000fc20000000000 */
[----:B------:R-:W-:Y:S01]  /*ac90*/  LOP3.LUT R34, R34, 0xffff, RZ, 0xc0, !PT ;  /* 0x0000ffff22227812 */ /* 0x000fe200078ec0ff */
[----:B------:R-:W-:-:S01]  /*aca0*/  FADD R154, R39, R74 ;  /* 0x0000004a279a7221 */ /* 0x000fc20000000000 */
[----:B------:R-:W-:Y:S01]  /*acb0*/  LOP3.LUT R61, R61, 0xff, RZ, 0xc0, !PT ;  /* 0x000000ff3d3d7812 */ /* 0x000fe200078ec0ff */
[----:B------:R-:W-:-:S01]  /*acc0*/  FADD R155, R42, R71 ;  /* 0x000000472a9b7221 */ /* 0x000fc20000000000 */
[----:B------:R-:W-:Y:S01]  /*acd0*/  LOP3.LUT R60, R60, 0xffff, RZ, 0xc0, !PT ;  /* 0x0000ffff3c3c7812 */ /* 0x000fe200078ec0ff */
[----:B------:R-:W-:Y:S01]  /*ace0*/  IMAD.SHL.U32 R34, R34, 0x1000000, RZ ;  /* 0x0100000022227824 */ /* 0x000fe200078e00ff */
[----:B------:R-:W-:Y:S01]  /*acf0*/  LOP3.LUT R25, R25, 0xff, RZ, 0xc0, !PT ;  /* 0x000000ff19197812 */ /* 0x000fe200078ec0ff */
[----:B------:R-:W-:-:S01]  /*ad00*/  FADD R158, R50, R15 ;  /* 0x0000000f329e7221 */ /* 0x000fc20000000000 */
[----:B------:R-:W-:Y:S01]  /*ad10*/  LOP3.LUT R26, R26, 0xffff, RZ, 0xc0, !PT ;  /* 0x0000ffff1a1a7812 */ /* 0x000fe200078ec0ff */
[----:B------:R-:W-:-:S01]  /*ad20*/  FADD R156, R79, R156 ;  /* 0x0000009c4f9c7221 */ /* 0x000fc20000000000 */
[----:B------:R-:W-:Y:S01]  /*ad30*/  F2FP.SATFINITE.E4M3.F32.PACK_AB_MERGE_C R46, RZ, R46, RZ ;  /* 0x0000002eff2e723e */ /* 0x000fe200048070ff */
[----:B------:R-:W-:-:S01]  /*ad40*/  FADD R158, R81, R158 ;  /* 0x0000009e519e7221 */ /* 0x000fc20000000000 */
[----:B------:R-:W-:Y:S01]  /*ad50*/  F2FP.SATFINITE.E4M3.F32.PACK_AB_MERGE_C R23, RZ, R23, RZ ;  /* 0x00000017ff17723e */ /* 0x000fe200048070ff */
[----:B------:R-:W-:-:S01]  /*ad60*/  FADD R157, R154, R157 ;  /* 0x0000009d9a9d7221 */ /* 0x000fc20000000000 */
[----:B------:R-:W-:Y:S01]  /*ad70*/  F2FP.SATFINITE.E4M3.F32.PACK_AB_MERGE_C R24, RZ, R24, RZ ;  /* 0x00000018ff18723e */ /* 0x000fe200048070ff */
[----:B------:R-:W-:-:S01]  /*ad80*/  FADD R155, R155, R160 ;  /* 0x000000a09b9b7221 */ /* 0x000fc20000000000 */
[----:B------:R-:W-:Y:S01]  /*ad90*/  LOP3.LUT R56, R56, 0xff0000, R19, 0xf8, !PT ;  /* 0x00ff000038387812 */ /* 0x000fe200078ef813 */
[----:B------:R-:W-:Y:S01]  /*ada0*/  IMAD.U32 R19, R80, 0x10000, RZ ;  /* 0x0001000050137824 */ /* 0x000fe200078e00ff */
        /* <DEDUP_REMOVED lines=12> */
[----:B------:R-:W-:Y:S01]  /*ae70*/  PRMT R60, R60, 0x7604, R61 ;  /* 0x000076043c3c7816 */ /* 0x000fe2000000003d */
[----:B------:R-:W-:-:S01]  /*ae80*/  FADD R159, R162, R159 ;  /* 0x0000009fa29f7221 */ /* 0x000fc20000000000 */
[----:B------:R-:W-:Y:S01]  /*ae90*/  FSETP.GEU.AND P2, PT, R16, -126, PT ;  /* 0xc2fc00001000780b */ /* 0x000fe20003f4e000 */
[----:B------:R-:W-:-:S01]  /*aea0*/  FADD R156, R156, R157 ;  /* 0x0000009d9c9c7221 */ /* 0x000fc20000000000 */
[----:B------:R-:W-:Y:S01]  /*aeb0*/  PRMT R25, R26, 0x7604, R25 ;  /* 0x000076041a197816 */ /* 0x000fe20000000019 */
[----:B------:R-:W-:-:S01]  /*aec0*/  FADD R158, R158, R155 ;  /* 0x0000009b9e9e7221 */ /* 0x000fc20000000000 */
        /* <DEDUP_REMOVED lines=8> */
[----:B------:R-:W-:Y:S01]  /*af50*/  F2FP.SATFINITE.E4M3.F32.PACK_AB_MERGE_C R55, RZ, R55, RZ ;  /* 0x00000037ff37723e */ /* 0x000fe200048070ff */
[----:B------:R-:W-:Y:S01]  /*af60*/  @!P2 FMUL R16, R16, 0.5 ;  /* 0x3f0000001010a820 */ /* 0x000fe20000400000 */
[----:B------:R-:W-:Y:S01]  /*af70*/  LOP3.LUT R23, R23, 0xff, RZ, 0xc0, !PT ;  /* 0x000000ff17177812 */ /* 0x000fe200078ec0ff */
[----:B------:R-:W-:-:S01]  /*af80*/  FADD R79, R79, R84 ;  /* 0x000000544f4f7221 */ /* 0x000fc20000000000 */
[----:B------:R-:W-:Y:S01]  /*af90*/  LOP3.LUT R24, R24, 0xffff, RZ, 0xc0, !PT ;  /* 0x0000ffff18187812 */ /* 0x000fe200078ec0ff */
[----:B------:R-:W-:-:S01]  /*afa0*/  FADD R156, R156, R159 ;  /* 0x0000009f9c9c7221 */ /* 0x000fc20000000000 */
[----:B------:R-:W-:Y:S01]  /*afb0*/  F2FP.SATFINITE.E4M3.F32.PACK_AB_MERGE_C R39, RZ, R39, RZ ;  /* 0x00000027ff27723e */ /* 0x000fe200048070ff */
[----:B------:R-:W1:Y:S01]  /*afc0*/  MUFU.EX2 R16, R16 ;  /* 0x0000001000107308 */ /* 0x000e620000000800 */
[----:B------:R-:W-:-:S02]  /*afd0*/  F2FP.SATFINITE.E4M3.F32.PACK_AB_MERGE_C R42, RZ, R42, RZ ;  /* 0x0000002aff2a723e */ /* 0x000fc400048070ff */
[----:B------:R-:W-:Y:S01]  /*afe0*/  PRMT R21, R22, 0x7604, R21 ;  /* 0x0000760416157816 */ /* 0x000fe20000000015 */
[----:B------:R-:W-:Y:S01]  /*aff0*/  IMAD.U32 R22, R35, 0x10000, RZ ;  /* 0x0001000023167824 */ /* 0x000fe200078e00ff */
[----:B------:R-:W-:Y:S02]  /*b000*/  LOP3.LUT R36, R36, 0xff, RZ, 0xc0, !PT ;  /* 0x000000ff24247812 */ /* 0x000fe400078ec0ff */
[----:B------:R-:W-:Y:S02]  /*b010*/  LOP3.LUT R37, R37, 0xffff, RZ, 0xc0, !PT ;  /* 0x0000ffff25257812 */ /* 0x000fe400078ec0ff */
[----:B------:R-:W-:Y:S02]  /*b020*/  F2FP.SATFINITE.E4M3.F32.PACK_AB_MERGE_C R47, RZ, R47, RZ ;  /* 0x0000002fff2f723e */ /* 0x000fe400048070ff */
[----:B------:R-:W-:Y:S02]  /*b030*/  F2FP.SATFINITE.E4M3.F32.PACK_AB_MERGE_C R50, RZ, R50, RZ ;  /* 0x00000032ff32723e */ /* 0x000fe400048070ff */
[----:B------:R-:W-:Y:S01]  /*b040*/  LOP3.LUT R60, R60, 0xff0000, R19, 0xf8, !PT ;  /* 0x00ff00003c3c7812 */ /* 0x000fe200078ef813 */
[----:B------:R-:W-:Y:S01]  /*b050*/  IMAD.U32 R47, R47, 0x10000, RZ ;  /* 0x000100002f2f7824 */ /* 0x000fe200078e00ff */
[----:B------:R-:W-:-:S02]  /*b060*/  LOP3.LUT R28, R28, 0xff, RZ, 0xc0, !PT ;  /* 0x000000ff1c1c7812 */ /* 0x000fc400078ec0ff */
[----:B------:R-:W-:Y:S01]  /*b070*/  LOP3.LUT R29, R29, 0xffff, RZ, 0xc0, !PT ;  /* 0x0000ffff1d1d7812 */ /* 0x000fe200078ec0ff */
[----:B-1----:R-:W-:Y:S01]  /*b080*/  @!P2 FMUL R16, R16, R16 ;  /* 0x000000101010a220 */ /* 0x002fe20000400000 */
[----:B------:R-:W-:Y:S02]  /*b090*/  F2FP.SATFINITE.E4M3.F32.PACK_AB_MERGE_C R48, RZ, R48, RZ ;  /* 0x00000030ff30723e */ /* 0x000fe400048070ff */
[----:B------:R-:W-:Y:S01]  /*b0a0*/  F2FP.SATFINITE.E4M3.F32.PACK_AB_MERGE_C R49, RZ, R49, RZ ;  /* 0x00000031ff31723e */ /* 0x000fe200048070ff */
[----:B------:R-:W-:-:S01]  /*b0b0*/  FFMA R7, R16, R7, R79 ;  /* 0x0000000710077223 */ /* 0x000fc2000000004f */
[----:B------:R-:W-:Y:S01]  /*b0c0*/  LOP3.LUT R20, R25, 0xff0000, R20, 0xf8, !PT ;  /* 0x00ff000019147812 */ /* 0x000fe200078ef814 */
[----:B------:R-:W-:Y:S01]  /*b0d0*/  IMAD.U32 R25, R58, 0x10000, RZ ;  /* 0x000100003a197824 */ /* 0x000fe200078e00ff */
[----:B------:R-:W-:Y:S01]  /*b0e0*/  LOP3.LUT R19, R17, R34, RZ, 0xfc, !PT ;  /* 0x0000002211137212 */ /* 0x000fe200078efcff */
[----:B------:R-:W-:Y:S01]  /*b0f0*/  IMAD.SHL.U32 R17, R46, 0x1000000, RZ ;  /* 0x010000002e117824 */ /* 0x000fe200078e00ff */
[----:B------:R-:W-:Y:S01]  /*b100*/  LOP3.LUT R55, R55, 0xffff, RZ, 0xc0, !PT ;  /* 0x0000ffff37377812 */ /* 0x000fe200078ec0ff */
[-C--:B------:R-:W-:Y:S01]  /*b110*/  FMUL R88, R88, R16.reuse ;  /* 0x0000001058587220 */ /* 0x080fe20000400000 */
[----:B------:R-:W-:Y:S01]  /*b120*/  PRMT R23, R24, 0x7604, R23 ;  /* 0x0000760418177816 */ /* 0x000fe20000000017 */
[----:B------:R-:W-:Y:S01]  /*b130*/  IMAD.U32 R24, R39, 0x10000, RZ ;  /* 0x0001000027187824 */ /* 0x000fe200078e00ff */
[----:B------:R-:W-:Y:S01]  /*b140*/  LOP3.LUT R42, R42, 0xffff, RZ, 0xc0, !PT ;  /* 0x0000ffff2a2a7812 */ /* 0x000fe200078ec0ff */
[-C--:B------:R-:W-:Y:S01]  /*b150*/  FMUL R89, R89, R16.reuse ;  /* 0x0000001059597220 */ /* 0x080fe20000400000 */
[----:B------:R-:W-:Y:S01]  /*b160*/  PRMT R36, R37, 0x7604, R36 ;  /* 0x0000760425247816 */ /* 0x000fe20000000024 */
[----:B------:R-:W-:Y:S01]  /*b170*/  FMUL R92, R92, R16 ;  /* 0x000000105c5c7220 */ /* 0x000fe20000400000 */
[----:B------:R-:W-:Y:S01]  /*b180*/  F2FP.SATFINITE.E4M3.F32.PACK_AB_MERGE_C R70, RZ, R70, RZ ;  /* 0x00000046ff46723e */ /* 0x000fe200048070ff */
[----:B------:R-:W-:Y:S01]  /*b190*/  IMAD.SHL.U32 R42, R42, 0x1000000, RZ ;  /* 0x010000002a2a7824 */ /* 0x000fe200078e00ff */
[----:B------:R-:W-:Y:S01]  /*b1a0*/  LOP3.LUT R50, R50, 0xffff, RZ, 0xc0, !PT ;  /* 0x0000ffff32327812 */ /* 0x000fe200078ec0ff */
[-C--:B------:R-:W-:Y:S01]  /*b1b0*/  FMUL R93, R93, R16.reuse ;  /* 0x000000105d5d7220 */ /* 0x080fe20000400000 */
[----:B------:R-:W-:Y:S01]  /*b1c0*/  FSETP.GEU.AND P3, PT, R14, -126, PT ;  /* 0xc2fc00000e00780b */ /* 0x000fe20003f6e000 */
[-C--:B------:R-:W-:Y:S01]  /*b1d0*/  FMUL R96, R96, R16.reuse ;  /* 0x0000001060607220 */ /* 0x080fe20000400000 */
[----:B------:R-:W-:Y:S01]  /*b1e0*/  F2FP.SATFINITE.E4M3.F32.PACK_AB_MERGE_C R67, RZ, R67, RZ ;  /* 0x00000043ff43723e */ /* 0x000fe200048070ff */
[-C--:B------:R-:W-:Y:S01]  /*b1f0*/  FMUL R97, R97, R16.reuse ;  /* 0x0000001061617220 */ /* 0x080fe20000400000 */
[----:B------:R-:W-:Y:S01]  /*b200*/  PRMT R28, R29, 0x7604, R28 ;  /* 0x000076041d1c7816 */ /* 0x000fe2000000001c */
[----:B------:R-:W-:Y:S01]  /*b210*/  IMAD.U32 R29, R70, 0x10000, RZ ;  /* 0x00010000461d7824 */ /* 0x000fe200078e00ff */
[----:B------:R-:W-:Y:S01]  /*b220*/  LOP3.LUT R48, R48, 0xff, RZ, 0xc0, !PT ;  /* 0x000000ff30307812 */ /* 0x000fe200078ec0ff */
[-C--:B------:R-:W-:Y:S01]  /*b230*/  FMUL R100, R100, R16.reuse ;  /* 0x0000001064647220 */ /* 0x080fe20000400000 */
[----:B------:R-:W-:Y:S01]  /*b240*/  LOP3.LUT R49, R49, 0xffff, RZ, 0xc0, !PT ;  /* 0x0000ffff31317812 */ /* 0x000fe200078ec0ff */
[----:B------:R-:W-:Y:S01]  /*b250*/  FMUL R101, R101, R16 ;  /* 0x0000001065657220 */ /* 0x000fe20000400000 */
[----:B------:R-:W-:Y:S01]  /*b260*/  LOP3.LUT R21, R21, 0xff0000, R22, 0xf8, !PT ;  /* 0x00ff000015157812 */ /* 0x000fe200078ef816 */
[----:B------:R-:W-:Y:S01]  /*b270*/  IMAD.SHL.U32 R22, R55, 0x1000000, RZ ;  /* 0x0100000037167824 */ /* 0x000fe200078e00ff */
[----:B------:R-:W-:Y:S01]  /*b280*/  F2FP.SATFINITE.E4M3.F32.PACK_AB_MERGE_C R59, RZ, R59, RZ ;  /* 0x0000003bff3b723e */ /* 0x000fe200048070ff */
[----:B------:R-:W-:Y:S01]  /*b290*/  @!P3 FMUL R14, R14, 0.5 ;  /* 0x3f0000000e0eb820 */ /* 0x000fe20000400000 */
[----:B------:R-:W-:Y:S01]  /*b2a0*/  F2FP.SATFINITE.E4M3.F32.PACK_AB_MERGE_C R62, RZ, R62, RZ ;  /* 0x0000003eff3e723e */ /* 0x000fe200048070ff */
[----:B------:R-:W-:Y:S01]  /*b2b0*/  FMUL R104, R104, R16 ;  /* 0x0000001068687220 */ /* 0x000fe20000400000 */
[----:B------:R-:W-:Y:S01]  /*b2c0*/  F2FP.SATFINITE.E4M3.F32.PACK_AB_MERGE_C R27, RZ, R27, RZ ;  /* 0x0000001bff1b723e */ /* 0x000fe200048070ff */
[----:B------:R-:W-:Y:S01]  /*b2d0*/  IMAD.U32 R59, R59, 0x10000, RZ ;  /* 0x000100003b3b7824 */ /* 0x000fe200078e00ff */
[----:B------:R-:W-:Y:S01]  /*b2e0*/  F2FP.SATFINITE.E4M3.F32.PACK_AB_MERGE_C R52, RZ, R52, RZ ;  /* 0x00000034ff34723e */ /* 0x000fe200048070ff */
[-C--:B------:R-:W-:Y:S01]  /*b2f0*/  FMUL R105, R105, R16.reuse ;  /* 0x0000001069697220 */ /* 0x080fe20000400000 */
[----:B------:R-:W-:Y:S01]  /*b300*/  F2FP.SATFINITE.E4M3.F32.PACK_AB_MERGE_C R53, RZ, R53, RZ ;  /* 0x00000035ff35723e */ /* 0x000fe200048070ff */
[-C--:B------:R-:W-:Y:S01]  /*b310*/  FMUL R108, R108, R16.reuse ;  /* 0x000000106c6c7220 */ /* 0x080fe20000400000 */
[----:B------:R-:W-:Y:S01]  /*b320*/  F2FP.SATFINITE.E4M3.F32.PACK_AB_MERGE_C R69, RZ, R69, RZ ;  /* 0x00000045ff45723e */ /* 0x000fe200048070ff */
[----:B------:R-:W-:Y:S01]  /*b330*/  FMUL R109, R109, R16 ;  /* 0x000000106d6d7220 */ /* 0x000fe20000400000 */
[----:B------:R-:W-:Y:S01]  /*b340*/  F2FP.SATFINITE.E4M3.F32.PACK_AB_MERGE_C R68, RZ, R68, RZ ;  /* 0x00000044ff44723e */ /* 0x000fe200048070ff */
[-C--:B------:R-:W-:Y:S01]  /*b350*/  FMUL R112, R112, R16.reuse ;  /* 0x0000001070707220 */ /* 0x080fe20000400000 */
[----:B------:R-:W-:Y:S01]  /*b360*/  LOP3.LUT R25, R36, 0xff0000, R25, 0xf8, !PT ;  /* 0x00ff000024197812 */ /* 0x000fe200078ef819 */
[-C--:B------:R-:W-:Y:S01]  /*b370*/  FMUL R113, R113, R16.reuse ;  /* 0x0000001071717220 */ /* 0x080fe20000400000 */
[----:B------:R-:W-:Y:S01]  /*b380*/  LOP3.LUT R20, R20, R17, RZ, 0xfc, !PT ;  /* 0x0000001114147212 */ /* 0x000fe200078efcff */
[----:B------:R-:W-:Y:S01]  /*b390*/  IMAD.SHL.U32 R17, R50, 0x1000000, RZ ;  /* 0x0100000032117824 */ /* 0x000fe200078e00ff */
[----:B------:R-:W-:Y:S01]  /*b3a0*/  LOP3.LUT R67, R67, 0xffff, RZ, 0xc0, !PT ;  /* 0x0000ffff43437812 */ /* 0x000fe200078ec0ff */
[-C--:B------:R-:W-:Y:S01]  /*b3b0*/  FMUL R116, R116, R16.reuse ;  /* 0x0000001074747220 */ /* 0x080fe20000400000 */
[----:B------:R-:W-:Y:S01]  /*b3c0*/  LOP3.LUT R23, R23, 0xff0000, R24, 0xf8, !PT ;  /* 0x00ff000017177812 */ /* 0x000fe200078ef818 */
[----:B------:R-:W-:Y:S01]  /*b3d0*/  FMUL R117, R117, R16 ;  /* 0x0000001075757220 */ /* 0x000fe20000400000 */
[----:B------:R-:W-:Y:S01]  /*b3e0*/  F2FP.SATFINITE.E4M3.F32.PACK_AB_MERGE_C R38, RZ, R38, RZ ;  /* 0x00000026ff26723e */ /* 0x000fe200048070ff */
[-C--:B------:R-:W-:Y:S01]  /*b3f0*/  FMUL R120, R120, R16.reuse ;  /* 0x0000001078787220 */ /* 0x080fe20000400000 */
[----:B------:R-:W-:Y:S01]  /*b400*/  PRMT R48, R49, 0x7604, R48 ;  /* 0x0000760431307816 */ /* 0x000fe20000000030 */
[-C--:B------:R-:W-:Y:S01]  /*b410*/  FMUL R121, R121, R16.reuse ;  /* 0x0000001079797220 */ /* 0x080fe20000400000 */
[----:B------:R-:W-:Y:S01]  /*b420*/  LOP3.LUT R28, R28, 0xff0000, R47, 0xf8, !PT ;  /* 0x00ff00001c1c7812 */ /* 0x000fe200078ef82f */
[----:B------:R-:W-:Y:S01]  /*b430*/  FMUL R124, R124, R16 ;  /* 0x000000107c7c7220 */ /* 0x000fe20000400000 */
[----:B------:R-:W-:Y:S01]  /*b440*/  F2FP.SATFINITE.E4M3.F32.PACK_AB_MERGE_C R74, RZ, R74, RZ ;  /* 0x0000004aff4a723e */ /* 0x000fe200048070ff */
[-C--:B------:R-:W-:Y:S01]  /*b450*/  FMUL R125, R125, R16.reuse ;  /* 0x000000107d7d7220 */ /* 0x080fe20000400000 */
[----:B------:R-:W-:Y:S01]  /*b460*/  F2FP.SATFINITE.E4M3.F32.PACK_AB_MERGE_C R77, RZ, R77, RZ ;  /* 0x0000004dff4d723e */ /* 0x000fe200048070ff */
[----:B------:R-:W-:Y:S01]  /*b470*/  FMUL R128, R128, R16 ;  /* 0x0000001080807220 */ /* 0x000fe20000400000 */
[----:B------:R-:W-:Y:S01]  /*b480*/  LOP3.LUT R62, R62, 0xffff, RZ, 0xc0, !PT ;  /* 0x0000ffff3e3e7812 */ /* 0x000fe200078ec0ff */
[----:B------:R-:W-:Y:S01]  /*b490*/  IMAD.U32 R31, R74, 0x10000, RZ ;  /* 0x000100004a1f7824 */ /* 0x000fe200078e00ff */
[----:B------:R-:W-:Y:S01]  /*b4a0*/  F2FP.SATFINITE.E4M3.F32.PACK_AB_MERGE_C R71, RZ, R71, RZ ;  /* 0x00000047ff47723e */ /* 0x000fe200048070ff */
[----:B------:R-:W-:Y:S01]  /*b4b0*/  IMAD.U32 R77, R77, 0x10000, RZ ;  /* 0x000100004d4d7824 */ /* 0x000fe200078e00ff */
[----:B------:R-:W-:Y:S01]  /*b4c0*/  F2FP.SATFINITE.E4M3.F32.PACK_AB_MERGE_C R78, RZ, R78, RZ ;  /* 0x0000004eff4e723e */ /* 0x000fe200048070ff */
[-C--:B------:R-:W-:Y:S01]  /*b4d0*/  FMUL R129, R129, R16.reuse ;  /* 0x0000001081817220 */ /* 0x080fe20000400000 */
[----:B------:R-:W-:Y:S01]  /*b4e0*/  LOP3.LUT R27, R27, 0xffff, RZ, 0xc0, !PT ;  /* 0x0000ffff1b1b7812 */ /* 0x000fe200078ec0ff */
[-C--:B------:R-:W-:Y:S01]  /*b4f0*/  FMUL R132, R132, R16.reuse ;  /* 0x0000001084847220 */ /* 0x080fe20000400000 */
[----:B------:R-:W-:Y:S01]  /*b500*/  LOP3.LUT R52, R52, 0xff, RZ, 0xc0, !PT ;  /* 0x000000ff34347812 */ /* 0x000fe200078ec0ff */
[-C--:B------:R-:W-:Y:S01]  /*b510*/  FMUL R133, R133, R16.reuse ;  /* 0x0000001085857220 */ /* 0x080fe20000400000 */
[----:B------:R-:W-:Y:S01]  /*b520*/  LOP3.LUT R53, R53, 0xffff, RZ, 0xc0, !PT ;  /* 0x0000ffff35357812 */ /* 0x000fe200078ec0ff */
[----:B------:R-:W-:Y:S01]  /*b530*/  IMAD.SHL.U32 R27, R27, 0x1000000, RZ ;  /* 0x010000001b1b7824 */ /* 0x000fe200078e00ff */
[----:B------:R-:W-:Y:S01]  /*b540*/  F2FP.SATFINITE.E4M3.F32.PACK_AB_MERGE_C R65, RZ, R65, RZ ;  /* 0x00000041ff41723e */ /* 0x000fe200048070ff */
[----:B------:R-:W-:Y:S01]  /*b550*/  FMUL R136, R136, R16 ;  /* 0x0000001088887220 */ /* 0x000fe20000400000 */
[----:B------:R-:W-:Y:S01]  /*b560*/  F2FP.SATFINITE.E4M3.F32.PACK_AB_MERGE_C R64, RZ, R64, RZ ;  /* 0x00000040ff40723e */ /* 0x000fe200048070ff */
[-C--:B------:R-:W-:Y:S01]  /*b570*/  FMUL R137, R137, R16.reuse ;  /* 0x0000001089897220 */ /* 0x080fe20000400000 */
[----:B------:R-:W-:Y:S01]  /*b580*/  LOP3.LUT R69, R69, 0xff, RZ, 0xc0, !PT ;  /* 0x000000ff45457812 */ /* 0x000fe200078ec0ff */
[-C--:B------:R-:W-:Y:S01]  /*b590*/  FMUL R140, R140, R16.reuse ;  /* 0x000000108c8c7220 */ /* 0x080fe20000400000 */
[----:B------:R-:W-:Y:S01]  /*b5a0*/  LOP3.LUT R68, R68, 0xffff, RZ, 0xc0, !PT ;  /* 0x0000ffff44447812 */ /* 0x000fe200078ec0ff */
[----:B------:R-:W-:Y:S01]  /*b5b0*/  FMUL R141, R141, R16 ;  /* 0x000000108d8d7220 */ /* 0x000fe20000400000 */
[----:B------:R-:W-:Y:S01]  /*b5c0*/  LOP3.LUT R25, R25, R22, RZ, 0xfc, !PT ;  /* 0x0000001619197212 */ /* 0x000fe200078efcff */
[----:B------:R-:W-:Y:S01]  /*b5d0*/  IMAD.SHL.U32 R22, R67, 0x1000000, RZ ;  /* 0x0100000043167824 */ /* 0x000fe200078e00ff */
[----:B------:R-:W-:Y:S01]  /*b5e0*/  F2FP.SATFINITE.E4M3.F32.PACK_AB_MERGE_C R73, RZ, R73, RZ ;  /* 0x00000049ff49723e */ /* 0x000fe200048070ff */
[-C--:B------:R-:W-:Y:S01]  /*b5f0*/  FMUL R144, R144, R16.reuse ;  /* 0x0000001090907220 */ /* 0x080fe20000400000 */
[----:B------:R-:W-:Y:S01]  /*b600*/  F2FP.SATFINITE.E4M3.F32.PACK_AB_MERGE_C R15, RZ, R15, RZ ;  /* 0x0000000fff0f723e */ /* 0x000fe200048070ff */
[-C--:B------:R-:W-:Y:S01]  /*b610*/  FMUL R145, R145, R16.reuse ;  /* 0x0000001091917220 */ /* 0x080fe20000400000 */
[----:B------:R-:W-:Y:S01]  /*b620*/  LOP3.LUT R38, R38, 0xffff, RZ, 0xc0, !PT ;  /* 0x0000ffff26267812 */ /* 0x000fe200078ec0ff */
[----:B------:R-:W-:Y:S01]  /*b630*/  FMUL R148, R148, R16 ;  /* 0x0000001094947220 */ /* 0x000fe20000400000 */
[----:B------:R-:W-:Y:S01]  /*b640*/  LOP3.LUT R42, R23, R42, RZ, 0xfc, !PT ;  /* 0x0000002a172a7212 */ /* 0x000fe200078efcff */
[----:B------:R-:W-:Y:S01]  /*b650*/  FMUL R149, R149, R16 ;  /* 0x0000001095957220 */ /* 0x000fe20000400000 */
[----:B------:R-:W-:Y:S01]  /*b660*/  F2FP.SATFINITE.E4M3.F32.PACK_AB_MERGE_C R51, RZ, R51, RZ ;  /* 0x00000033ff33723e */ /* 0x000fe200048070ff */
[----:B------:R-:W-:Y:S01]  /*b670*/  IMAD.SHL.U32 R38, R38, 0x1000000, RZ ;  /* 0x0100000026267824 */ /* 0x000fe200078e00ff */
[----:B------:R-:W-:-:S02]  /*b680*/  LOP3.LUT R29, R48, 0xff0000, R29, 0xf8, !PT ;  /* 0x00ff0000301d7812 */ /* 0x000fc400078ef81d */
[----:B------:R-:W-:Y:S02]  /*b690*/  F2FP.SATFINITE.E4M3.F32.PACK_AB_MERGE_C R75, RZ, R75, RZ ;  /* 0x0000004bff4b723e */ /* 0x000fe400048070ff */
[----:B------:R-:W-:Y:S01]  /*b6a0*/  LOP3.LUT R23, R28, R17, RZ, 0xfc, !PT ;  /* 0x000000111c177212 */ /* 0x000fe200078efcff */
[----:B------:R-:W-:Y:S01]  /*b6b0*/  IMAD.SHL.U32 R17, R62, 0x1000000, RZ ;  /* 0x010000003e117824 */ /* 0x000fe200078e00ff */
[----:B------:R-:W-:Y:S01]  /*b6c0*/  LOP3.LUT R71, R71, 0xffff, RZ, 0xc0, !PT ;  /* 0x0000ffff47477812 */ /* 0x000fe200078ec0ff */
[----:B------:R-:W-:Y:S01]  /*b6d0*/  IMAD.U32 R75, R75, 0x10000, RZ ;  /* 0x000100004b4b7824 */ /* 0x000fe200078e00ff */
[----:B------:R-:W-:Y:S02]  /*b6e0*/  F2FP.SATFINITE.E4M3.F32.PACK_AB_MERGE_C R72, RZ, R72, RZ ;  /* 0x00000048ff48723e */ /* 0x000fe400048070ff */
[----:B------:R-:W-:Y:S01]  /*b6f0*/  LOP3.LUT R78, R78, 0xffff, RZ, 0xc0, !PT ;  /* 0x0000ffff4e4e7812 */ /* 0x000fe200078ec0ff */
[----:B------:R-:W-:Y:S01]  /*b700*/  IMAD.SHL.U32 R24, R71, 0x1000000, RZ ;  /* 0x0100000047187824 */ /* 0x000fe200078e00ff */
[----:B------:R-:W-:-:S02]  /*b710*/  F2FP.SATFINITE.E4M3.F32.PACK_AB_MERGE_C R63, RZ, R63, RZ ;  /* 0x0000003fff3f723e */ /* 0x000fc400048070ff */
[----:B------:R-:W-:Y:S02]  /*b720*/  PRMT R52, R53, 0x7604, R52 ;  /* 0x0000760435347816 */ /* 0x000fe40000000034 */
[----:B------:R-:W-:Y:S02]  /*b730*/  LOP3.LUT R65, R65, 0xff, RZ, 0xc0, !PT ;  /* 0x000000ff41417812 */ /* 0x000fe400078ec0ff */
[----:B------:R-:W-:Y:S02]  /*b740*/  LOP3.LUT R64, R64, 0xffff, RZ, 0xc0, !PT ;  /* 0x0000ffff40407812 */ /* 0x000fe400078ec0ff */
[----:B------:R-:W-:Y:S02]  /*b750*/  PRMT R68, R68, 0x7604, R69 ;  /* 0x0000760444447816 */ /* 0x000fe40000000045 */
[----:B------:R-:W-:Y:S02]  /*b760*/  LOP3.LUT R40, R40, 0xff0000, R59, 0xf8, !PT ;  /* 0x00ff000028287812 */ /* 0x000fe400078ef83b */
[----:B------:R-:W-:-:S02]  /*b770*/  LOP3.LUT R73, R73, 0xffff, RZ, 0xc0, !PT ;  /* 0x0000ffff49497812 */ /* 0x000fc400078ec0ff */
[----:B------:R-:W-:Y:S02]  /*b780*/  LOP3.LUT R15, R15, 0xffff, RZ, 0xc0, !PT ;  /* 0x0000ffff0f0f7812 */ /* 0x000fe400078ec0ff */
[----:B------:R-:W-:Y:S01]  /*b790*/  LOP3.LUT R51, R51, 0xffff, RZ, 0xc0, !PT ;  /* 0x0000ffff33337812 */ /* 0x000fe200078ec0ff */
[----:B------:R-:W-:Y:S01]  /*b7a0*/  IMAD.SHL.U32 R73, R73, 0x1000000, RZ ;  /* 0x0100000049497824 */ /* 0x000fe200078e00ff */
[----:B------:R-:W-:Y:S01]  /*b7b0*/  LOP3.LUT R22, R29, R22, RZ, 0xfc, !PT ;  /* 0x000000161d167212 */ /* 0x000fe200078efcff */
[----:B------:R-:W-:Y:S01]  /*b7c0*/  IMAD.SHL.U32 R29, R78, 0x1000000, RZ ;  /* 0x010000004e1d7824 */ /* 0x000fe200078e00ff */
[----:B------:R-:W-:Y:S01]  /*b7d0*/  LOP3.LUT R72, R72, 0xffff, RZ, 0xc0, !PT ;  /* 0x0000ffff48487812 */ /* 0x000fe200078ec0ff */
[----:B------:R-:W-:Y:S01]  /*b7e0*/  IMAD.SHL.U32 R15, R15, 0x1000000, RZ ;  /* 0x010000000f0f7824 */ /* 0x000fe200078e00ff */
[----:B------:R-:W-:Y:S01]  /*b7f0*/  LOP3.LUT R63, R63, 0xffff, RZ, 0xc0, !PT ;  /* 0x0000ffff3f3f7812 */ /* 0x000fe200078ec0ff */
[----:B------:R-:W-:Y:S01]  /*b800*/  IMAD.SHL.U32 R51, R51, 0x1000000, RZ ;  /* 0x0100000033337824 */ /* 0x000fe200078e00ff */
[----:B------:R-:W-:-:S02]  /*b810*/  PRMT R64, R64, 0x7604, R65 ;  /* 0x0000760440407816 */ /* 0x000fc40000000041 */
[----:B------:R-:W-:Y:S01]  /*b820*/  LOP3.LUT R31, R52, 0xff0000, R31, 0xf8, !PT ;  /* 0x00ff0000341f7812 */ /* 0x000fe200078ef81f */
[----:B------:R-:W-:Y:S01]  /*b830*/  IMAD.SHL.U32 R63, R63, 0x1000000, RZ ;  /* 0x010000003f3f7824 */ /* 0x000fe200078e00ff */
[----:B------:R-:W-:Y:S02]  /*b840*/  LOP3.LUT R68, R68, 0xff0000, R77, 0xf8, !PT ;  /* 0x00ff000044447812 */ /* 0x000fe400078ef84d */
[----:B------:R-:W-:Y:S02]  /*b850*/  LOP3.LUT R40, R40, R17, RZ, 0xfc, !PT ;  /* 0x0000001128287212 */ /* 0x000fe400078efcff */
[----:B------:R-:W-:Y:S01]  /*b860*/  LOP3.LUT R18, R18, R27, RZ, 0xfc, !PT ;  /* 0x0000001b12127212 */ /* 0x000fe200078efcff */
[----:B------:R-:W1:Y:S01]  /*b870*/  MUFU.EX2 R17, R14 ;  /* 0x0000000e00117308 */ /* 0x000e620000000800 */
[----:B------:R-:W-:Y:S01]  /*b880*/  LOP3.LUT R21, R21, R38, RZ, 0xfc, !PT ;  /* 0x0000002615157212 */ /* 0x000fe200078efcff */
[----:B------:R-:W-:Y:S01]  /*b890*/  IMAD.SHL.U32 R27, R72, 0x1000000, RZ ;  /* 0x01000000481b7824 */ /* 0x000fe200078e00ff */
[----:B------:R-:W-:-:S02]  /*b8a0*/  LOP3.LUT R64, R64, 0xff0000, R75, 0xf8, !PT ;  /* 0x00ff000040407812 */ /* 0x000fc400078ef84b */
[----:B------:R-:W-:Y:S02]  /*b8b0*/  LOP3.LUT R31, R31, R24, RZ, 0xfc, !PT ;  /* 0x000000181f1f7212 */ /* 0x000fe400078efcff */
[----:B------:R-:W-:Y:S02]  /*b8c0*/  LOP3.LUT R68, R68, R29, RZ, 0xfc, !PT ;  /* 0x0000001d44447212 */ /* 0x000fe400078efcff */
[----:B------:R-:W-:Y:S02]  /*b8d0*/  SEL R29, R19, R18, P6 ;  /* 0x00000012131d7207 */ /* 0x000fe40003000000 */
[----:B------:R-:W-:Y:S02]  /*b8e0*/  LOP3.LUT R56, R56, R73, RZ, 0xfc, !PT ;  /* 0x0000004938387212 */ /* 0x000fe400078efcff */
[----:B------:R-:W-:Y:S02]  /*b8f0*/  LOP3.LUT R15, R60, R15, RZ, 0xfc, !PT ;  /* 0x0000000f3c0f7212 */ /* 0x000fe400078efcff */
[----:B------:R-:W-:Y:S01]  /*b900*/  SEL R18, R18, R19, P6 ;  /* 0x0000001312127207 */ /* 0x000fe20003000000 */
[----:B------:R2:W3:Y:S01]  /*b910*/  SHFL.IDX PT, R29, R29, R10, 0x1c1f ;  /* 0x001c1f0a1d1d7589 */ /* 0x0004e200000e0000 */
[----:B------:R-:W-:Y:S01]  /*b920*/  LOP3.LUT R32, R32, R51, RZ, 0xfc, !PT ;  /* 0x0000003320207212 */ /* 0x000fe200078efcff */
[----:B-1----:R-:W-:Y:S01]  /*b930*/  @!P3 FMUL R17, R17, R17 ;  /* 0x000000111111b220 */ /* 0x002fe20000400000 */
[----:B------:R-:W-:-:S02]  /*b940*/  SEL R19, R42, R21, P6 ;  /* 0x000000152a137207 */ /* 0x000fc40003000000 */
[----:B------:R-:W-:Y:S01]  /*b950*/  LOP3.LUT R27, R64, R27, RZ, 0xfc, !PT ;  /* 0x0000001b401b7212 */ /* 0x000fe200078efcff */
[----:B------:R2:W1:Y:S01]  /*b960*/  SHFL.IDX PT, R18, R18, R11, 0x1c1f ;  /* 0x001c1f0b12127589 */ /* 0x00046200000e0000 */
[----:B------:R-:W-:Y:S01]  /*b970*/  SEL R42, R21, R42, P6 ;  /* 0x0000002a152a7207 */ /* 0x000fe20003000000 */
[----:B------:R-:W-:Y:S01]  /*b980*/  FFMA R6, R17, R6, R156 ;  /* 0x0000000611067223 */ /* 0x000fe2000000009c */
[----:B------:R-:W-:Y:S01]  /*b990*/  SEL R33, R31, R22, P6 ;  /* 0x000000161f217207 */ /* 0x000fe20003000000 */
[----:B------:R2:W4:Y:S01]  /*b9a0*/  SHFL.IDX PT, R19, R19, R10, 0x1c1f ;  /* 0x001c1f0a13137589 */ /* 0x00052200000e0000 */
[----:B------:R-:W-:Y:S01]  /*b9b0*/  LOP3.LUT R63, R44, R63, RZ, 0xfc, !PT ;  /* 0x0000003f2c3f7212 */ /* 0x000fe200078efcff */
[----:B------:R-:W-:Y:S01]  /*b9c0*/  FMUL R90, R90, R17 ;  /* 0x000000115a5a7220 */ /* 0x000fe20000400000 */
[----:B------:R-:W-:Y:S01]  /*b9d0*/  SEL R21, R23, R20, P6 ;  /* 0x0000001417157207 */ /* 0x000fe20003000000 */
[----:B------:R2:W1:Y:S01]  /*b9e0*/  SHFL.IDX PT, R42, R42, R11, 0x1c1f ;  /* 0x001c1f0b2a2a7589 */ /* 0x00046200000e0000 */
[----:B------:R-:W-:Y:S01]  /*b9f0*/  SEL R22, R22, R31, P6 ;  /* 0x0000001f16167207 */ /* 0x000fe20003000000 */
        /* <DEDUP_REMOVED lines=12> */
[-C--:B------:R-:W-:Y:S01]  /*bac0*/  FMUL R98, R98, R17.reuse ;  /* 0x0000001162627220 */ /* 0x080fe20000400000 */
[----:B------:R-:W-:Y:S01]  /*bad0*/  SEL R25, R63, R40, P6 ;  /* 0x000000283f197207 */ /* 0x000fe20003000000 */
[----:B------:R2:W1:Y:S01]  /*bae0*/  SHFL.IDX PT, R23, R23, R10, 0x1c1f ;  /* 0x001c1f0a17177589 */ /* 0x00046200000e0000 */
[----:B------:R-:W-:Y:S01]  /*baf0*/  SEL R68, R27, R68, P6 ;  /* 0x000000441b447207 */ /* 0x000fe20003000000 */
[----:B------:R-:W-:Y:S01]  /*bb00*/  FMUL R99, R99, R17 ;  /* 0x0000001163637220 */ /* 0x000fe20000400000 */
[----:B------:R-:W-:Y:S01]  /*bb10*/  SEL R40, R40, R63, P6 ;  /* 0x0000003f28287207 */ /* 0x000fe20003000000 */
[----:B------:R2:W1:Y:S01]  /*bb20*/  SHFL.IDX PT, R32, R32, R11, 0x1c1f ;  /* 0x001c1f0b20207589 */ /* 0x00046200000e0000 */
[----:B------:R-:W-:Y:S01]  /*bb30*/  SHF.L.U32 R14, R13, 0x1f, RZ ;  /* 0x0000001f0d0e7819 */ /* 0x000fe200000006ff */
[-C--:B------:R-:W-:Y:S01]  /*bb40*/  FMUL R102, R102, R17.reuse ;  /* 0x0000001166667220 */ /* 0x080fe20000400000 */
[-C--:B------:R-:W-:Y:S01]  /*bb50*/  FMUL R103, R103, R17.reuse ;  /* 0x0000001167677220 */ /* 0x080fe20000400000 */
[----:B------:R2:W1:Y:S01]  /*bb60*/  SHFL.IDX PT, R16, R25, R10, 0x1c1f ;  /* 0x001c1f0a19107589 */ /* 0x00046200000e0000 */
[----:B------:R2:W1:Y:S01]  /*bb70*/  SYNCS.PHASECHK.TRANS64.TRYWAIT P2, [UR6+0x18000], R14 ;  /* 0x0180000eff0075a7 */ /* 0x0004620008040146 */
[-C--:B------:R-:W-:Y:S01]  /*bb80*/  FMUL R106, R106, R17.reuse ;  /* 0x000000116a6a7220 */ /* 0x080fe20000400000 */
[-C--:B------:R-:W-:Y:S01]  /*bb90*/  FMUL R107, R107, R17.reuse ;  /* 0x000000116b6b7220 */ /* 0x080fe20000400000 */
[----:B------:R2:W1:Y:S01]  /*bba0*/  SHFL.IDX PT, R35, R40, R11, 0x1c1f ;  /* 0x001c1f0b28237589 */ /* 0x00046200000e0000 */
[-C--:B------:R-:W-:Y:S01]  /*bbb0*/  FMUL R110, R110, R17.reuse ;  /* 0x000000116e6e7220 */ /* 0x080fe20000400000 */
        /* <DEDUP_REMOVED lines=22> */
[-C--:B------:R-:W-:Y:S01]  /*bd20*/  FMUL R146, R146, R17.reuse ;  /* 0x0000001192927220 */ /* 0x080fe20000400000 */
[-C--:B------:R-:W-:Y:S01]  /*bd30*/  FMUL R147, R147, R17.reuse ;  /* 0x0000001193937220 */ /* 0x080fe20000400000 */
[-C--:B------:R-:W-:Y:S01]  /*bd40*/  FMUL R150, R150, R17.reuse ;  /* 0x0000001196967220 */ /* 0x080fe20000400000 */
[----:B------:R-:W-:Y:S01]  /*bd50*/  FMUL R151, R151, R17 ;  /* 0x0000001197977220 */ /* 0x000fe20000400000 */
[----:B---34-:R-:W-:Y:S06]  /*bd60*/  @!P0 BRA `(.L_x_39) ;  /* 0x0000000000048947 */ /* 0x018fec0003800000 */
[----:B------:R-:W-:Y:S01]  /*bd70*/  BPT.TRAP 0x1 ;  /* 0x000000040000795c */ /* 0x000fe20000300000 */
.L_x_39:
[----:B-1----:R-:W-:Y:S05]  /*bd80*/  @P2 BRA `(.L_x_40) ;  /* 0x0000000000082947 */ /* 0x002fea0003800000 */
[----:B------:R-:W1:Y:S02]  /*bd90*/  SYNCS.PHASECHK.TRANS64.TRYWAIT P2, [UR6+0x18000], R14 ;  /* 0x0180000eff0075a7 */ /* 0x000e640008040146 */
[----:B-1----:R-:W-:Y:S05]  /*bda0*/  @!P2 BRA `(.L_x_41) ;  /* 0x0000003000a0a947 */ /* 0x002fea0003800000 */
.L_x_40:
[CCC-:B------:R-:W-:Y:S01]  /*bdb0*/  PRMT R24, R29.reuse, R0.reuse, R18.reuse ;  /* 0x000000001d187216 */ /* 0x1c0fe20000000012 */
[----:B------:R-:W-:Y:S01]  /*bdc0*/  ULEA UR6, UR23, UR20, 0xa ;  /* 0x0000001417067291 */ /* 0x000fe2000f8e503f */
[-C--:B--2---:R-:W-:Y:S01]  /*bdd0*/  PRMT R25, R29, R5.reuse, R18 ;  /* 0x000000051d197216 */ /* 0x084fe20000000012 */
[----:B------:R-:W-:Y:S01]  /*bde0*/  UMOV UR7, 0x40000040 ;  /* 0x4000004000077882 */ /* 0x000fe20000000000 */
[CCC-:B------:R-:W-:Y:S01]  /*bdf0*/  PRMT R26, R19.reuse, R0.reuse, R42.reuse ;  /* 0x00000000131a7216 */ /* 0x1c0fe2000000002a */
[----:B------:R-:W-:Y:S01]  /*be00*/  UIADD3 UR10, UR6, 0x2, URZ ;  /* 0x00000002060a7890 */ /* 0x000fe2000fffe03f */
[-C--:B------:R-:W-:Y:S01]  /*be10*/  PRMT R27, R19, R5.reuse, R42 ;  /* 0x00000005131b7216 */ /* 0x080fe2000000002a */
[----:B------:R-:W-:Y:S01]  /*be20*/  UMOV UR11, 0x40000040 ;  /* 0x40000040000b7882 */ /* 0x000fe20000000000 */
[C-C-:B------:R-:W-:Y:S02]  /*be30*/  PRMT R28, R21.reuse, R0, R20.reuse ;  /* 0x00000000151c7216 */ /* 0x140fe40000000014 */
[----:B------:R-:W-:Y:S01]  /*be40*/  WARPGROUP.ARRIVE ;  /* 0x00000000000079c5 */ /* 0x000fe20000000000 */
[----:B------:R-:W-:-:S02]  /*be50*/  PRMT R29, R21, R5, R20 ;  /* 0x00000005151d7216 */ /* 0x000fc40000000014 */
[CCC-:B------:R-:W-:Y:S02]  /*be60*/  PRMT R30, R23.reuse, R0.reuse, R32.reuse ;  /* 0x00000000171e7216 */ /* 0x1c0fe40000000020 */
[-C--:B------:R-:W-:Y:S01]  /*be70*/  PRMT R31, R23, R5.reuse, R32 ;  /* 0x00000005171f7216 */ /* 0x080fe20000000020 */
[----:B------:R-:W-:Y:S01]  /*be80*/  QGMMA.64x128x32.F32.E4M3.E4M3 R88, R24, gdesc[UR4], R88, gsb0 ;  /* 0x01e0000418587df3 */ /* 0x000fe20008000858 */
[CCC-:B------:R-:W-:Y:S01]  /*be90*/  PRMT R32, R16.reuse, R0.reuse, R35.reuse ;  /* 0x0000000010207216 */ /* 0x1c0fe20000000023 */
[----:B------:R-:W-:Y:S01]  /*bea0*/  UMOV UR7, 0x40000040 ;  /* 0x4000004000077882 */ /* 0x000fe20000000000 */
[-C--:B------:R-:W-:Y:S02]  /*beb0*/  PRMT R33, R16, R5.reuse, R35 ;  /* 0x0000000510217216 */ /* 0x080fe40000000023 */
[C-C-:B------:R-:W-:Y:S02]  /*bec0*/  PRMT R34, R36.reuse, R0, R37.reuse ;  /* 0x0000000024227216 */ /* 0x140fe40000000025 */
[----:B------:R-:W-:-:S02]  /*bed0*/  PRMT R35, R36, R5, R37 ;  /* 0x0000000524237216 */ /* 0x000fc40000000025 */
[CCC-:B------:R-:W-:Y:S02]  /*bee0*/  PRMT R36, R38.reuse, R0.reuse, R39.reuse ;  /* 0x0000000026247216 */ /* 0x1c0fe40000000027 */
[-C--:B------:R-:W-:Y:S02]  /*bef0*/  PRMT R37, R38, R5.reuse, R39 ;  /* 0x0000000526257216 */ /* 0x080fe40000000027 */
[C-C-:B------:R-:W-:Y:S02]  /*bf00*/  PRMT R38, R15.reuse, R0, R68.reuse ;  /* 0x000000000f267216 */ /* 0x140fe40000000044 */
[----:B------:R-:W-:Y:S01]  /*bf10*/  PRMT R39, R15, R5, R68 ;  /* 0x000000050f277216 */ /* 0x000fe20000000044 */
[----:B------:R-:W-:Y:S02]  /*bf20*/  WARPGROUP.DEPBAR.LE gsb0, 0x0 ;  /* 0x00008000000079c5 */ /* 0x000fe40000010000 */
[----:B------:R-:W-:-:S06]  /*bf30*/  WARPGROUP.ARRIVE ;  /* 0x00000000000079c5 */ /* 0x000fcc0000000000 */
        /* <DEDUP_REMOVED lines=13> */
.L_x_42:
[----:B------:R-:W-:-:S04]  /*c010*/  ULEA UR6, UR21, UR36, 0x3 ;  /* 0x0000002415067291 */ /* 0x000fc8000f8e183f */
[----:B------:R-:W-:-:S04]  /*c020*/  UIADD3 UR6, UR6, 0x18028, URZ ;  /* 0x0001802806067890 */ /* 0x000fc8000fffe03f */
[----:B------:R-:W-:-:S09]  /*c030*/  UPRMT UR6, URZ, 0x654, UR6 ;  /* 0x000006543f067896 */ /* 0x000fd20008000006 */
[----:B------:R-:W-:Y:S01]  /*c040*/  SYNCS.ARRIVE.TRANS64.RED.A1T0 RZ, [UR6], RZ ;  /* 0x000000ffffff79a7 */ /* 0x000fe20008100406 */
[----:B------:R-:W-:Y:S05]  /*c050*/  @P1 BRA `(.L_x_43) ;  /* 0x0000000000041947 */ /* 0x000fea0003800000 */
[----:B------:R-:W-:Y:S01]  /*c060*/  BPT.TRAP 0x1 ;  /* 0x000000040000795c */ /* 0x000fe20000300000 */
.L_x_43:
[----:B------:R-:W-:-:S04]  /*c070*/  UIADD3 UR21, UR21, 0x1, URZ ;  /* 0x0000000115157890 */ /* 0x000fc8000fffe03f */
[----:B------:R-:W-:-:S04]  /*c080*/  UISETP.NE.AND UP0, UPT, UR21, 0x5, UPT ;  /* 0x000000051500788c */ /* 0x000fc8000bf05270 */
[----:B------:R-:W-:Y:S01]  /*c090*/  USEL UR21, UR21, URZ, UP0 ;  /* 0x0000003f15157287 */ /* 0x000fe20008000000 */
[----:B------:R-:W-:Y:S11]  /*c0a0*/  @!P0 BRA `(.L_x_44) ;  /* 0x0000000000048947 */ /* 0x000ff60003800000 */
[----:B------:R-:W-:Y:S01]  /*c0b0*/  BPT.TRAP 0x1 ;  /* 0x000000040000795c */ /* 0x000fe20000300000 */
.L_x_44:
[----:B------:R-:W-:-:S04]  /*c0c0*/  ULEA UR6, UR21, UR36, 0x3 ;  /* 0x0000002415067291 */ /* 0x000fc8000f8e183f */
[----:B------:R-:W-:-:S04]  /*c0d0*/  UIADD3 UR6, UR6, 0x18028, URZ ;  /* 0x0001802806067890 */ /* 0x000fc8000fffe03f */
[----:B------:R-:W-:-:S09]  /*c0e0*/  UPRMT UR6, URZ, 0x654, UR6 ;  /* 0x000006543f067896 */ /* 0x000fd20008000006 */
[----:B------:R-:W-:Y:S01]  /*c0f0*/  SYNCS.ARRIVE.TRANS64.RED.A1T0 RZ, [UR6], RZ ;  /* 0x000000ffffff79a7 */ /* 0x000fe20008100406 */
[----:B------:R-:W-:Y:S05]  /*c100*/  @P1 BRA `(.L_x_45) ;  /* 0x0000000000041947 */ /* 0x000fea0003800000 */
[----:B------:R-:W-:Y:S01]  /*c110*/  BPT.TRAP 0x1 ;  /* 0x000000040000795c */ /* 0x000fe20000300000 */
.L_x_45:
        /* <DEDUP_REMOVED lines=9> */
[----:B-1----:R-:W-:Y:S01]  /*c1b0*/  IMAD.MOV.U32 R14, RZ, RZ, R9 ;  /* 0x000000ffff0e7224 */ /* 0x002fe200078e0009 */
[----:B------:R-:W-:-:S02]  /*c1c0*/  USEL UR21, UR21, URZ, UP0 ;  /* 0x0000003f15157287 */ /* 0x000fc40008000000 */
[----:B------:R-:W-:Y:S02]  /*c1d0*/  USEL UR23, UR23, URZ, UP1 ;  /* 0x0000003f17177287 */ /* 0x000fe40008800000 */
[----:B------:R-:W-:Y:S01]  /*c1e0*/  LOP3.LUT R13, R13, UR6, RZ, 0x3c, !PT ;  /* 0x000000060d0d7c12 */ /* 0x000fe2000f8e3cff */
[----:B------:R-:W-:Y:S09]  /*c1f0*/  @P2 BRA `(.L_x_46) ;  /* 0xffffffbc00e42947 */ /* 0x000ff2000383ffff */
.L_x_35:
[----:B------:R-:W2:Y:S01]  /*c200*/  SHFL.BFLY PT, R0, R7, 0x1, 0x1f ;  /* 0x0c201f0007007f89 */ /* 0x000ea200000e0000 */
[----:B------:R-:W-:Y:S01]  /*c210*/  BSSY B0, `(.L_x_47) ;  /* 0x0000024000007945 */ /* 0x000fe20003800000 */
[----:B------:R-:W-:Y:S02]  /*c220*/  IMAD.MOV.U32 R11, RZ, RZ, 0x7f800000 ;  /* 0x7f800000ff0b7424 */ /* 0x000fe400078e00ff */
[----:B------:R-:W1:Y:S01]  /*c230*/  SHFL.BFLY PT, R3, R6, 0x1, 0x1f ;  /* 0x0c201f0006037f89 */ /* 0x000e6200000e0000 */
[----:B------:R-:W-:Y:S02]  /*c240*/  IMAD.MOV.U32 R8, RZ, RZ, 0x3f800000 ;  /* 0x3f800000ff087424 */ /* 0x000fe400078e00ff */
[----:B------:R-:W-:Y:S02]  /*c250*/  IMAD.MOV.U32 R2, RZ, RZ, 0x3f800000 ;  /* 0x3f800000ff027424 */ /* 0x000fe400078e00ff */
[----:B--2---:R-:W-:Y:S01]  /*c260*/  FADD R0, R0, R7 ;  /* 0x0000000700007221 */ /* 0x004fe20000000000 */
[----:B------:R-:W-:-:S02]  /*c270*/  IMAD.MOV.U32 R7, RZ, RZ, 0x7f800000 ;  /* 0x7f800000ff077424 */ /* 0x000fc400078e00ff */
[----:B-1----:R-:W-:Y:S02]  /*c280*/  FADD R16, R3, R6 ;  /* 0x0000000603107221 */ /* 0x002fe40000000000 */
[----:B------:R-:W1:Y:S04]  /*c290*/  SHFL.BFLY PT, R5, R0, 0x2, 0x1f ;  /* 0x0c401f0000057f89 */ /* 0x000e6800000e0000 */
[----:B------:R-:W2:Y:S01]  /*c2a0*/  SHFL.BFLY PT, R17, R16, 0x2, 0x1f ;  /* 0x0c401f0010117f89 */ /* 0x000ea200000e0000 */
[C---:B-1----:R-:W-:Y:S01]  /*c2b0*/  FSETP.NE.AND P0, PT, R0.reuse, -R5, PT ;  /* 0x800000050000720b */ /* 0x042fe20003f05000 */
[----:B------:R-:W-:Y:S01]  /*c2c0*/  FADD R5, R0, R5 ;  /* 0x0000000500057221 */ /* 0x000fe20000000000 */
[----:B--2---:R-:W-:-:S11]  /*c2d0*/  FADD R6, R16, R17 ;  /* 0x0000001110067221 */ /* 0x004fd60000000000 */
[----:B------:R-:W-:Y:S05]  /*c2e0*/  @!P0 BRA `(.L_x_48) ;  /* 0x0000000000588947 */ /* 0x000fea0003800000 */
[----:B------:R-:W-:Y:S01]  /*c2f0*/  VIADD R0, R5, 0x1800000 ;  /* 0x0180000005007836 */ /* 0x000fe20000000000 */
[----:B------:R-:W-:Y:S04]  /*c300*/  BSSY B1, `(.L_x_49) ;  /* 0x000000d000017945 */ /* 0x000fe80003800000 */
[----:B------:R-:W-:-:S04]  /*c310*/  LOP3.LUT R0, R0, 0x7f800000, RZ, 0xc0, !PT ;  /* 0x7f80000000007812 */ /* 0x000fc800078ec0ff */
[----:B------:R-:W-:-:S13]  /*c320*/  ISETP.GT.U32.AND P0, PT, R0, 0x1ffffff, PT ;  /* 0x01ffffff0000780c */ /* 0x000fda0003f04070 */
[----:B------:R-:W-:Y:S05]  /*c330*/  @P0 BRA `(.L_x_50) ;  /* 0x0000000000140947 */ /* 0x000fea0003800000 */
[----:B------:R-:W-:Y:S01]  /*c340*/  IMAD.MOV.U32 R2, RZ, RZ, R5 ;  /* 0x000000ffff027224 */ /* 0x000fe200078e0005 */
[----:B------:R-:W-:-:S07]  /*c350*/  MOV R15, 0xc370 ;  /* 0x0000c370000f7802 */ /* 0x000fce0000000f00 */
[----:B------:R-:W-:Y:S05]  /*c360*/  CALL.REL.NOINC `($__internal_0_$__cuda_sm20_rcp_rn_f32_slowpath) ;  /* 0x0000002c00d87944 */ /* 0x000fea0003c00000 */
[----:B------:R-:W-:Y:S01]  /*c370*/  IMAD.MOV.U32 R2, RZ, RZ, R0 ;  /* 0x000000ffff027224 */ /* 0x000fe200078e0000 */
[----:B------:R-:W-:Y:S06]  /*c380*/  BRA `(.L_x_51) ;  /* 0x0000000000107947 */ /* 0x000fec0003800000 */
.L_x_50:
[----:B------:R-:W1:Y:S02]  /*c390*/  MUFU.RCP R2, R5 ;  /* 0x0000000500027308 */ /* 0x000e640000001000 */
[----:B-1----:R-:W-:-:S04]  /*c3a0*/  FFMA R0, R5, R2, -1 ;  /* 0xbf80000005007423 */ /* 0x002fc80000000002 */
[----:B------:R-:W-:-:S04]  /*c3b0*/  FADD.FTZ R3, -R0, -RZ ;  /* 0x800000ff00037221 */ /* 0x000fc80000010100 */
[----:B------:R-:W-:-:S07]  /*c3c0*/  FFMA R2, R2, R3, R2 ;  /* 0x0000000302027223 */ /* 0x000fce0000000002 */
.L_x_51:
[----:B------:R-:W-:Y:S05]  /*c3d0*/  BSYNC B1 ;  /* 0x0000000000017941 */ /* 0x000fea0003800000 */
.L_x_49:
[----:B------:R-:W-:Y:S01]  /*c3e0*/  FSETP.GEU.AND P0, PT, |R5|, 1.175494350822287508e-38, PT ;  /* 0x008000000500780b */ /* 0x000fe20003f0e200 */
[----:B------:R-:W-:-:S12]  /*c3f0*/  ULDC UR4, c[0x0][0x600] ;  /* 0x0001800000047ab9 */ /* 0x000fd80000000800 */
[----:B------:R-:W-:-:S04]  /*c400*/  @!P0 FMUL R5, R5, 16777216 ;  /* 0x4b80000005058820 */ /* 0x000fc80000400000 */
[----:B------:R-:W1:Y:S02]  /*c410*/  MUFU.LG2 R0, R5 ;  /* 0x0000000500007308 */ /* 0x000e640000000c00 */
[----:B-1----:R-:W-:-:S04]  /*c420*/  @!P0 FADD R0, R0, -24 ;  /* 0xc1c0000000008421 */ /* 0x002fc80000000000 */
[----:B------:R-:W-:-:S04]  /*c430*/  FMUL R7, R0, 0.69314718246459960938 ;  /* 0x3f31721800077820 */ /* 0x000fc80000400000 */
[----:B------:R-:W-:-:S07]  /*c440*/  FFMA R7, R4, UR4, R7 ;  /* 0x0000000404077c23 */ /* 0x000fce0008000007 */
.L_x_48:
[----:B------:R-:W-:Y:S05]  /*c450*/  BSYNC B0 ;  /* 0x0000000000007941 */ /* 0x000fea0003800000 */
.L_x_47:
[----:B------:R-:W-:Y:S01]  /*c460*/  FSETP.NE.AND P0, PT, R16, -R17, PT ;  /* 0x800000111000720b */ /* 0x000fe20003f05000 */
[----:B------:R-:W-:Y:S01]  /*c470*/  ULDC UR4, c[0x0][0x608] ;  /* 0x0001820000047ab9 */ /* 0x000fe20000000800 */
[----:B------:R-:W-:Y:S01]  /*c480*/  BSSY B0, `(.L_x_52) ;  /* 0x0000039000007945 */ /* 0x000fe20003800000 */
[----:B------:R-:W-:-:S04]  /*c490*/  FMUL R2, R2, UR4 ;  /* 0x0000000402027c20 */ /* 0x000fc80008400000 */
        /* <DEDUP_REMOVED lines=32> */
[----:B------:R-:W-:Y:S06]  /*c6a0*/  @!P0 BRA `(.L_x_53) ;  /* 0x0000000000588947 */ /* 0x000fec0003800000 */
        /* <DEDUP_REMOVED lines=10> */
.L_x_55:
[----:B------:R-:W1:Y:S02]  /*c750*/  MUFU.RCP R3, R6 ;  /* 0x0000000600037308 */ /* 0x000e640000001000 */
[----:B-1----:R-:W-:-:S04]  /*c760*/  FFMA R0, R6, R3, -1 ;  /* 0xbf80000006007423 */ /* 0x002fc80000000003 */
[----:B------:R-:W-:-:S04]  /*c770*/  FADD.FTZ R0, -R0, -RZ ;  /* 0x800000ff00007221 */ /* 0x000fc80000010100 */
[----:B------:R-:W-:-:S07]  /*c780*/  FFMA R8, R3, R0, R3 ;  /* 0x0000000003087223 */ /* 0x000fce0000000003 */
.L_x_56:
[----:B------:R-:W-:Y:S05]  /*c790*/  BSYNC B1 ;  /* 0x0000000000017941 */ /* 0x000fea0003800000 */
.L_x_54:
[----:B------:R-:W-:Y:S01]  /*c7a0*/  FSETP.GEU.AND P0, PT, |R6|, 1.175494350822287508e-38, PT ;  /* 0x008000000600780b */ /* 0x000fe20003f0e200 */
[----:B------:R-:W-:-:S12]  /*c7b0*/  ULDC UR4, c[0x0][0x600] ;  /* 0x0001800000047ab9 */ /* 0x000fd80000000800 */
[----:B------:R-:W-:-:S04]  /*c7c0*/  @!P0 FMUL R6, R6, 16777216 ;  /* 0x4b80000006068820 */ /* 0x000fc80000400000 */
[----:B------:R-:W1:Y:S02]  /*c7d0*/  MUFU.LG2 R0, R6 ;  /* 0x0000000600007308 */ /* 0x000e640000000c00 */
[----:B-1----:R-:W-:-:S04]  /*c7e0*/  @!P0 FADD R0, R0, -24 ;  /* 0xc1c0000000008421 */ /* 0x002fc80000000000 */
[----:B------:R-:W-:-:S04]  /*c7f0*/  FMUL R0, R0, 0.69314718246459960938 ;  /* 0x3f31721800007820 */ /* 0x000fc80000400000 */
[----:B------:R-:W-:-:S07]  /*c800*/  FFMA R11, R9, UR4, R0 ;  /* 0x00000004090b7c23 */ /* 0x000fce0008000000 */
.L_x_53:
[----:B------:R-:W-:Y:S05]  /*c810*/  BSYNC B0 ;  /* 0x0000000000007941 */ /* 0x000fea0003800000 */
.L_x_52:
[----:B------:R-:W-:Y:S01]  /*c820*/  UISETP.NE.AND UP0, UPT, UR38, 0x1, UPT ;  /* 0x000000012600788c */ /* 0x000fe2000bf05270 */
[----:B------:R-:W1:Y:S03]  /*c830*/  S2R R17, SR_TID.X ;  /* 0x0000000000117919 */ /* 0x000e660000002100 */
[----:B------:R-:W-:-:S06]  /*c840*/  USEL UR4, URZ, 0x1, UP0 ;  /* 0x000000013f047887 */ /* 0x000fcc0008000000 */
[----:B------:R-:W-:Y:S01]  /*c850*/  IMAD.U32 R0, RZ, RZ, UR4 ;  /* 0x00000004ff007e24 */ /* 0x000fe2000f8e00ff */
[----:B------:R-:W-:Y:S02]  /*c860*/  ULDC UR4, c[0x0][0x608] ;  /* 0x0001820000047ab9 */ /* 0x000fe40000000800 */
[----:B------:R-:W-:Y:S02]  /*c870*/  FMUL R8, R8, UR4 ;  /* 0x0000000408087c20 */ /* 0x000fe40008400000 */
[----:B------:R-:W-:-:S04]  /*c880*/  SHF.L.U32 R0, R0, 0x1f, RZ ;  /* 0x0000001f00007819 */ /* 0x000fc800000006ff */
[----:B------:R-:W2:Y:S01]  /*c890*/  SYNCS.PHASECHK.TRANS64.TRYWAIT P0, [UR22+0x8], R0 ;  /* 0x00000800ff0075a7 */ /* 0x000ea20008000156 */
[C---:B-1----:R-:W-:Y:S02]  /*c8a0*/  LOP3.LUT P1, RZ, R17.reuse, 0x3, RZ, 0xc0, !PT ;  /* 0x0000000311ff7812 */ /* 0x042fe4000782c0ff */
[----:B------:R-:W-:Y:S01]  /*c8b0*/  LOP3.LUT R16, R17, 0x7f, RZ, 0xc0, !PT ;  /* 0x0000007f11107812 */ /* 0x000fe200078ec0ff */
[----:B--2---:R-:W-:Y:S10]  /*c8c0*/  @!P0 BRA `(.L_x_57) ;  /* 0x0000002400f08947 */ /* 0x004ff40003800000 */
.L_x_108:
[----:B------:R-:W-:Y:S01]  /*c8d0*/  ULDC.64 UR10, c[0x0][0x208] ;  /* 0x00008200000a7ab9 */ /* 0x000fe20000000a00 */
[----:B------:R-:W-:Y:S01]  /*c8e0*/  BSSY B0, `(.L_x_58) ;  /* 0x0000019000007945 */ /* 0x000fe20003800000 */
[----:B------:R-:W-:Y:S02]  /*c8f0*/  SHF.R.U32.HI R17, RZ, 0x2, R17 ;  /* 0x00000002ff117819 */ /* 0x000fe40000011611 */
[----:B------:R-:W-:Y:S01]  /*c900*/  SHF.R.U32.HI R18, RZ, 0x5, R16 ;  /* 0x00000005ff127819 */ /* 0x000fe20000011610 */
[----:B------:R-:W-:Y:S06]  /*c910*/  @P1 BRA `(.L_x_59) ;  /* 0x0000000000541947 */ /* 0x000fec0003800000 */
[----:B------:R-:W2:Y:S01]  /*c920*/  S2UR UR4, SR_CTAID.Y ;  /* 0x00000000000479c3 */ /* 0x000ea20000002600 */
[----:B-1----:R-:W-:Y:S01]  /*c930*/  IMAD.SHL.U32 R3, R18, 0x10, RZ ;  /* 0x0000001012037824 */ /* 0x002fe200078e00ff */
[----:B------:R-:W-:Y:S01]  /*c940*/  LOP3.LUT R0, R17, 0x7, RZ, 0xc0, !PT ;  /* 0x0000000711007812 */ /* 0x000fe200078ec0ff */
[----:B------:R-:W-:Y:S01]  /*c950*/  USHF.L.U32 UR8, UR37, 0x6, URZ ;  /* 0x0000000625087899 */ /* 0x000fe2000800063f */
[----:B------:R-:W-:Y:S02]  /*c960*/  ULDC.64 UR6, c[0x0][0x688] ;  /* 0x0001a20000067ab9 */ /* 0x000fe40000000a00 */
[----:B------:R-:W-:Y:S02]  /*c970*/  LOP3.LUT R0, R3, 0xfffffff0, R0, 0xe2, !PT ;  /* 0xfffffff003007812 */ /* 0x000fe400078ee200 */
[----:B------:R-:W1:Y:S03]  /*c980*/  S2UR UR5, SR_CTAID.Z ;  /* 0x00000000000579c3 */ /* 0x000e660000002700 */
[----:B------:R-:W-:-:S04]  /*c990*/  VIADD R3, R0, UR8 ;  /* 0x0000000800037c36 */ /* 0x000fc80008000000 */
[----:B------:R-:W-:Y:S01]  /*c9a0*/  VIADD R2, R3, 0x8 ;  /* 0x0000000803027836 */ /* 0x000fe20000000000 */
[----:B--2---:R-:W-:-:S04]  /*c9b0*/  UIMAD UR4, UR4, UR6, UR8 ;  /* 0x00000006040472a4 */ /* 0x004fc8000f8e0208 */
[----:B-1----:R-:W-:-:S03]  /*c9c0*/  UIMAD UR4, UR5, UR7, UR4 ;  /* 0x00000007050472a4 */ /* 0x002fc6000f8e0204 */
[----:B------:R-:W-:Y:S02]  /*c9d0*/  ULDC UR5, c[0x0][0x288] ;  /* 0x0000a20000057ab9 */ /* 0x000fe40000000800 */
[----:B------:R-:W-:Y:S02]  /*c9e0*/  ISETP.GE.U32.AND P0, PT, R3, UR5, PT ;  /* 0x0000000503007c0c */ /* 0x000fe4000bf06070 */
[----:B------:R-:W-:Y:S02]  /*c9f0*/  IADD3 R0, P2, R0, UR4, RZ ;  /* 0x0000000400007c10 */ /* 0x000fe4000ff5e0ff */
[----:B------:R-:W-:Y:S01]  /*ca00*/  ISETP.GE.U32.AND P1, PT, R2, UR5, PT ;  /* 0x0000000502007c0c */ /* 0x000fe2000bf26070 */
[----:B------:R-:W-:Y:S02]  /*ca10*/  ULDC.64 UR4, c[0x0][0x680] ;  /* 0x0001a00000047ab9 */ /* 0x000fe40000000a00 */
[----:B------:R-:W-:Y:S01]  /*ca20*/  IMAD.X R3, RZ, RZ, RZ, P2 ;  /* 0x000000ffff037224 */ /* 0x000fe200010e06ff */
[----:B------:R-:W-:-:S04]  /*ca30*/  LEA R2, P2, R0, UR4, 0x2 ;  /* 0x0000000400027c11 */ /* 0x000fc8000f8410ff */
[----:B------:R-:W-:-:S05]  /*ca40*/  LEA.HI.X R3, R0, UR5, R3, 0x2, P2 ;  /* 0x0000000500037c11 */ /* 0x000fca00090f1403 */
[----:B------:R2:W-:Y:S04]  /*ca50*/  @!P0 STG.E desc[UR10][R2.64], R7 ;  /* 0x0000000702008986 */ /* 0x0005e8000c10190a */
[----:B------:R2:W-:Y:S02]  /*ca60*/  @!P1 STG.E desc[UR10][R2.64+0x20], R11 ;  /* 0x0000200b02009986 */ /* 0x0005e4000c10190a */
.L_x_59:
[----:B------:R-:W-:Y:S05]  /*ca70*/  BSYNC B0 ;  /* 0x0000000000007941 */ /* 0x000fea0003800000 */
.L_x_58:
[----:B------:R-:W-:Y:S01]  /*ca80*/  ULDC.64 UR4, c[0x0][0x730] ;  /* 0x0001cc0000047ab9 */ /* 0x000fe20000000a00 */
[-C--:B------:R-:W-:Y:S01]  /*ca90*/  FMUL R23, R90, R8.reuse ;  /* 0x000000085a177220 */ /* 0x080fe20000400000 */
[----:B------:R-:W-:Y:S01]  /*caa0*/  ISETP.NE.U32.AND P0, PT, RZ, UR4, PT ;  /* 0x00000004ff007c0c */ /* 0x000fe2000bf05070 */
[-C--:B------:R-:W-:Y:S01]  /*cab0*/  FMUL R91, R91, R8.reuse ;  /* 0x000000085b5b7220 */ /* 0x080fe20000400000 */
[-C--:B------:R-:W-:Y:S01]  /*cac0*/  FMUL R25, R94, R8.reuse ;  /* 0x000000085e197220 */ /* 0x080fe20000400000 */
[-C--:B------:R-:W-:Y:S01]  /*cad0*/  FMUL R95, R95, R8.reuse ;  /* 0x000000085f5f7220 */ /* 0x080fe20000400000 */
[----:B------:R-:W-:Y:S01]  /*cae0*/  ISETP.NE.AND.EX P0, PT, RZ, UR5, PT, P0 ;  /* 0x00000005ff007c0c */ /* 0x000fe2000bf05300 */
        /* <DEDUP_REMOVED lines=28> */
[----:B------:R-:W-:Y:S06]  /*ccb0*/  @P0 BRA `(.L_x_60) ;  /* 0x0000000000200947 */ /* 0x000fec0003800000 */
[----:B------:R-:W-:Y:S02]  /*ccc0*/  ULDC.64 UR4, c[0x0][0x728] ;  /* 0x0001ca0000047ab9 */ /* 0x000fe40000000a00 */
[----:B------:R-:W-:-:S04]  /*ccd0*/  ISETP.NE.U32.AND P0, PT, RZ, UR4, PT ;  /* 0x00000004ff007c0c */ /* 0x000fc8000bf05070 */
[----:B------:R-:W-:-:S13]  /*cce0*/  ISETP.NE.AND.EX P0, PT, RZ, UR5, PT, P0 ;  /* 0x00000005ff007c0c */ /* 0x000fda000bf05300 */
[----:B------:R-:W-:Y:S05]  /*ccf0*/  @!P0 BRA `(.L_x_61) ;  /* 0x00000000000c8947 */ /* 0x000fea0003800000 */
[----:B-12---:R-:W1:Y:S02]  /*cd00*/  LDC.64 R2, c[0x0][0x728] ;  /* 0x0001ca00ff027b82 */ /* 0x006e640000000a00 */
[----:B-1----:R4:W5:Y:S01]  /*cd10*/  LDG.E R2, desc[UR10][R2.64] ;  /* 0x0000000a02027981 */ /* 0x002962000c1e1900 */
[----:B------:R-:W-:Y:S05]  /*cd20*/  BRA `(.L_x_60) ;  /* 0x0000000000047947 */ /* 0x000fea0003800000 */
.L_x_61:
[----:B--2---:R-:W3:Y:S02]  /*cd30*/  LDC R2, c[0x0][0x720] ;  /* 0x0001c800ff027b82 */ /* 0x004ee40000000800 */
.L_x_60:
[----:B-1----:R-:W-:Y:S01]  /*cd40*/  MOV R0, RZ ;  /* 0x000000ff00007202 */ /* 0x002fe20000000f00 */
[----:B---3-5:R-:W-:-:S03]  /*cd50*/  IMAD.MOV.U32 R32, RZ, RZ, R2 ;  /* 0x000000ffff207224 */ /* 0x028fc600078e0002 */
[----:B------:R-:W-:-:S13]  /*cd60*/  LOP3.LUT P0, RZ, R0, 0x1bf, RZ, 0xc0, !PT ;  /* 0x000001bf00ff7812 */ /* 0x000fda000780c0ff */
[----:B------:R-:W-:Y:S05]  /*cd70*/  @!P0 BRA `(.L_x_62) ;  /* 0x0000000000408947 */ /* 0x000fea0003800000 */
[----:B------:R-:W-:Y:S01]  /*cd80*/  MOV R0, 0x0 ;  /* 0x0000000000007802 */ /* 0x000fe20000000f00 */
[----:B------:R-:W-:Y:S01]  /*cd90*/  ULDC.64 UR4, c[0x4][0x68] ;  /* 0x01001a0000047ab9 */ /* 0x000fe20000000a00 */
[----:B------:R-:W-:Y:S01]  /*cda0*/  ULDC.64 UR6, c[0x4][0x8] ;  /* 0x0100020000067ab9 */ /* 0x000fe20000000a00 */
[----:B------:R-:W-:Y:S01]  /*cdb0*/  IMAD.U32 R4, RZ, RZ, UR4 ;  /* 0x00000004ff047e24 */ /* 0x000fe2000f8e00ff */
[----:B--2-4-:R1:W2:Y:S01]  /*cdc0*/  LDC.64 R2, c[0x4][R0] ;  /* 0x0100000000027b82 */ /* 0x0142a20000000a00 */
[----:B------:R-:W-:Y:S01]  /*cdd0*/  IMAD.U32 R5, RZ, RZ, UR5 ;  /* 0x00000005ff057e24 */ /* 0x000fe2000f8e00ff */
[----:B------:R-:W-:Y:S01]  /*cde0*/  ULDC.64 UR4, c[0x4][0x70] ;  /* 0x01001c0000047ab9 */ /* 0x000fe20000000a00 */
[----:B------:R-:W-:Y:S02]  /*cdf0*/  IMAD.U32 R10, RZ, RZ, UR6 ;  /* 0x00000006ff0a7e24 */ /* 0x000fe4000f8e00ff */
[----:B------:R-:W-:Y:S02]  /*ce00*/  IMAD.U32 R6, RZ, RZ, UR4 ;  /* 0x00000004ff067e24 */ /* 0x000fe4000f8e00ff */
[----:B------:R-:W-:-:S02]  /*ce10*/  IMAD.U32 R7, RZ, RZ, UR5 ;  /* 0x00000005ff077e24 */ /* 0x000fc4000f8e00ff */
[----:B------:R-:W-:Y:S02]  /*ce20*/  IMAD.U32 R11, RZ, RZ, UR7 ;  /* 0x00000007ff0b7e24 */ /* 0x000fe4000f8e00ff */
[----:B------:R-:W-:Y:S02]  /*ce30*/  IMAD.MOV.U32 R8, RZ, RZ, 0x70 ;  /* 0x00000070ff087424 */ /* 0x000fe400078e00ff */
[----:B------:R-:W-:Y:S02]  /*ce40*/  IMAD.MOV.U32 R12, RZ, RZ, 0x1 ;  /* 0x00000001ff0c7424 */ /* 0x000fe400078e00ff */
[----:B-1----:R-:W-:-:S07]  /*ce50*/  IMAD.MOV.U32 R13, RZ, RZ, RZ ;  /* 0x000000ffff0d7224 */ /* 0x002fce00078e00ff */
[----:B------:R-:W-:-:S07]  /*ce60*/  LEPC R20, `(.L_x_62) ;  /* 0x000000001014794e */ /* 0x000fce0000000000 */
[----:B--2---:R-:W-:Y:S05]  /*ce70*/  CALL.ABS.NOINC R2 ;  /* 0x0000000002007343 */ /* 0x004fea0003c00000 */
.L_x_62:
[----:B------:R-:W-:Y:S02]  /*ce80*/  IMAD.U32 R19, RZ, RZ, UR36 ;  /* 0x00000024ff137e24 */ /* 0x000fe4000f8e00ff */
[----:B------:R-:W-:-:S04]  /*ce90*/  IMAD.U32 R0, RZ, RZ, UR38 ;  /* 0x00000026ff007e24 */ /* 0x000fc8000f8e00ff */
[----:B------:R-:W-:-:S04]  /*cea0*/  IMAD R19, R0, 0x2200, R19 ;  /* 0x0000220000137824 */ /* 0x000fc800078e0213 */
[----:B------:R-:W-:-:S05]  /*ceb0*/  VIADD R0, R19, 0xffffde00 ;  /* 0xffffde0013007836 */ /* 0x000fca0000000000 */
        /* <DEDUP_REMOVED lines=18> */
.L_x_63:
[----:B------:R-:W1:Y:S01]  /*cfe0*/  S2R R4, SR_TID.X ;  /* 0x0000000000047919 */ /* 0x000e620000002100 */
[----:B------:R-:W-:Y:S01]  /*cff0*/  ULDC.64 UR4, c[0x0][0x730] ;  /* 0x0001cc0000047ab9 */ /* 0x000fe20000000a00 */
[----:B------:R-:W-:Y:S01]  /*d000*/  VIADD R16, R16, 0x1f ;  /* 0x0000001f10107836 */ /* 0x000fe20000000000 */
[----:B------:R-:W-:Y:S01]  /*d010*/  ISETP.NE.U32.AND P0, PT, RZ, UR4, PT ;  /* 0x00000004ff007c0c */ /* 0x000fe2000bf05070 */
[----:B------:R-:W-:Y:S01]  /*d020*/  IMAD.SHL.U32 R17, R17, 0x40, RZ ;  /* 0x0000004011117824 */ /* 0x000fe200078e00ff */
[----:B------:R-:W-:Y:S02]  /*d030*/  BSSY B0, `(.L_x_64) ;  /* 0x000000e000007945 */ /* 0x000fe40003800000 */
[----:B------:R-:W-:-:S13]  /*d040*/  ISETP.NE.AND.EX P0, PT, RZ, UR5, PT, P0 ;  /* 0x00000005ff007c0c */ /* 0x000fda000bf05300 */
[----:B------:R-:W3:Y:S01]  /*d050*/  @P0 LDC R32, c[0x0][0x720] ;  /* 0x0001c800ff200b82 */ /* 0x000ee20000000800 */
[----:B------:R-:W-:Y:S01]  /*d060*/  ISETP.GT.U32.AND P0, PT, R16, 0x3e, PT ;  /* 0x0000003e1000780c */ /* 0x000fe20003f04070 */
[C---:B-1----:R-:W-:Y:S02]  /*d070*/  IMAD.SHL.U32 R0, R4.reuse, 0x2, RZ ;  /* 0x0000000204007824 */ /* 0x042fe400078e00ff */
[----:B--2---:R-:W-:-:S03]  /*d080*/  IMAD.SHL.U32 R2, R4, 0x10, RZ ;  /* 0x0000001004027824 */ /* 0x004fc600078e00ff */
[----:B----4-:R-:W-:Y:S02]  /*d090*/  LOP3.LUT R3, R0, 0x6, RZ, 0xc0, !PT ;  /* 0x0000000600037812 */ /* 0x010fe400078ec0ff */
[----:B------:R-:W-:-:S03]  /*d0a0*/  LOP3.LUT R5, R2, 0x180, RZ, 0xc0, !PT ;  /* 0x0000018002057812 */ /* 0x000fc600078ec0ff */
[----:B------:R-:W-:Y:S01]  /*d0b0*/  IMAD R3, R18, 0x400, R3 ;  /* 0x0000040012037824 */ /* 0x000fe200078e0203 */
[----:B------:R-:W-:Y:S02]  /*d0c0*/  LOP3.LUT R5, R5, 0x30, R0, 0xf8, !PT ;  /* 0x0000003005057812 */ /* 0x000fe400078ef800 */
[----:B------:R-:W-:-:S04]  /*d0d0*/  LOP3.LUT R0, R17, 0x40, RZ, 0xc0, !PT ;  /* 0x0000004011007812 */ /* 0x000fc800078ec0ff */
[----:B------:R-:W-:Y:S01]  /*d0e0*/  IADD3 R0, R5, R3, R0 ;  /* 0x0000000305007210 */ /* 0x000fe20007ffe000 */
[----:B------:R-:W-:Y:S06]  /*d0f0*/  @P0 BRA `(.L_x_65) ;  /* 0x0000000000040947 */ /* 0x000fec0003800000 */
[----:B------:R-:W-:-:S04]  /*d100*/  DEPBAR.LE SB0, 0x1 ;  /* 0x000080400000791a */ /* 0x000fc80000000000 */
.L_x_65:
[----:B------:R-:W-:Y:S05]  /*d110*/  BSYNC B0 ;  /* 0x0000000000007941 */ /* 0x000fea0003800000 */
.L_x_64:
[----:B------:R-:W-:Y:S01]  /*d120*/  R2P PR, R4, 0x18 ;  /* 0x0000001804007804 */ /* 0x000fe20000000000 */
[----:B------:R-:W-:Y:S01]  /*d130*/  IMAD.IADD R39, R19, 0x1, R0 ;  /* 0x0000000113277824 */ /* 0x000fe200078e0200 */
[----:B------:R-:W-:Y:S05]  /*d140*/  WARPSYNC.ALL ;  /* 0x0000000000007948 */ /* 0x000fea0003800000 */
[C---:B------:R-:W-:Y:S01]  /*d150*/  VIADD R0, R39.reuse, 0xffffde00 ;  /* 0xffffde0027007836 */ /* 0x040fe20000000000 */
[----:B------:R-:W-:Y:S01]  /*d160*/  BAR.SYNC.DEFER_BLOCKING 0x1, 0x80 ;  /* 0x0042000000007b1d */ /* 0x000fe20000010000 */
[----:B------:R-:W-:Y:S02]  /*d170*/  VIADD R21, R39, 0xffffde20 ;  /* 0xffffde2027157836 */ /* 0x000fe40000000000 */
[-C--:B---3--:R-:W-:Y:S01]  /*d180*/  FMUL R3, R91, R32.reuse ;  /* 0x000000205b037220 */ /* 0x088fe20000400000 */
[-C--:B------:R-:W-:Y:S01]  /*d190*/  FMUL R2, R25, R32.reuse ;  /* 0x0000002019027220 */ /* 0x080fe20000400000 */
[----:B------:R-:W-:Y:S01]  /*d1a0*/  FMUL R4, R27, R32 ;  /* 0x000000201b047220 */ /* 0x000fe20000400000 */
[----:B------:R-:W-:-:S02]  /*d1b0*/  @P4 VIADD R21, R0, 0xffffffe0 ;  /* 0xffffffe000154836 */ /* 0x000fc40000000000 */
        /* <DEDUP_REMOVED lines=61> */
[----:B------:R-:W-:Y:S01]  /*d590*/  F2FP.SATFINITE.E4M3.F32.PACK_AB_MERGE_C R32, R3, R0, RZ ;  /* 0x000000000320723e */ /* 0x000fe200048070ff */
[----:B------:R-:W-:Y:S01]  /*d5a0*/  IMAD.MOV.U32 R0, RZ, RZ, 0x10 ;  /* 0x00000010ff007424 */ /* 0x000fe200078e00ff */
[----:B------:R-:W-:Y:S01]  /*d5b0*/  F2FP.SATFINITE.E4M3.F32.PACK_AB_MERGE_C R88, R89, R88, RZ ;  /* 0x000000585958723e */ /* 0x000fe200048070ff */
[----:B------:R-:W-:Y:S01]  /*d5c0*/  BSSY B0, `(.L_x_66) ;  /* 0x0000046000007945 */ /* 0x000fe20003800000 */
[----:B------:R-:W-:Y:S01]  /*d5d0*/  F2FP.SATFINITE.E4M3.F32.PACK_AB_MERGE_C R92, R93, R92, RZ ;  /* 0x0000005c5d5c723e */ /* 0x000fe200048070ff */
[----:B------:R1:W-:Y:S01]  /*d5e0*/  STS.U16 [R39+-0x2000], R32 ;  /* 0xffe0002027007388 */ /* 0x0003e20000000400 */
[----:B------:R-:W-:-:S02]  /*d5f0*/  SEL R0, R0, 0xfffffff0, !P3 ;  /* 0xfffffff000007807 */ /* 0x000fc40005800000 */
[----:B------:R-:W-:Y:S01]  /*d600*/  F2FP.SATFINITE.E4M3.F32.PACK_AB_MERGE_C R34, R5, R2, RZ ;  /* 0x000000020522723e */ /* 0x000fe200048070ff */
[----:B------:R1:W-:Y:S01]  /*d610*/  STS.U16 [R39+-0x2200], R88 ;  /* 0xffde005827007388 */ /* 0x0003e20000000400 */
[----:B------:R-:W-:Y:S01]  /*d620*/  F2FP.SATFINITE.E4M3.F32.PACK_AB_MERGE_C R97, R97, R96, RZ ;  /* 0x000000606161723e */ /* 0x000fe200048070ff */
[C---:B------:R-:W-:Y:S01]  /*d630*/  IMAD.IADD R2, R0.reuse, 0x1, R39 ;  /* 0x0000000100027824 */ /* 0x040fe200078e0227 */
[----:B------:R-:W-:Y:S01]  /*d640*/  F2FP.SATFINITE.E4M3.F32.PACK_AB_MERGE_C R7, R7, R4, RZ ;  /* 0x000000040707723e */ /* 0x000fe200048070ff */
[----:B------:R-:W-:Y:S01]  /*d650*/  IMAD.IADD R3, R0, 0x1, R21 ;  /* 0x0000000100037824 */ /* 0x000fe200078e0215 */
[----:B------:R-:W-:Y:S01]  /*d660*/  F2FP.SATFINITE.E4M3.F32.PACK_AB_MERGE_C R101, R101, R100, RZ ;  /* 0x000000646565723e */ /* 0x000fe200048070ff */
[----:B------:R1:W-:Y:S01]  /*d670*/  STS.U16 [R39+-0x21f8], R92 ;  /* 0xffde085c27007388 */ /* 0x0003e20000000400 */
[----:B------:R-:W-:Y:S02]  /*d680*/  F2FP.SATFINITE.E4M3.F32.PACK_AB_MERGE_C R9, R9, R6, RZ ;  /* 0x000000060909723e */ /* 0x000fe400048070ff */
[----:B------:R-:W-:Y:S01]  /*d690*/  F2FP.SATFINITE.E4M3.F32.PACK_AB_MERGE_C R104, R105, R104, RZ ;  /* 0x000000686968723e */ /* 0x000fe200048070ff */
[----:B------:R1:W-:Y:S01]  /*d6a0*/  STS.U16 [R39+-0x1ff8], R34 ;  /* 0xffe0082227007388 */ /* 0x0003e20000000400 */
[----:B------:R-:W-:-:S02]  /*d6b0*/  F2FP.SATFINITE.E4M3.F32.PACK_AB_MERGE_C R8, R11, R8, RZ ;  /* 0x000000080b08723e */ /* 0x000fc400048070ff */
[----:B------:R-:W-:Y:S01]  /*d6c0*/  F2FP.SATFINITE.E4M3.F32.PACK_AB_MERGE_C R108, R109, R108, RZ ;  /* 0x0000006c6d6c723e */ /* 0x000fe200048070ff */
[----:B------:R1:W-:Y:S01]  /*d6d0*/  STS.U16 [R2+-0x2200], R97 ;  /* 0xffde006102007388 */ /* 0x0003e20000000400 */
[----:B------:R-:W-:Y:S02]  /*d6e0*/  F2FP.SATFINITE.E4M3.F32.PACK_AB_MERGE_C R10, R13, R10, RZ ;  /* 0x0000000a0d0a723e */ /* 0x000fe400048070ff */
        /* <DEDUP_REMOVED lines=10> */
[----:B------:R1:W-:Y:S01]  /*d790*/  STS.U16 [R21], R104 ;  /* 0x0000006815007388 */ /* 0x0003e20000000400 */
[----:B------:R-:W-:Y:S02]  /*d7a0*/  F2FP.SATFINITE.E4M3.F32.PACK_AB_MERGE_C R18, R18, R25, RZ ;  /* 0x000000191212723e */ /* 0x000fe400048070ff */
[----:B------:R-:W-:Y:S01]  /*d7b0*/  F2FP.SATFINITE.E4M3.F32.PACK_AB_MERGE_C R129, R129, R128, RZ ;  /* 0x000000808181723e */ /* 0x000fe200048070ff */
[----:B------:R1:W-:Y:S01]  /*d7c0*/  STS.U16 [R21+0x200], R8 ;  /* 0x0002000815007388 */ /* 0x0003e20000000400 */
[----:B------:R-:W-:-:S02]  /*d7d0*/  F2FP.SATFINITE.E4M3.F32.PACK_AB_MERGE_C R27, R20, R27, RZ ;  /* 0x0000001b141b723e */ /* 0x000fc400048070ff */
[----:B------:R-:W-:Y:S01]  /*d7e0*/  F2FP.SATFINITE.E4M3.F32.PACK_AB_MERGE_C R133, R133, R132, RZ ;  /* 0x000000848585723e */ /* 0x000fe200048070ff */
[----:B------:R1:W-:Y:S01]  /*d7f0*/  STS.U16 [R21+0x8], R108 ;  /* 0x0000086c15007388 */ /* 0x0003e20000000400 */
[----:B------:R-:W-:Y:S02]  /*d800*/  F2FP.SATFINITE.E4M3.F32.PACK_AB_MERGE_C R29, R22, R29, RZ ;  /* 0x0000001d161d723e */ /* 0x000fe400048070ff */
[----:B------:R-:W-:Y:S01]  /*d810*/  F2FP.SATFINITE.E4M3.F32.PACK_AB_MERGE_C R136, R137, R136, RZ ;  /* 0x000000888988723e */ /* 0x000fe200048070ff */
[----:B------:R1:W-:Y:S01]  /*d820*/  STS.U16 [R21+0x208], R10 ;  /* 0x0002080a15007388 */ /* 0x0003e20000000400 */
[----:B------:R-:W-:Y:S02]  /*d830*/  F2FP.SATFINITE.E4M3.F32.PACK_AB_MERGE_C R24, R24, R31, RZ ;  /* 0x0000001f1818723e */ /* 0x000fe400048070ff */
[----:B------:R-:W-:Y:S01]  /*d840*/  F2FP.SATFINITE.E4M3.F32.PACK_AB_MERGE_C R140, R141, R140, RZ ;  /* 0x0000008c8d8c723e */ /* 0x000fe200048070ff */
[----:B------:R1:W-:Y:S01]  /*d850*/  STS.U16 [R3], R112 ;  /* 0x0000007003007388 */ /* 0x0003e20000000400 */
[----:B------:R-:W-:-:S02]  /*d860*/  F2FP.SATFINITE.E4M3.F32.PACK_AB_MERGE_C R26, R26, R33, RZ ;  /* 0x000000211a1a723e */ /* 0x000fc400048070ff */
[----:B------:R-:W-:Y:S01]  /*d870*/  F2FP.SATFINITE.E4M3.F32.PACK_AB_MERGE_C R144, R145, R144, RZ ;  /* 0x000000909190723e */ /* 0x000fe200048070ff */
[----:B------:R1:W-:Y:S01]  /*d880*/  STS.U16 [R3+0x200], R12 ;  /* 0x0002000c03007388 */ /* 0x0003e20000000400 */
[----:B------:R-:W-:Y:S02]  /*d890*/  F2FP.SATFINITE.E4M3.F32.PACK_AB_MERGE_C R28, R28, R35, RZ ;  /* 0x000000231c1c723e */ /* 0x000fe400048070ff */
[----:B------:R-:W-:Y:S01]  /*d8a0*/  F2FP.SATFINITE.E4M3.F32.PACK_AB_MERGE_C R148, R149, R148, RZ ;  /* 0x000000949594723e */ /* 0x000fe200048070ff */
[----:B------:R1:W-:Y:S01]  /*d8b0*/  STS.U16 [R3+0x8], R116 ;  /* 0x0000087403007388 */ /* 0x0003e20000000400 */
[----:B------:R-:W-:-:S03]  /*d8c0*/  F2FP.SATFINITE.E4M3.F32.PACK_AB_MERGE_C R30, R30, R37, RZ ;  /* 0x000000251e1e723e */ /* 0x000fc600048070ff */
[----:B------:R1:W-:Y:S01]  /*d8d0*/  STS.U16 [R3+0x208], R14 ;  /* 0x0002080e03007388 */ /* 0x0003e20000000400 */
[----:B------:R-:W-:Y:S01]  /*d8e0*/  @!PT LDS RZ, [RZ] ;  /* 0x00000000fffff984 */ /* 0x000fe20000000800 */
[----:B------:R-:W-:Y:S01]  /*d8f0*/  @!PT LDS RZ, [RZ] ;  /* 0x00000000fffff984 */ /* 0x000fe20000000800 */
[----:B------:R-:W-:Y:S01]  /*d900*/  @!PT LDS RZ, [RZ] ;  /* 0x00000000fffff984 */ /* 0x000fe20000000800 */
[----:B------:R-:W-:Y:S01]  /*d910*/  @!PT LDS RZ, [RZ] ;  /* 0x00000000fffff984 */ /* 0x000fe20000000800 */
[----:B------:R2:W-:Y:S06]  /*d920*/  MEMBAR.ALL.CTA ;  /* 0x0000000000007992 */ /* 0x0005ec0000008000 */
[----:B--2---:R-:W2:Y:S02]  /*d930*/  FENCE.VIEW.ASYNC.S ;  /* 0x00000000000073c6 */ /* 0x004ea40000000000 */
[----:B--2---:R-:W-:Y:S06]  /*d940*/  BAR.SYNC.DEFER_BLOCKING 0x1, 0x80 ;  /* 0x0042000000007b1d */ /* 0x004fec0000010000 */
[----:B-1----:R-:W-:Y:S05]  /*d950*/  @P0 BRA `(.L_x_67) ;  /* 0x0000000000300947 */ /* 0x002fea0003800000 */
[----:B------:R-:W-:Y:S01]  /*d960*/  S2UR UR12, SR_CTAID.Z ;  /* 0x00000000000c79c3 */ /* 0x000fe20000002700 */
[----:B------:R-:W-:Y:S01]  /*d970*/  R2UR UR8, R19 ;  /* 0x00000000130872ca */ /* 0x000fe200000e0000 */
[----:B------:R-:W-:Y:S01]  /*d980*/  ULDC.64 UR4, c[0x0][0x198] ;  /* 0x0000660000047ab9 */ /* 0x000fe20000000a00 */
[----:B------:R-:W-:Y:S02]  /*d990*/  USHF.L.U32 UR10, UR37, 0x6, URZ ;  /* 0x00000006250a7899 */ /* 0x000fe4000800063f */
[----:B------:R-:W-:Y:S01]  /*d9a0*/  UIADD3 UR4, UP0, UR4, 0x670, URZ ;  /* 0x0000067004047890 */ /* 0x000fe2000ff1e03f */
[----:B------:R-:W-:Y:S02]  /*d9b0*/  UMOV UR9, URZ ;  /* 0x0000003f00097c82 */ /* 0x000fe40008000000 */
[----:B------:R-:W1:Y:S01]  /*d9c0*/  S2UR UR11, SR_CTAID.Y ;  /* 0x00000000000b79c3 */ /* 0x000e620000002600 */
[----:B------:R-:W-:-:S05]  /*d9d0*/  UIADD3.X UR5, URZ, UR5, URZ, UP0, !UPT ;  /* 0x000000053f057290 */ /* 0x000fca00087fe43f */
[----:B------:R-:W-:-:S09]  /*d9e0*/  UIADD3 UR8, UR8, -0x2200, URZ ;  /* 0xffffde0008087890 */ /* 0x000fd2000fffe03f */
[----:B-1----:R1:W-:Y:S01]  /*d9f0*/  UTMASTG.4D [UR8], [UR4] ;  /* 0x00000008040073b5 */ /* 0x0023e20008018000 */
[----:B------:R0:W-:Y:S01]  /*da00*/  UTMACMDFLUSH ;  /* 0x00000000000079b7 */ /* 0x0001e20000000000 */
[----:B-1----:R-:W-:-:S04]  /*da10*/  DEPBAR.LE SB0, 0x1 ;  /* 0x000080400000791a */ /* 0x002fc80000000000 */
.L_x_67:
[----:B------:R-:W-:Y:S05]  /*da20*/  BSYNC B0 ;  /* 0x0000000000007941 */ /* 0x000fea0003800000 */
.L_x_66:
[----:B------:R-:W-:Y:S06]  /*da30*/  BAR.SYNC.DEFER_BLOCKING 0x1, 0x80 ;  /* 0x0042000000007b1d */ /* 0x000fec0000010000 */
[----:B------:R-:W-:Y:S01]  /*da40*/  BSSY B0, `(.L_x_68) ;  /* 0x0000024000007945 */ /* 0x000fe20003800000 */
[----:B------:R1:W-:Y:S04]  /*da50*/  STS.U16 [R39+-0x1200], R120 ;  /* 0xffee007827007388 */ /* 0x0003e80000000400 */
[----:B------:R1:W-:Y:S04]  /*da60*/  STS.U16 [R39+-0x1000], R16 ;  /* 0xfff0001027007388 */ /* 0x0003e80000000400 */
[----:B------:R1:W-:Y:S04]  /*da70*/  STS.U16 [R39+-0x11f8], R124 ;  /* 0xffee087c27007388 */ /* 0x0003e80000000400 */
[----:B------:R1:W-:Y:S04]  /*da80*/  STS.U16 [R39+-0xff8], R18 ;  /* 0xfff0081227007388 */ /* 0x0003e80000000400 */
[----:B------:R1:W-:Y:S04]  /*da90*/  STS.U16 [R2+-0x1200], R129 ;  /* 0xffee008102007388 */ /* 0x0003e80000000400 */
[----:B------:R1:W-:Y:S04]  /*daa0*/  STS.U16 [R2+-0x1000], R27 ;  /* 0xfff0001b02007388 */ /* 0x0003e80000000400 */
[----:B------:R1:W-:Y:S04]  /*dab0*/  STS.U16 [R2+-0x11f8], R133 ;  /* 0xffee088502007388 */ /* 0x0003e80000000400 */
[----:B------:R1:W-:Y:S04]  /*dac0*/  STS.U16 [R2+-0xff8], R29 ;  /* 0xfff0081d02007388 */ /* 0x0003e80000000400 */
[----:B------:R1:W-:Y:S04]  /*dad0*/  STS.U16 [R21+0x1000], R136 ;  /* 0x0010008815007388 */ /* 0x0003e80000000400 */
[----:B------:R1:W-:Y:S04]  /*dae0*/  STS.U16 [R21+0x1200], R24 ;  /* 0x0012001815007388 */ /* 0x0003e80000000400 */
[----:B------:R1:W-:Y:S04]  /*daf0*/  STS.U16 [R21+0x1008], R140 ;  /* 0x0010088c15007388 */ /* 0x0003e80000000400 */
[----:B------:R1:W-:Y:S04]  /*db00*/  STS.U16 [R21+0x1208], R26 ;  /* 0x0012081a15007388 */ /* 0x0003e80000000400 */
[----:B------:R1:W-:Y:S04]  /*db10*/  STS.U16 [R3+0x1000], R144 ;  /* 0x0010009003007388 */ /* 0x0003e80000000400 */
[----:B------:R1:W-:Y:S04]  /*db20*/  STS.U16 [R3+0x1200], R28 ;  /* 0x0012001c03007388 */ /* 0x0003e80000000400 */
[----:B------:R1:W-:Y:S04]  /*db30*/  STS.U16 [R3+0x1008], R148 ;  /* 0x0010089403007388 */ /* 0x0003e80000000400 */
        /* <DEDUP_REMOVED lines=14> */
[----:B------:R-:W-:Y:S02]  /*dc20*/  UMOV UR9, 0x40 ;  /* 0x0000004000097882 */ /* 0x000fe40000000000 */
[----:B------:R-:W1:Y:S01]  /*dc30*/  S2UR UR11, SR_CTAID.Y ;  /* 0x00000000000b79c3 */ /* 0x000e620000002600 */
[----:B------:R-:W-:-:S05]  /*dc40*/  UIADD3.X UR5, URZ, UR5, URZ, UP0, !UPT ;  /* 0x000000053f057290 */ /* 0x000fca00087fe43f */
[----:B------:R-:W-:-:S09]  /*dc50*/  UIADD3 UR8, UR8, -0x1200, URZ ;  /* 0xffffee0008087890 */ /* 0x000fd2000fffe03f */
[----:B-1----:R1:W-:Y:S02]  /*dc60*/  UTMASTG.4D [UR8], [UR4] ;  /* 0x00000008040073b5 */ /* 0x0023e40008018000 */
[----:B-1----:R0:W-:Y:S02]  /*dc70*/  UTMACMDFLUSH ;  /* 0x00000000000079b7 */ /* 0x0021e40000000000 */
.L_x_69:
[----:B------:R-:W-:Y:S05]  /*dc80*/  BSYNC B0 ;  /* 0x0000000000007941 */ /* 0x000fea0003800000 */
.L_x_68:
[----:B------:R-:W-:Y:S01]  /*dc90*/  UIADD3 UR38, UR38, -0x1, URZ ;  /* 0xffffffff26267890 */ /* 0x000fe2000fffe03f */
[----:B------:R-:W-:-:S04]  /*dca0*/  DEPBAR.LE SB0, 0x0 ;  /* 0x000080000000791a */ /* 0x000fc80000000000 */
[----:B------:R-:W-:-:S04]  /*dcb0*/  USHF.L.U32 UR4, UR38, 0x3, URZ ;  /* 0x0000000326047899 */ /* 0x000fc8000800063f */
[----:B------:R-:W-:-:S04]  /*dcc0*/  ULOP3.LUT UR4, UR4, 0x8, URZ, 0xe2, !UPT ;  /* 0x0000000804047892 */ /* 0x000fc8000f8ee23f */
[----:B------:R-:W-:-:S06]  /*dcd0*/  ULOP3.LUT UR4, UR4, 0x18, URZ, 0x3c, !UPT ;  /* 0x0000001804047892 */ /* 0x000fcc000f8e3c3f */
[----:B------:R-:W-:-:S04]  /*dce0*/  IMAD.U32 R0, RZ, RZ, UR4 ;  /* 0x00000004ff007e24 */ /* 0x000fc8000f8e00ff */
[----:B------:R-:W-:Y:S01]  /*dcf0*/  SYNCS.ARRIVE.TRANS64.A1T0 RZ, [R0+UR36+0x18090], RZ ;  /* 0x018090ff00ff79a7 */ /* 0x000fe20008100024 */
[----:B------:R-:W-:Y:S05]  /*dd00*/  EXIT ;  /* 0x000000000000794d */ /* 0x000fea0003800000 */
.L_x_6:
[----:B------:R-:W-:-:S08]  /*dd10*/  UISETP.NE.AND UP0, UPT, UR10, 0x1, UPT ;  /* 0x000000010a00788c */ /* 0x000fd0000bf05270 */
[----:B------:R-:W1:-:S00]  /*dd20*/  USETMAXREG.DEALLOC.CTAPOOL 0x18 ;  /* 0x00000018000079c8 */ /* 0x000e4000080e0500 */
[----:B------:R-:W-:-:S13]  /*dd30*/  PLOP3.LUT P0, PT, PT, PT, UP0, 0x80, 0x0 ;  /* 0x000000000000781c */ /* 0x000fda0003f0f008 */
[----:B------:R-:W-:Y:S05]  /*dd40*/  @P0 EXIT ;  /* 0x000000000000094d */ /* 0x000fea0003800000 */
[----:B------:R-:W2:Y:S01]  /*dd50*/  S2UR UR11, SR_CTAID.X ;  /* 0x00000000000b79c3 */ /* 0x000ea20000002500 */
[----:B------:R-:W-:Y:S01]  /*dd60*/  ULDC UR4, c[0x0][0x28c] ;  /* 0x0000a30000047ab9 */ /* 0x000fe20000000800 */
[----:B------:R-:W-:Y:S01]  /*dd70*/  ELECT P3, URZ, PT ;  /* 0x00000000003f782f */ /* 0x000fe20003860000 */
[----:B------:R-:W-:Y:S01]  /*dd80*/  BSSY B0, `(.L_x_70) ;  /* 0x0000030000007945 */ /* 0x000fe20003800000 */
[----:B------:R-:W-:Y:S01]  /*dd90*/  UIADD3 UR5, UR4, 0x7f, URZ ;  /* 0x0000007f04057890 */ /* 0x000fe2000fffe03f */
[----:B-1----:R-:W-:Y:S01]  /*dda0*/  CS2R R2, SRZ ;  /* 0x0000000000027805 */ /* 0x002fe2000001ff00 */
[----:B------:R-:W-:Y:S02]  /*ddb0*/  IMAD.MOV.U32 R7, RZ, RZ, RZ ;  /* 0x000000ffff077224 */ /* 0x000fe400078e00ff */
[----:B------:R-:W-:Y:S01]  /*ddc0*/  USHF.R.S32.HI UR7, URZ, 0x1f, UR5 ;  /* 0x0000001f3f077899 */ /* 0x000fe20008011405 */
[----:B------:R-:W1:Y:S03]  /*ddd0*/  S2UR UR20, SR_CTAID.Y ;  /* 0x00000000001479c3 */ /* 0x000e660000002600 */
[----:B------:R-:W-:-:S04]  /*dde0*/  ULEA.HI UR7, UR7, UR5, URZ, 0x7 ;  /* 0x0000000507077291 */ /* 0x000fc8000f8f383f */
[----:B------:R-:W-:Y:S01]  /*ddf0*/  USHF.R.S32.HI UR7, URZ, 0x7, UR7 ;  /* 0x000000073f077899 */ /* 0x000fe20008011407 */
[----:B------:R-:W3:Y:S01]  /*de00*/  S2UR UR21, SR_CTAID.Z ;  /* 0x00000000001579c3 */ /* 0x000ee20000002700 */
[----:B--2---:R-:W-:-:S04]  /*de10*/  USHF.L.U32 UR11, UR11, 0x7, URZ ;  /* 0x000000070b0b7899 */ /* 0x004fc8000800063f */
[----:B------:R-:W-:-:S04]  /*de20*/  UIADD3 UR4, UR11, 0xff, URZ ;  /* 0x000000ff0b047890 */ /* 0x000fc8000fffe03f */
[----:B------:R-:W-:-:S04]  /*de30*/  USHF.R.U32.HI UR4, URZ, 0x7, UR4 ;  /* 0x000000073f047899 */ /* 0x000fc80008011604 */
[----:B------:R-:W-:-:S04]  /*de40*/  UISETP.LT.AND UP0, UPT, UR4, UR7, UPT ;  /* 0x000000070400728c */ /* 0x000fc8000bf01270 */
[----:B------:R-:W-:Y:S01]  /*de50*/  USEL UR4, UR4, UR7, UP0 ;  /* 0x0000000704047287 */ /* 0x000fe20008000000 */
[----:B-1-3--:R-:W-:Y:S11]  /*de60*/  @!P3 BRA `(.L_x_71) ;  /* 0x000000000084b947 */ /* 0x00aff60003800000 */
[----:B------:R-:W1:Y:S01]  /*de70*/  S2R R4, SR_CgaCtaId ;  /* 0x0000000000047919 */ /* 0x000e620000008800 */
[----:B------:R-:W-:Y:S01]  /*de80*/  MOV R3, 0x400 ;  /* 0x0000040000037802 */ /* 0x000fe20000000f00 */
[----:B------:R-:W-:-:S03]  /*de90*/  IMAD.MOV.U32 R5, RZ, RZ, 0x1 ;  /* 0x00000001ff057424 */ /* 0x000fc600078e00ff */
[----:B-1----:R-:W-:Y:S02]  /*dea0*/  LEA R4, R4, R3, 0x18 ;  /* 0x0000000304047211 */ /* 0x002fe400078ec0ff */
[----:B------:R-:W-:-:S04]  /*deb0*/  SHF.L.U32 R3, R5, 0x1f, RZ ;  /* 0x0000001f05037819 */ /* 0x000fc800000006ff */
[----:B------:R-:W1:Y:S02]  /*dec0*/  SYNCS.PHASECHK.TRANS64.TRYWAIT P0, [R4+URZ+0x18060], R3 ;  /* 0x01806003040075a7 */ /* 0x000e64000800017f */
[----:B-1----:R-:W-:Y:S05]  /*ded0*/  @!P0 BRA `(.L_x_72) ;  /* 0x0000001000848947 */ /* 0x002fea0003800000 */
.L_x_109:
[----:B------:R-:W-:Y:S01]  /*dee0*/  ULOP3.LUT UR5, UR6, 0x2, URZ, 0xfc, !UPT ;  /* 0x0000000206057892 */ /* 0x000fe2000f8efc3f */
[----:B-1----:R-:W-:-:S03]  /*def0*/  @P2 IMAD.MOV.U32 R3, RZ, RZ, 0x2000 ;  /* 0x00002000ff032424 */ /* 0x002fc600078e00ff */
[----:B------:R-:W-:Y:S01]  /*df00*/  UPRMT UR5, UR5, 0x9910, URZ ;  /* 0x0000991005057896 */ /* 0x000fe2000800003f */
[----:B------:R1:W-:Y:S03]  /*df10*/  @P2 SYNCS.ARRIVE.TRANS64 RZ, [R4+URZ+0x18050], R3 ;  /* 0x0180500304ff29a7 */ /* 0x0003e6000800003f */
[----:B------:R-:W-:-:S06]  /*df20*/  UISETP.NE.AND UP0, UPT, UR5, 0x2, UPT ;  /* 0x000000020500788c */ /* 0x000fcc000bf05270 */
[----:B------:R-:W-:-:S13]  /*df30*/  PLOP3.LUT P0, PT, PT, PT, UP0, 0x80, 0x0 ;  /* 0x000000000000781c */ /* 0x000fda0003f0f008 */
[----:B-1----:R-:W-:Y:S05]  /*df40*/  @P0 BRA `(.L_x_73) ;  /* 0x0000000000040947 */ /* 0x002fea0003800000 */
[----:B------:R-:W-:Y:S01]  /*df50*/  BPT.TRAP 0x1 ;  /* 0x000000040000795c */ /* 0x000fe20000300000 */
.L_x_73:
[----:B------:R-:W-:-:S04]  /*df60*/  LOP3.LUT P0, RZ, R0, 0x1f, RZ, 0xc0, !PT ;  /* 0x0000001f00ff7812 */ /* 0x000fc8000780c0ff */
[----:B------:R-:W-:-:S13]  /*df70*/  PLOP3.LUT P0, PT, P0, P2, PT, 0x2a, 0x0 ;  /* 0x000000000000781c */ /* 0x000fda0000704572 */
[----:B------:R-:W-:Y:S05]  /*df80*/  @P0 BRA `(.L_x_74) ;  /* 0x0000000000040947 */ /* 0x000fea0003800000 */
[----:B------:R-:W-:Y:S01]  /*df90*/  BPT.TRAP 0x1 ;  /* 0x000000040000795c */ /* 0x000fe20000300000 */
.L_x_74:
[----:B------:R-:W-:Y:S01]  /*dfa0*/  R2UR UR8, R4 ;  /* 0x00000000040872ca */ /* 0x000fe200000e0000 */
[----:B------:R-:W-:Y:S01]  /*dfb0*/  ULDC.64 UR12, c[0x0][0x198] ;  /* 0x00006600000c7ab9 */ /* 0x000fe20000000a00 */
[----:B------:R-:W-:Y:S01]  /*dfc0*/  UMOV UR16, 0x0 ;  /* 0x0000000000107882 */ /* 0x000fe20000000000 */
[----:B------:R-:W-:Y:S01]  /*dfd0*/  UIADD3 UR14, UP0, UR12, 0xf0, URZ ;  /* 0x000000f00c0e7890 */ /* 0x000fe2000ff1e03f */
[----:B------:R-:W-:Y:S01]  /*dfe0*/  IMAD.MOV.U32 R3, RZ, RZ, 0x1 ;  /* 0x00000001ff037424 */ /* 0x000fe200078e00ff */
[----:B------:R-:W-:Y:S01]  /*dff0*/  UMOV UR17, 0x10000000 ;  /* 0x1000000000117882 */ /* 0x000fe20000000000 */
[----:B------:R-:W-:Y:S01]  /*e000*/  UMOV UR10, URZ ;  /* 0x0000003f000a7c82 */ /* 0x000fe20008000000 */
[----:B------:R-:W-:Y:S01]  /*e010*/  UIADD3.X UR15, URZ, UR13, URZ, UP0, !UPT ;  /* 0x0000000d3f0f7290 */ /* 0x000fe200087fe43f */
[----:B------:R-:W-:Y:S01]  /*e020*/  IMAD.MOV.U32 R7, RZ, RZ, 0x40 ;  /* 0x00000040ff077424 */ /* 0x000fe200078e00ff */
[----:B------:R-:W-:Y:S01]  /*e030*/  UMOV UR12, UR20 ;  /* 0x00000014000c7c82 */ /* 0x000fe20008000000 */
[----:B------:R-:W-:-:S03]  /*e040*/  UMOV UR13, UR21 ;  /* 0x00000015000d7c82 */ /* 0x000fc60008000000 */
[----:B------:R-:W-:-:S09]  /*e050*/  UIADD3 UR9, UR8, 0x18050, URZ ;  /* 0x0001805008097890 */ /* 0x000fd2000fffe03f */
[----:B------:R1:W-:Y:S02]  /*e060*/  UTMALDG.4D [UR8], [UR14], desc[UR16] ;  /* 0x000010080e0075b4 */ /* 0x0003e40008019000 */
[----:B-1----:R-:W-:Y:S01]  /*e070*/  NOP ;  /* 0x0000000000007918 */ /* 0x002fe20000000000 */
.L_x_71:
[----:B------:R-:W-:Y:S05]  /*e080*/  BSYNC B0 ;  /* 0x0000000000007941 */ /* 0x000fea0003800000 */
.L_x_70:
[----:B------:R-:W-:Y:S01]  /*e090*/  ISETP.LT.AND P4, PT, RZ, UR4, P3 ;  /* 0x00000004ff007c0c */ /* 0x000fe20009f81270 */
[----:B------:R-:W-:-:S12]  /*e0a0*/  BSSY B0, `(.L_x_75) ;  /* 0x0000022000007945 */ /* 0x000fd80003800000 */
[----:B------:R-:W-:Y:S05]  /*e0b0*/  @!P4 BRA `(.L_x_76) ;  /* 0x000000000080c947 */ /* 0x000fea0003800000 */
[----:B------:R-:W1:Y:S01]  /*e0c0*/  S2R R5, SR_CgaCtaId ;  /* 0x0000000000057919 */ /* 0x000e620000008800 */
[----:B------:R-:W-:-:S04]  /*e0d0*/  MOV R2, 0x400 ;  /* 0x0000040000027802 */ /* 0x000fc80000000f00 */
[----:B-1----:R-:W-:Y:S01]  /*e0e0*/  LEA R5, R5, R2, 0x18 ;  /* 0x0000000205057211 */ /* 0x002fe200078ec0ff */
[----:B------:R-:W-:-:S05]  /*e0f0*/  IMAD.MOV.U32 R2, RZ, RZ, 0x1 ;  /* 0x00000001ff027424 */ /* 0x000fca00078e00ff */
[----:B------:R-:W-:-:S04]  /*e100*/  SHF.L.U32 R2, R2, 0x1f, RZ ;  /* 0x0000001f02027819 */ /* 0x000fc800000006ff */
[----:B------:R-:W1:Y:S02]  /*e110*/  SYNCS.PHASECHK.TRANS64.TRYWAIT P0, [R5+URZ+0x18028], R2 ;  /* 0x01802802050075a7 */ /* 0x000e64000800017f */
[----:B-1----:R-:W-:Y:S05]  /*e120*/  @!P0 BRA `(.L_x_77) ;  /* 0x0000001000048947 */ /* 0x002fea0003800000 */
.L_x_110:
        /* <DEDUP_REMOVED lines=8> */
.L_x_78:
[----:B------:R-:W-:-:S04]  /*e1b0*/  LOP3.LUT P0, RZ, R0, 0x1f, RZ, 0xc0, !PT ;  /* 0x0000001f00ff7812 */ /* 0x000fc8000780c0ff */
[----:B------:R-:W-:-:S13]  /*e1c0*/  PLOP3.LUT P0, PT, P0, P2, PT, 0x2a, 0x0 ;  /* 0x000000000000781c */ /* 0x000fda0000704572 */
[----:B------:R-:W-:Y:S05]  /*e1d0*/  @P0 BRA `(.L_x_79) ;  /* 0x0000000000040947 */ /* 0x000fea0003800000 */
[----:B------:R-:W-:Y:S01]  /*e1e0*/  BPT.TRAP 0x1 ;  /* 0x000000040000795c */ /* 0x000fe20000300000 */
.L_x_79:
        /* <DEDUP_REMOVED lines=8> */
[----:B------:R-:W-:-:S05]  /*e270*/  UMOV UR19, URZ ;  /* 0x0000003f00137c82 */ /* 0x000fca0008000000 */
[----:B------:R-:W-:Y:S02]  /*e280*/  UIADD3 UR16, UR17, 0x4000, URZ ;  /* 0x0000400011107890 */ /* 0x000fe4000fffe03f */
[----:B------:R-:W-:-:S09]  /*e290*/  UIADD3 UR17, UR17, 0x18000, URZ ;  /* 0x0001800011117890 */ /* 0x000fd2000fffe03f */
[----:B------:R1:W-:Y:S02]  /*e2a0*/  UTMALDG.4D [UR16], [UR8], desc[UR12] ;  /* 0x00000c10080075b4 */ /* 0x0003e40008019000 */
[----:B-1----:R-:W-:Y:S01]  /*e2b0*/  NOP ;  /* 0x0000000000007918 */ /* 0x002fe20000000000 */
.L_x_76:
[----:B------:R-:W-:Y:S05]  /*e2c0*/  BSYNC B0 ;  /* 0x0000000000007941 */ /* 0x000fea0003800000 */
.L_x_75:
[----:B------:R-:W-:Y:S04]  /*e2d0*/  BSSY B0, `(.L_x_80) ;  /* 0x0000025000007945 */ /* 0x000fe80003800000 */
[----:B------:R-:W-:Y:S05]  /*e2e0*/  @!P3 BRA `(.L_x_81) ;  /* 0x00000000008cb947 */ /* 0x000fea0003800000 */
[----:B------:R-:W1:Y:S01]  /*e2f0*/  S2R R5, SR_CgaCtaId ;  /* 0x0000000000057919 */ /* 0x000e620000008800 */
[----:B------:R-:W-:-:S04]  /*e300*/  MOV R4, 0x400 ;  /* 0x0000040000047802 */ /* 0x000fc80000000f00 */
[----:B-1----:R-:W-:Y:S01]  /*e310*/  LEA R6, R5, R4, 0x18 ;  /* 0x0000000405067211 */ /* 0x002fe200078ec0ff */
[----:B------:R-:W-:-:S04]  /*e320*/  IMAD.MOV.U32 R5, RZ, RZ, 0x1 ;  /* 0x00000001ff057424 */ /* 0x000fc800078e00ff */
[----:B------:R-:W-:Y:S01]  /*e330*/  IMAD R4, R3, 0x8, R6 ;  /* 0x0000000803047824 */ /* 0x000fe200078e0206 */
[----:B------:R-:W-:-:S04]  /*e340*/  SHF.L.U32 R5, R5, 0x1f, RZ ;  /* 0x0000001f05057819 */ /* 0x000fc800000006ff */
[----:B------:R-:W1:Y:S02]  /*e350*/  SYNCS.PHASECHK.TRANS64.TRYWAIT P0, [R4+URZ+0x18060], R5 ;  /* 0x01806005040075a7 */ /* 0x000e64000800017f */
[----:B-1----:R-:W-:Y:S05]  /*e360*/  @!P0 BRA `(.L_x_82) ;  /* 0x0000000c00888947 */ /* 0x002fea0003800000 */
.L_x_111:
        /* <DEDUP_REMOVED lines=8> */
.L_x_83:
[----:B------:R-:W-:-:S04]  /*e3f0*/  LOP3.LUT P0, RZ, R0, 0x1f, RZ, 0xc0, !PT ;  /* 0x0000001f00ff7812 */ /* 0x000fc8000780c0ff */
[----:B------:R-:W-:-:S13]  /*e400*/  PLOP3.LUT P0, PT, P0, P2, PT, 0x2a, 0x0 ;  /* 0x000000000000781c */ /* 0x000fda0000704572 */
[----:B------:R-:W-:Y:S05]  /*e410*/  @P0 BRA `(.L_x_84) ;  /* 0x0000000000040947 */ /* 0x000fea0003800000 */
[----:B------:R-:W-:Y:S01]  /*e420*/  BPT.TRAP 0x1 ;  /* 0x000000040000795c */ /* 0x000fe20000300000 */
.L_x_84:
[----:B------:R-:W-:Y:S01]  /*e430*/  R2UR UR16, R3 ;  /* 0x00000000031072ca */ /* 0x000fe200000e0000 */
[----:B------:R-:W-:Y:S01]  /*e440*/  ULDC.64 UR8, c[0x0][0x198] ;  /* 0x0000660000087ab9 */ /* 0x000fe20000000a00 */
[----:B------:R-:W-:Y:S01]  /*e450*/  R2UR UR5, R6 ;  /* 0x00000000060572ca */ /* 0x000fe200000e0000 */
[----:B------:R-:W-:Y:S01]  /*e460*/  UIADD3 UR8, UP0, UR8, 0xf0, URZ ;  /* 0x000000f008087890 */ /* 0x000fe2000ff1e03f */
[----:B------:R-:W-:Y:S01]  /*e470*/  R2UR UR19, R7 ;  /* 0x00000000071372ca */ /* 0x000fe200000e0000 */
[----:B------:R-:W-:Y:S01]  /*e480*/  UMOV UR12, 0x0 ;  /* 0x00000000000c7882 */ /* 0x000fe20000000000 */
[----:B------:R-:W-:Y:S01]  /*e490*/  R2UR UR17, R4 ;  /* 0x00000000041172ca */ /* 0x000fe200000e0000 */
[----:B------:R-:W-:Y:S01]  /*e4a0*/  UIADD3.X UR9, URZ, UR9, URZ, UP0, !UPT ;  /* 0x000000093f097290 */ /* 0x000fe200087fe43f */
[----:B------:R-:W-:Y:S01]  /*e4b0*/  UMOV UR13, 0x10000000 ;  /* 0x10000000000d7882 */ /* 0x000fe20000000000 */
[----:B------:R-:W-:-:S06]  /*e4c0*/  UMOV UR18, URZ ;  /* 0x0000003f00127c82 */ /* 0x000fcc0008000000 */
[----:B------:R-:W-:Y:S02]  /*e4d0*/  ULEA UR16, UR16, UR5, 0xd ;  /* 0x0000000510107291 */ /* 0x000fe4000f8e683f */
[----:B------:R-:W-:Y:S02]  /*e4e0*/  UIADD3 UR19, UR11, UR19, URZ ;  /* 0x000000130b137290 */ /* 0x000fe4000fffe03f */
[----:B------:R-:W-:-:S09]  /*e4f0*/  UIADD3 UR17, UR17, 0x18050, URZ ;  /* 0x0001805011117890 */ /* 0x000fd2000fffe03f */
[----:B------:R1:W-:Y:S02]  /*e500*/  UTMALDG.4D [UR16], [UR8], desc[UR12] ;  /* 0x00000c10080075b4 */ /* 0x0003e40008019000 */
[----:B-1----:R-:W-:Y:S01]  /*e510*/  NOP ;  /* 0x0000000000007918 */ /* 0x002fe20000000000 */
.L_x_81:
[----:B------:R-:W-:Y:S05]  /*e520*/  BSYNC B0 ;  /* 0x0000000000007941 */ /* 0x000fea0003800000 */
.L_x_80:
[----:B------:R-:W-:Y:S01]  /*e530*/  BSSY B0, `(.L_x_85) ;  /* 0x0000027000007945 */ /* 0x000fe20003800000 */
[----:B------:R-:W-:-:S03]  /*e540*/  IMAD.MOV.U32 R8, RZ, RZ, RZ ;  /* 0x000000ffff087224 */ /* 0x000fc600078e00ff */
        /* <DEDUP_REMOVED lines=9> */
.L_x_112:
        /* <DEDUP_REMOVED lines=8> */
.L_x_88:
[----:B------:R-:W-:-:S04]  /*e660*/  LOP3.LUT P0, RZ, R0, 0x1f, RZ, 0xc0, !PT ;  /* 0x0000001f00ff7812 */ /* 0x000fc8000780c0ff */
[----:B------:R-:W-:-:S13]  /*e670*/  PLOP3.LUT P0, PT, P0, P2, PT, 0x2a, 0x0 ;  /* 0x000000000000781c */ /* 0x000fda0000704572 */
[----:B------:R-:W-:Y:S05]  /*e680*/  @P0 BRA `(.L_x_89) ;  /* 0x0000000000040947 */ /* 0x000fea0003800000 */
[----:B------:R-:W-:Y:S01]  /*e690*/  BPT.TRAP 0x1 ;  /* 0x000000040000795c */ /* 0x000fe20000300000 */
.L_x_89:
[C---:B------:R-:W-:Y:S01]  /*e6a0*/  IMAD R5, R2.reuse, 0x4000, R5 ;  /* 0x0000400002057824 */ /* 0x040fe200078e0205 */
[----:B------:R-:W-:Y:S01]  /*e6b0*/  R2UR UR17, R3 ;  /* 0x00000000031172ca */ /* 0x000fe200000e0000 */
[----:B------:R-:W-:Y:S01]  /*e6c0*/  ULDC.64 UR8, c[0x0][0x198] ;  /* 0x0000660000087ab9 */ /* 0x000fe20000000a00 */
[----:B------:R-:W-:Y:S01]  /*e6d0*/  UMOV UR12, 0x0 ;  /* 0x00000000000c7882 */ /* 0x000fe20000000000 */
[----:B------:R-:W-:Y:S01]  /*e6e0*/  UIADD3 UR8, UP0, UR8, 0x2f0, URZ ;  /* 0x000002f008087890 */ /* 0x000fe2000ff1e03f */
[----:B------:R-:W-:Y:S01]  /*e6f0*/  R2UR UR16, R5 ;  /* 0x00000000051072ca */ /* 0x000fe200000e0000 */
[----:B------:R-:W-:Y:S01]  /*e700*/  UMOV UR13, 0x10000000 ;  /* 0x10000000000d7882 */ /* 0x000fe20000000000 */
[----:B------:R-:W-:Y:S01]  /*e710*/  UMOV UR18, URZ ;  /* 0x0000003f00127c82 */ /* 0x000fe20008000000 */
[----:B------:R-:W-:Y:S01]  /*e720*/  UIADD3.X UR9, URZ, UR9, URZ, UP0, !UPT ;  /* 0x000000093f097290 */ /* 0x000fe200087fe43f */
[----:B------:R-:W-:Y:S01]  /*e730*/  IMAD.MOV.U32 R8, RZ, RZ, 0x1 ;  /* 0x00000001ff087424 */ /* 0x000fe200078e00ff */
[----:B------:R-:W-:Y:S01]  /*e740*/  UMOV UR19, URZ ;  /* 0x0000003f00137c82 */ /* 0x000fe20008000000 */
[----:B------:R-:W-:-:S03]  /*e750*/  VIADD R2, R2, 0x1 ;  /* 0x0000000102027836 */ /* 0x000fc60000000000 */
[----:B------:R-:W-:-:S04]  /*e760*/  UIADD3 UR17, UR17, 0x18000, URZ ;  /* 0x0001800011117890 */ /* 0x000fc8000fffe03f */
[----:B------:R-:W-:-:S09]  /*e770*/  UIADD3 UR16, UR16, 0x4000, URZ ;  /* 0x0000400010107890 */ /* 0x000fd2000fffe03f */
[----:B------:R1:W-:Y:S02]  /*e780*/  UTMALDG.4D [UR16], [UR8], desc[UR12] ;  /* 0x00000c10080075b4 */ /* 0x0003e40008019000 */
[----:B-1----:R-:W-:Y:S01]  /*e790*/  NOP ;  /* 0x0000000000007918 */ /* 0x002fe20000000000 */
.L_x_86:
[----:B------:R-:W-:Y:S05]  /*e7a0*/  BSYNC B0 ;  /* 0x0000000000007941 */ /* 0x000fea0003800000 */
.L_x_85:
[----:B------:R-:W-:-:S05]  /*e7b0*/  IMAD.U32 R3, RZ, RZ, UR4 ;  /* 0x00000004ff037e24 */ /* 0x000fca000f8e00ff */
[----:B------:R-:W-:-:S13]  /*e7c0*/  ISETP.GE.AND P0, PT, R3, 0x2, PT ;  /* 0x000000020300780c */ /* 0x000fda0003f06270 */
[----:B------:R-:W-:Y:S05]  /*e7d0*/  @!P0 EXIT ;  /* 0x000000000000894d */ /* 0x000fea0003800000 */
[----:B------:R-:W-:Y:S01]  /*e7e0*/  USHF.L.U32 UR5, UR4, 0x1, URZ ;  /* 0x0000000104057899 */ /* 0x000fe2000800063f */
[----:B------:R-:W-:Y:S01]  /*e7f0*/  IMAD.U32 R3, RZ, RZ, UR6 ;  /* 0x00000006ff037e24 */ /* 0x000fe2000f8e00ff */
[----:B------:R-:W-:Y:S01]  /*e800*/  LOP3.LUT P0, RZ, R0, 0x1f, RZ, 0xc0, !PT ;  /* 0x0000001f00ff7812 */ /* 0x000fe2000780c0ff */
[----:B------:R-:W-:Y:S01]  /*e810*/  BSSY B0, `(.L_x_90) ;  /* 0x0000056000007945 */ /* 0x000fe20003800000 */
[----:B------:R-:W-:Y:S02]  /*e820*/  IMAD.MOV.U32 R0, RZ, RZ, 0x1 ;  /* 0x00000001ff007424 */ /* 0x000fe400078e00ff */
[----:B------:R-:W-:Y:S01]  /*e830*/  PLOP3.LUT P0, PT, P0, P2, PT, 0x2a, 0x0 ;  /* 0x000000000000781c */ /* 0x000fe20000704572 */
[----:B------:R-:W-:Y:S01]  /*e840*/  IMAD.U32 R9, RZ, RZ, UR5 ;  /* 0x00000005ff097e24 */ /* 0x000fe2000f8e00ff */
[----:B------:R-:W-:-:S11]  /*e850*/  LOP3.LUT R3, R3, 0x2, RZ, 0xfc, !PT ;  /* 0x0000000203037812 */ /* 0x000fd600078efcff */
.L_x_101:
[----:B------:R-:W-:Y:S04]  /*e860*/  BSSY B1, `(.L_x_91) ;  /* 0x0000025000017945 */ /* 0x000fe80003800000 */
[----:B------:R-:W-:Y:S05]  /*e870*/  @!P3 BRA `(.L_x_92) ;  /* 0x00000000008cb947 */ /* 0x000fea0003800000 */
[----:B------:R-:W1:Y:S01]  /*e880*/  S2R R5, SR_CgaCtaId ;  /* 0x0000000000057919 */ /* 0x000e620000008800 */
[----:B------:R-:W-:-:S04]  /*e890*/  MOV R4, 0x400 ;  /* 0x0000040000047802 */ /* 0x000fc80000000f00 */
[----:B-1----:R-:W-:Y:S02]  /*e8a0*/  LEA R5, R5, R4, 0x18 ;  /* 0x0000000405057211 */ /* 0x002fe400078ec0ff */
[----:B------:R-:W-:-:S03]  /*e8b0*/  SHF.L.U32 R4, R0, 0x1f, RZ ;  /* 0x0000001f00047819 */ /* 0x000fc600000006ff */
[----:B------:R-:W-:-:S04]  /*e8c0*/  IMAD R7, R2, 0x8, R5 ;  /* 0x0000000802077824 */ /* 0x000fc800078e0205 */
[----:B------:R-:W1:Y:S02]  /*e8d0*/  SYNCS.PHASECHK.TRANS64.TRYWAIT P4, [R7+URZ+0x18028], R4 ;  /* 0x01802804070075a7 */ /* 0x000e64000808017f */
[----:B-1----:R-:W-:Y:S05]  /*e8e0*/  @!P4 BRA `(.L_x_93) ;  /* 0x000000080050c947 */ /* 0x002fea0003800000 */
.L_x_113:
[----:B-1----:R-:W-:-:S04]  /*e8f0*/  @P2 IMAD.MOV.U32 R4, RZ, RZ, 0x4000 ;  /* 0x00004000ff042424 */ /* 0x002fc800078e00ff */
[----:B------:R1:W-:Y:S02]  /*e900*/  @P2 SYNCS.ARRIVE.TRANS64 RZ, [R7+URZ+0x18000], R4 ;  /* 0x0180000407ff29a7 */ /* 0x0003e4000800003f */
[----:B-1----:R-:W-:-:S04]  /*e910*/  PRMT R4, R3, 0x9910, RZ ;  /* 0x0000991003047816 */ /* 0x002fc800000000ff */
[----:B------:R-:W-:-:S13]  /*e920*/  ISETP.NE.AND P4, PT, R4, 0x2, PT ;  /* 0x000000020400780c */ /* 0x000fda0003f85270 */
[----:B------:R-:W-:Y:S05]  /*e930*/  @P4 BRA `(.L_x_94) ;  /* 0x0000000000044947 */ /* 0x000fea0003800000 */
[----:B------:R-:W-:Y:S01]  /*e940*/  BPT.TRAP 0x1 ;  /* 0x000000040000795c */ /* 0x000fe20000300000 */
.L_x_94:
[----:B------:R-:W-:Y:S05]  /*e950*/  @P0 BRA `(.L_x_95) ;  /* 0x0000000000040947 */ /* 0x000fea0003800000 */
[----:B------:R-:W-:Y:S01]  /*e960*/  BPT.TRAP 0x1 ;  /* 0x000000040000795c */ /* 0x000fe20000300000 */
.L_x_95:
[----:B------:R-:W-:Y:S01]  /*e970*/  IMAD R5, R2, 0x4000, R5 ;  /* 0x0000400002057824 */ /* 0x000fe200078e0205 */
[----:B------:R-:W-:Y:S01]  /*e980*/  R2UR UR17, R7 ;  /* 0x00000000071172ca */ /* 0x000fe200000e0000 */
[----:B------:R-:W-:Y:S01]  /*e990*/  ULDC.64 UR8, c[0x0][0x198] ;  /* 0x0000660000087ab9 */ /* 0x000fe20000000a00 */
[----:B------:R-:W-:Y:S01]  /*e9a0*/  R2UR UR19, R8 ;  /* 0x00000000081372ca */ /* 0x000fe200000e0000 */
[----:B------:R-:W-:Y:S01]  /*e9b0*/  UIADD3 UR8, UP0, UR8, 0x1f0, URZ ;  /* 0x000001f008087890 */ /* 0x000fe2000ff1e03f */
[----:B------:R-:W-:Y:S01]  /*e9c0*/  R2UR UR16, R5 ;  /* 0x00000000051072ca */ /* 0x000fe200000e0000 */
[----:B------:R-:W-:Y:S01]  /*e9d0*/  UMOV UR12, 0x0 ;  /* 0x00000000000c7882 */ /* 0x000fe20000000000 */
[----:B------:R-:W-:Y:S01]  /*e9e0*/  UMOV UR13, 0x10000000 ;  /* 0x10000000000d7882 */ /* 0x000fe20000000000 */
[----:B------:R-:W-:Y:S01]  /*e9f0*/  UIADD3.X UR9, URZ, UR9, URZ, UP0, !UPT ;  /* 0x000000093f097290 */ /* 0x000fe200087fe43f */
[----:B------:R-:W-:Y:S01]  /*ea00*/  VIADD R2, R2, 0x1 ;  /* 0x0000000102027836 */ /* 0x000fe20000000000 */
[----:B------:R-:W-:-:S04]  /*ea10*/  UMOV UR18, URZ ;  /* 0x0000003f00127c82 */ /* 0x000fc80008000000 */
[----:B------:R-:W-:Y:S01]  /*ea20*/  UIADD3 UR17, UR17, 0x18000, URZ ;  /* 0x0001800011117890 */ /* 0x000fe2000fffe03f */
[C---:B------:R-:W-:Y:S01]  /*ea30*/  ISETP.NE.AND P4, PT, R2.reuse, 0x5, PT ;  /* 0x000000050200780c */ /* 0x040fe20003f85270 */
[----:B------:R-:W-:Y:S02]  /*ea40*/  USHF.L.U32 UR19, UR19, 0x7, URZ ;  /* 0x0000000713137899 */ /* 0x000fe4000800063f */
[----:B------:R-:W-:Y:S01]  /*ea50*/  UIADD3 UR16, UR16, 0x4000, URZ ;  /* 0x0000400010107890 */ /* 0x000fe2000fffe03f */
[----:B------:R-:W-:Y:S02]  /*ea60*/  SEL R5, RZ, 0x1, P4 ;  /* 0x00000001ff057807 */ /* 0x000fe40002000000 */
[----:B------:R-:W-:Y:S02]  /*ea70*/  SEL R2, R2, RZ, P4 ;  /* 0x000000ff02027207 */ /* 0x000fe40002000000 */
[----:B------:R-:W-:-:S04]  /*ea80*/  LOP3.LUT R0, R0, R5, RZ, 0x3c, !PT ;  /* 0x0000000500007212 */ /* 0x000fc800078e3cff */
[----:B------:R1:W-:Y:S02]  /*ea90*/  UTMALDG.4D [UR16], [UR8], desc[UR12] ;  /* 0x00000c10080075b4 */ /* 0x0003e40008019000 */
[----:B-1----:R-:W-:Y:S01]  /*eaa0*/  NOP ;  /* 0x0000000000007918 */ /* 0x002fe20000000000 */
.L_x_92:
[----:B------:R-:W-:Y:S05]  /*eab0*/  BSYNC B1 ;  /* 0x0000000000017941 */ /* 0x000fea0003800000 */
.L_x_91:
[----:B------:R-:W-:Y:S01]  /*eac0*/  ISETP.LT.OR P4, PT, R9, 0x4, !P3 ;  /* 0x000000040900780c */ /* 0x000fe20005f81670 */
[----:B------:R-:W-:-:S12]  /*ead0*/  BSSY B1, `(.L_x_96) ;  /* 0x0000026000017945 */ /* 0x000fd80003800000 */
[----:B------:R-:W-:Y:S05]  /*eae0*/  @P4 BRA `(.L_x_97) ;  /* 0x0000000000904947 */ /* 0x000fea0003800000 */
[----:B------:R-:W1:Y:S01]  /*eaf0*/  S2R R5, SR_CgaCtaId ;  /* 0x0000000000057919 */ /* 0x000e620000008800 */
[----:B------:R-:W-:Y:S02]  /*eb00*/  MOV R4, 0x400 ;  /* 0x0000040000047802 */ /* 0x000fe40000000f00 */
[----:B------:R-:W-:Y:S02]  /*eb10*/  SHF.L.U32 R7, R0, 0x1f, RZ ;  /* 0x0000001f00077819 */ /* 0x000fe400000006ff */
[----:B-1----:R-:W-:-:S05]  /*eb20*/  LEA R5, R5, R4, 0x18 ;  /* 0x0000000405057211 */ /* 0x002fca00078ec0ff */
[----:B------:R-:W-:-:S04]  /*eb30*/  IMAD R4, R2, 0x8, R5 ;  /* 0x0000000802047824 */ /* 0x000fc800078e0205 */
[----:B------:R-:W1:Y:S02]  /*eb40*/  SYNCS.PHASECHK.TRANS64.TRYWAIT P4, [R4+URZ+0x18028], R7 ;  /* 0x01802807040075a7 */ /* 0x000e64000808017f */
[----:B-1----:R-:W-:Y:S05]  /*eb50*/  @!P4 BRA `(.L_x_98) ;  /* 0x0000000400c8c947 */ /* 0x002fea0003800000 */
.L_x_114:
[----:B------:R-:W-:Y:S01]  /*eb60*/  PRMT R6, R3, 0x9910, RZ ;  /* 0x0000991003067816 */ /* 0x000fe200000000ff */
[----:B-1----:R-:W-:-:S03]  /*eb70*/  @P1 IMAD.MOV.U32 R7, RZ, RZ, 0x4000 ;  /* 0x00004000ff071424 */ /* 0x002fc600078e00ff */
[----:B------:R-:W-:Y:S01]  /*eb80*/  ISETP.NE.AND P4, PT, R6, 0x2, PT ;  /* 0x000000020600780c */ /* 0x000fe20003f85270 */
[----:B------:R1:W-:-:S12]  /*eb90*/  @P1 SYNCS.ARRIVE.TRANS64 RZ, [R4+URZ+0x18000], R7 ;  /* 0x0180000704ff19a7 */ /* 0x0003d8000800003f */
[----:B-1----:R-:W-:Y:S05]  /*eba0*/  @P4 BRA `(.L_x_99) ;  /* 0x0000000000044947 */ /* 0x002fea0003800000 */
[----:B------:R-:W-:Y:S01]  /*ebb0*/  BPT.TRAP 0x1 ;  /* 0x000000040000795c */ /* 0x000fe20000300000 */
.L_x_99:
[----:B------:R-:W-:Y:S05]  /*ebc0*/  @P0 BRA `(.L_x_100) ;  /* 0x0000000000040947 */ /* 0x000fea0003800000 */
[----:B------:R-:W-:Y:S01]  /*ebd0*/  BPT.TRAP 0x1 ;  /* 0x000000040000795c */ /* 0x000fe20000300000 */
.L_x_100:
        /* <DEDUP_REMOVED lines=10> */
[----:B------:R-:W-:Y:S01]  /*ec80*/  UMOV UR19, URZ ;  /* 0x0000003f00137c82 */ /* 0x000fe20008000000 */
[----:B------:R-:W-:-:S03]  /*ec90*/  VIADD R8, R8, 0x1 ;  /* 0x0000000108087836 */ /* 0x000fc60000000000 */
        /* <DEDUP_REMOVED lines=9> */
.L_x_97:
[----:B------:R-:W-:Y:S05]  /*ed30*/  BSYNC B1 ;  /* 0x0000000000017941 */ /* 0x000fea0003800000 */
.L_x_96:
[C---:B------:R-:W-:Y:S01]  /*ed40*/  ISETP.GT.AND P4, PT, R9.reuse, 0x4, PT ;  /* 0x000000040900780c */ /* 0x040fe20003f84270 */
[----:B------:R-:W-:-:S12]  /*ed50*/  VIADD R9, R9, 0xfffffffe ;  /* 0xfffffffe09097836 */ /* 0x000fd80000000000 */
[----:B------:R-:W-:Y:S05]  /*ed60*/  @P4 BRA `(.L_x_101) ;  /* 0xfffffff800bc4947 */ /* 0x000fea000383ffff */
[----:B------:R-:W-:Y:S05]  /*ed70*/  BSYNC B0 ;  /* 0x0000000000007941 */ /* 0x000fea0003800000 */
.L_x_90:
[----:B------:R-:W-:Y:S05]  /*ed80*/  EXIT ;  /* 0x000000000000794d */ /* 0x000fea0003800000 */
.L_x_15:
[----:B-1----:R-:W-:-:S04]  /*ed90*/  IMAD.U32 R4, RZ, RZ, UR9 ;  /* 0x00000009ff047e24 */ /* 0x002fc8000f8e00ff */
[----:B------:R1:W2:Y:S03]  /*eda0*/  SYNCS.PHASECHK.TRANS64.TRYWAIT P1, [R4+URZ+0x18050], R9 ;  /* 0x01805009040075a7 */ /* 0x0002a6000802017f */
[----:B--2---:R-:W-:Y:S05]  /*edb0*/  @!P1 NANOSLEEP.SYNCS 0x989680 ;  /* 0x009896800000995d */ /* 0x004fea0003900000 */
[----:B------:R-:W2:Y:S02]  /*edc0*/  @!P1 SYNCS.PHASECHK.TRANS64 P1, [R4+URZ+0x18050], R9 ;  /* 0x01805009040095a7 */ /* 0x000ea4000802007f */
[----:B--2---:R-:W-:Y:S05]  /*edd0*/  @!P1 BRA `(.L_x_15) ;  /* 0xfffffffc00ec9947 */ /* 0x004fea000383ffff */
[----:B------:R-:W-:Y:S05]  /*ede0*/  BRA `(.L_x_102) ;  /* 0xffffff2000387947 */ /* 0x000fea000383ffff */
.L_x_17:
[----:B-1----:R-:W-:-:S04]  /*edf0*/  IMAD.U32 R4, RZ, RZ, UR36 ;  /* 0x00000024ff047e24 */ /* 0x002fc8000f8e00ff */
[----:B------:R1:W2:Y:S03]  /*ee00*/  SYNCS.PHASECHK.TRANS64.TRYWAIT P1, [R4+URZ+0x18000], R13 ;  /* 0x0180000d040075a7 */ /* 0x0002a6000802017f */
[----:B--2---:R-:W-:Y:S05]  /*ee10*/  @!P1 NANOSLEEP.SYNCS 0x989680 ;  /* 0x009896800000995d */ /* 0x004fea0003900000 */
[----:B------:R-:W2:Y:S02]  /*ee20*/  @!P1 SYNCS.PHASECHK.TRANS64 P1, [R4+URZ+0x18000], R13 ;  /* 0x0180000d040095a7 */ /* 0x000ea4000802007f */
[----:B--2---:R-:W-:Y:S05]  /*ee30*/  @!P1 BRA `(.L_x_17) ;  /* 0xfffffffc00ec9947 */ /* 0x004fea000383ffff */
[----:B------:R-:W-:Y:S05]  /*ee40*/  BRA `(.L_x_103) ;  /* 0xffffff2000447947 */ /* 0x000fea000383ffff */
.L_x_18:
[----:B-1----:R-:W-:-:S04]  /*ee50*/  IMAD.U32 R4, RZ, RZ, UR22 ;  /* 0x00000016ff047e24 */ /* 0x002fc8000f8e00ff */
[----:B------:R1:W2:Y:S03]  /*ee60*/  SYNCS.PHASECHK.TRANS64.TRYWAIT P1, [R4+URZ+-0x8], R3 ;  /* 0xfffff803040075a7 */ /* 0x0002a6000802017f */
[----:B--2---:R-:W-:Y:S05]  /*ee70*/  @!P1 NANOSLEEP.SYNCS 0x989680 ;  /* 0x009896800000995d */ /* 0x004fea0003900000 */
[----:B------:R-:W2:Y:S02]  /*ee80*/  @!P1 SYNCS.PHASECHK.TRANS64 P1, [R4+URZ+-0x8], R3 ;  /* 0xfffff803040095a7 */ /* 0x000ea4000802007f */
[----:B--2---:R-:W-:Y:S05]  /*ee90*/  @!P1 BRA `(.L_x_18) ;  /* 0xfffffffc00ec9947 */ /* 0x004fea000383ffff */
[----:B------:R-:W-:Y:S05]  /*eea0*/  BRA `(.L_x_104) ;  /* 0xffffff2000407947 */ /* 0x000fea000383ffff */
.L_x_20:
[----:B-1----:R-:W-:-:S04]  /*eeb0*/  IMAD.U32 R16, RZ, RZ, UR36 ;  /* 0x00000024ff107e24 */ /* 0x002fc8000f8e00ff */
[----:B------:R1:W2:Y:S03]  /*eec0*/  SYNCS.PHASECHK.TRANS64.TRYWAIT P1, [R16+URZ+0x18008], R13 ;  /* 0x0180080d100075a7 */ /* 0x0002a6000802017f */
[----:B--2---:R-:W-:Y:S05]  /*eed0*/  @!P1 NANOSLEEP.SYNCS 0x989680 ;  /* 0x009896800000995d */ /* 0x004fea0003900000 */
[----:B------:R-:W2:Y:S02]  /*eee0*/  @!P1 SYNCS.PHASECHK.TRANS64 P1, [R16+URZ+0x18008], R13 ;  /* 0x0180080d100095a7 */ /* 0x000ea4000802007f */
[----:B--2---:R-:W-:Y:S05]  /*eef0*/  @!P1 BRA `(.L_x_20) ;  /* 0xfffffffc00ec9947 */ /* 0x004fea000383ffff */
[----:B------:R-:W-:Y:S05]  /*ef00*/  BRA `(.L_x_105) ;  /* 0xffffff5800287947 */ /* 0x000fea000383ffff */
.L_x_25:
[----:B-1----:R-:W-:-:S04]  /*ef10*/  IMAD.U32 R9, RZ, RZ, UR6 ;  /* 0x00000006ff097e24 */ /* 0x002fc8000f8e00ff */
[----:B------:R1:W2:Y:S03]  /*ef20*/  SYNCS.PHASECHK.TRANS64.TRYWAIT P2, [R9+URZ+0x18000], R4 ;  /* 0x01800004090075a7 */ /* 0x0002a6000804017f */
[----:B--2---:R-:W-:Y:S05]  /*ef30*/  @!P2 NANOSLEEP.SYNCS 0x989680 ;  /* 0x009896800000a95d */ /* 0x004fea0003900000 */
[----:B------:R-:W2:Y:S02]  /*ef40*/  @!P2 SYNCS.PHASECHK.TRANS64 P2, [R9+URZ+0x18000], R4 ;  /* 0x018000040900a5a7 */ /* 0x000ea4000804007f */
[----:B--2---:R-:W-:Y:S05]  /*ef50*/  @!P2 BRA `(.L_x_25) ;  /* 0xfffffffc00eca947 */ /* 0x004fea000383ffff */
[----:B------:R-:W-:Y:S05]  /*ef60*/  BRA `(.L_x_106) ;  /* 0xffffff5800d47947 */ /* 0x000fea000383ffff */
.L_x_29:
[----:B-1----:R-:W-:-:S04]  /*ef70*/  IMAD.U32 R16, RZ, RZ, UR6 ;  /* 0x00000006ff107e24 */ /* 0x002fc8000f8e00ff */
[----:B------:R1:W2:Y:S03]  /*ef80*/  SYNCS.PHASECHK.TRANS64.TRYWAIT P2, [R16+URZ+0x18000], R23 ;  /* 0x01800017100075a7 */ /* 0x0002a6000804017f */
[----:B--2---:R-:W-:Y:S05]  /*ef90*/  @!P2 NANOSLEEP.SYNCS 0x989680 ;  /* 0x009896800000a95d */ /* 0x004fea0003900000 */
[----:B------:R-:W2:Y:S02]  /*efa0*/  @!P2 SYNCS.PHASECHK.TRANS64 P2, [R16+URZ+0x18000], R23 ;  /* 0x018000171000a5a7 */ /* 0x000ea4000804007f */
[----:B--2---:R-:W-:Y:S05]  /*efb0*/  @!P2 BRA `(.L_x_29) ;  /* 0xfffffffc00eca947 */ /* 0x004fea000383ffff */
[----:B------:R-:W-:Y:S05]  /*efc0*/  BRA `(.L_x_28) ;  /* 0xffffff8c00887947 */ /* 0x000fea000383ffff */
.L_x_37:
[----:B--2---:R-:W-:-:S04]  /*efd0*/  IMAD.U32 R9, RZ, RZ, UR6 ;  /* 0x00000006ff097e24 */ /* 0x004fc8000f8e00ff */
[----:B------:R2:W3:Y:S03]  /*efe0*/  SYNCS.PHASECHK.TRANS64.TRYWAIT P2, [R9+URZ+0x18000], R4 ;  /* 0x01800004090075a7 */ /* 0x0004e6000804017f */
[----:B---3--:R-:W-:Y:S05]  /*eff0*/  @!P2 NANOSLEEP.SYNCS 0x989680 ;  /* 0x009896800000a95d */ /* 0x008fea0003900000 */
[----:B------:R-:W3:Y:S02]  /*f000*/  @!P2 SYNCS.PHASECHK.TRANS64 P2, [R9+URZ+0x18000], R4 ;  /* 0x018000040900a5a7 */ /* 0x000ee4000804007f */
[----:B---3--:R-:W-:Y:S05]  /*f010*/  @!P2 BRA `(.L_x_37) ;  /* 0xfffffffc00eca947 */ /* 0x008fea000383ffff */
[----:B------:R-:W-:Y:S05]  /*f020*/  BRA `(.L_x_107) ;  /* 0xffffff9000707947 */ /* 0x000fea000383ffff */
.L_x_41:
[----:B-1----:R-:W-:-:S04]  /*f030*/  IMAD.U32 R17, RZ, RZ, UR6 ;  /* 0x00000006ff117e24 */ /* 0x002fc8000f8e00ff */
[----:B------:R1:W3:Y:S03]  /*f040*/  SYNCS.PHASECHK.TRANS64.TRYWAIT P2, [R17+URZ+0x18000], R14 ;  /* 0x0180000e110075a7 */ /* 0x0002e6000804017f */
[----:B---3--:R-:W-:Y:S05]  /*f050*/  @!P2 NANOSLEEP.SYNCS 0x989680 ;  /* 0x009896800000a95d */ /* 0x008fea0003900000 */
[----:B------:R-:W3:Y:S02]  /*f060*/  @!P2 SYNCS.PHASECHK.TRANS64 P2, [R17+URZ+0x18000], R14 ;  /* 0x0180000e1100a5a7 */ /* 0x000ee4000804007f */
[----:B---3--:R-:W-:Y:S05]  /*f070*/  @!P2 BRA `(.L_x_41) ;  /* 0xfffffffc00eca947 */ /* 0x008fea000383ffff */
[----:B------:R-:W-:Y:S05]  /*f080*/  BRA `(.L_x_40) ;  /* 0xffffffcc00487947 */ /* 0x000fea000383ffff */
.L_x_57:
[----:B-1----:R-:W-:-:S04]  /*f090*/  IMAD.U32 R3, RZ, RZ, UR22 ;  /* 0x00000016ff037e24 */ /* 0x002fc8000f8e00ff */
[----:B------:R1:W2:Y:S03]  /*f0a0*/  SYNCS.PHASECHK.TRANS64.TRYWAIT P0, [R3+URZ+0x8], R0 ;  /* 0x00000800030075a7 */ /* 0x0002a6000800017f */
[----:B--2---:R-:W-:Y:S05]  /*f0b0*/  @!P0 NANOSLEEP.SYNCS 0x989680 ;  /* 0x009896800000895d */ /* 0x004fea0003900000 */
[----:B------:R-:W2:Y:S02]  /*f0c0*/  @!P0 SYNCS.PHASECHK.TRANS64 P0, [R3+URZ+0x8], R0 ;  /* 0x00000800030085a7 */ /* 0x000ea4000800007f */
[----:B--2---:R-:W-:Y:S05]  /*f0d0*/  @!P0 BRA `(.L_x_57) ;  /* 0xfffffffc00ec8947 */ /* 0x004fea000383ffff */
[----:B------:R-:W-:Y:S05]  /*f0e0*/  BRA `(.L_x_108) ;  /* 0xffffffd400f87947 */ /* 0x000fea000383ffff */
.L_x_72:
[----:B-1----:R1:W2:Y:S02]  /*f0f0*/  SYNCS.PHASECHK.TRANS64.TRYWAIT P0, [R4+URZ+0x18060], R3 ;  /* 0x01806003040075a7 */ /* 0x0022a4000800017f */
[----:B--2---:R-:W-:Y:S05]  /*f100*/  @!P0 NANOSLEEP.SYNCS 0x989680 ;  /* 0x009896800000895d */ /* 0x004fea0003900000 */
[----:B------:R-:W2:Y:S02]  /*f110*/  @!P0 SYNCS.PHASECHK.TRANS64 P0, [R4+URZ+0x18060], R3 ;  /* 0x01806003040085a7 */ /* 0x000ea4000800007f */
[----:B--2---:R-:W-:Y:S05]  /*f120*/  @!P0 BRA `(.L_x_72) ;  /* 0xfffffffc00f08947 */ /* 0x004fea000383ffff */
[----:B------:R-:W-:Y:S05]  /*f130*/  BRA `(.L_x_109) ;  /* 0xffffffec00687947 */ /* 0x000fea000383ffff */
.L_x_77:
[----:B-1----:R1:W2:Y:S02]  /*f140*/  SYNCS.PHASECHK.TRANS64.TRYWAIT P0, [R5+URZ+0x18028], R2 ;  /* 0x01802802050075a7 */ /* 0x0022a4000800017f */
[----:B--2---:R-:W-:Y:S05]  /*f150*/  @!P0 NANOSLEEP.SYNCS 0x989680 ;  /* 0x009896800000895d */ /* 0x004fea0003900000 */
[----:B------:R-:W2:Y:S02]  /*f160*/  @!P0 SYNCS.PHASECHK.TRANS64 P0, [R5+URZ+0x18028], R2 ;  /* 0x01802802050085a7 */ /* 0x000ea4000800007f */
[----:B--2---:R-:W-:Y:S05]  /*f170*/  @!P0 BRA `(.L_x_77) ;  /* 0xfffffffc00f08947 */ /* 0x004fea000383ffff */
[----:B------:R-:W-:Y:S05]  /*f180*/  BRA `(.L_x_110) ;  /* 0xffffffec00e87947 */ /* 0x000fea000383ffff */
.L_x_82:
[----:B-1----:R1:W2:Y:S02]  /*f190*/  SYNCS.PHASECHK.TRANS64.TRYWAIT P0, [R4+URZ+0x18060], R5 ;  /* 0x01806005040075a7 */ /* 0x0022a4000800017f */
[----:B--2---:R-:W-:Y:S05]  /*f1a0*/  @!P0 NANOSLEEP.SYNCS 0x989680 ;  /* 0x009896800000895d */ /* 0x004fea0003900000 */
[----:B------:R-:W2:Y:S02]  /*f1b0*/  @!P0 SYNCS.PHASECHK.TRANS64 P0, [R4+URZ+0x18060], R5 ;  /* 0x01806005040085a7 */ /* 0x000ea4000800007f */
[----:B--2---:R-:W-:Y:S05]  /*f1c0*/  @!P0 BRA `(.L_x_82) ;  /* 0xfffffffc00f08947 */ /* 0x004fea000383ffff */
[----:B------:R-:W-:Y:S05]  /*f1d0*/  BRA `(.L_x_111) ;  /* 0xfffffff000647947 */ /* 0x000fea000383ffff */
.L_x_87:
[----:B-1----:R1:W2:Y:S02]  /*f1e0*/  SYNCS.PHASECHK.TRANS64.TRYWAIT P0, [R3+URZ+0x18028], R4 ;  /* 0x01802804030075a7 */ /* 0x0022a4000800017f */
[----:B--2---:R-:W-:Y:S05]  /*f1f0*/  @!P0 NANOSLEEP.SYNCS 0x989680 ;  /* 0x009896800000895d */ /* 0x004fea0003900000 */
[----:B------:R-:W2:Y:S02]  /*f200*/  @!P0 SYNCS.PHASECHK.TRANS64 P0, [R3+URZ+0x18028], R4 ;  /* 0x01802804030085a7 */ /* 0x000ea4000800007f */
[----:B--2---:R-:W-:Y:S05]  /*f210*/  @!P0 BRA `(.L_x_87) ;  /* 0xfffffffc00f08947 */ /* 0x004fea000383ffff */
[----:B------:R-:W-:Y:S05]  /*f220*/  BRA `(.L_x_112) ;  /* 0xfffffff000ec7947 */ /* 0x000fea000383ffff */
.L_x_93:
[----:B-1----:R1:W2:Y:S02]  /*f230*/  SYNCS.PHASECHK.TRANS64.TRYWAIT P4, [R7+URZ+0x18028], R4 ;  /* 0x01802804070075a7 */ /* 0x0022a4000808017f */
[----:B--2---:R-:W-:Y:S05]  /*f240*/  @!P4 NANOSLEEP.SYNCS 0x989680 ;  /* 0x009896800000c95d */ /* 0x004fea0003900000 */
[----:B------:R-:W2:Y:S02]  /*f250*/  @!P4 SYNCS.PHASECHK.TRANS64 P4, [R7+URZ+0x18028], R4 ;  /* 0x018028040700c5a7 */ /* 0x000ea4000808007f */
[----:B--2---:R-:W-:Y:S05]  /*f260*/  @!P4 BRA `(.L_x_93) ;  /* 0xfffffffc00f0c947 */ /* 0x004fea000383ffff */
[----:B------:R-:W-:Y:S05]  /*f270*/  BRA `(.L_x_113) ;  /* 0xfffffff4009c7947 */ /* 0x000fea000383ffff */
.L_x_98:
[----:B-1----:R1:W2:Y:S02]  /*f280*/  SYNCS.PHASECHK.TRANS64.TRYWAIT P4, [R4+URZ+0x18028], R7 ;  /* 0x01802807040075a7 */ /* 0x0022a4000808017f */
[----:B--2---:R-:W-:Y:S05]  /*f290*/  @!P4 NANOSLEEP.SYNCS 0x989680 ;  /* 0x009896800000c95d */ /* 0x004fea0003900000 */
[----:B------:R-:W2:Y:S02]  /*f2a0*/  @!P4 SYNCS.PHASECHK.TRANS64 P4, [R4+URZ+0x18028], R7 ;  /* 0x018028070400c5a7 */ /* 0x000ea4000808007f */
[----:B--2---:R-:W-:Y:S05]  /*f2b0*/  @!P4 BRA `(.L_x_98) ;  /* 0xfffffffc00f0c947 */ /* 0x004fea000383ffff */
[----:B------:R-:W-:Y:S05]  /*f2c0*/  BRA `(.L_x_114) ;  /* 0xfffffff800247947 */ /* 0x000fea000383ffff */
        .weak           $__internal_0_$__cuda_sm20_rcp_rn_f32_slowpath
        .type           $__internal_0_$__cuda_sm20_rcp_rn_f32_slowpath,@function
        .size           $__internal_0_$__cuda_sm20_rcp_rn_f32_slowpath,(.L_x_120 - $__internal_0_$__cuda_sm20_rcp_rn_f32_slowpath)
$__internal_0_$__cuda_sm20_rcp_rn_f32_slowpath:
[----:B------:R-:W-:Y:S01]  /*f2d0*/  IMAD.SHL.U32 R0, R2, 0x2, RZ ;  /* 0x0000000202007824 */ /* 0x000fe200078e00ff */
[----:B------:R-:W-:Y:S04]  /*f2e0*/  BSSY B2, `(.L_x_115) ;  /* 0x0000030000027945 */ /* 0x000fe80003800000 */
[----:B------:R-:W-:-:S04]  /*f2f0*/  SHF.R.U32.HI R18, RZ, 0x18, R0 ;  /* 0x00000018ff127819 */ /* 0x000fc80000011600 */
[----:B------:R-:W-:-:S13]  /*f300*/  ISETP.NE.U32.AND P0, PT, R18, RZ, PT ;  /* 0x000000ff1200720c */ /* 0x000fda0003f05070 */
[----:B------:R-:W-:Y:S05]  /*f310*/  @P0 BRA `(.L_x_116) ;  /* 0x0000000000280947 */ /* 0x000fea0003800000 */
[----:B------:R-:W-:-:S05]  /*f320*/  IMAD.SHL.U32 R0, R2, 0x2, RZ ;  /* 0x0000000202007824 */ /* 0x000fca00078e00ff */
[----:B------:R-:W-:-:S13]  /*f330*/  ISETP.NE.AND P0, PT, R0, RZ, PT ;  /* 0x000000ff0000720c */ /* 0x000fda0003f05270 */
[----:B------:R-:W-:Y:S01]  /*f340*/  @P0 FFMA R10, R2, 1.84467440737095516160e+19, RZ ;  /* 0x5f800000020a0823 */ /* 0x000fe200000000ff */
[----:B------:R-:W-:Y:S08]  /*f350*/  @!P0 MUFU.RCP R3, R2 ;  /* 0x0000000200038308 */ /* 0x000ff00000001000 */
[----:B------:R-:W1:Y:S02]  /*f360*/  @P0 MUFU.RCP R13, R10 ;  /* 0x0000000a000d0308 */ /* 0x000e640000001000 */
[----:B-1----:R-:W-:-:S04]  /*f370*/  @P0 FFMA R0, R10, R13, -1 ;  /* 0xbf8000000a000423 */ /* 0x002fc8000000000d */
[----:B------:R-:W-:-:S04]  /*f380*/  @P0 FADD.FTZ R0, -R0, -RZ ;  /* 0x800000ff00000221 */ /* 0x000fc80000010100 */
[----:B------:R-:W-:-:S04]  /*f390*/  @P0 FFMA R0, R13, R0, R13 ;  /* 0x000000000d000223 */ /* 0x000fc8000000000d */
[----:B------:R-:W-:Y:S01]  /*f3a0*/  @P0 FFMA R3, R0, 1.84467440737095516160e+19, RZ ;  /* 0x5f80000000030823 */ /* 0x000fe200000000ff */
[----:B------:R-:W-:Y:S06]  /*f3b0*/  BRA `(.L_x_117) ;  /* 0x0000000000887947 */ /* 0x000fec0003800000 */
.L_x_116:
[----:B------:R-:W-:-:S05]  /*f3c0*/  VIADD R19, R18, 0xffffff03 ;  /* 0xffffff0312137836 */ /* 0x000fca0000000000 */
[----:B------:R-:W-:-:S13]  /*f3d0*/  ISETP.GT.U32.AND P0, PT, R19, 0x1, PT ;  /* 0x000000011300780c */ /* 0x000fda0003f04070 */
[----:B------:R-:W-:Y:S05]  /*f3e0*/  @P0 BRA `(.L_x_118) ;  /* 0x0000000000780947 */ /* 0x000fea0003800000 */
[----:B------:R-:W-:Y:S01]  /*f3f0*/  LOP3.LUT R0, R2, 0x7fffff, RZ, 0xc0, !PT ;  /* 0x007fffff02007812 */ /* 0x000fe200078ec0ff */
[----:B------:R-:W-:-:S03]  /*f400*/  IMAD.MOV.U32 R14, RZ, RZ, 0x3 ;  /* 0x00000003ff0e7424 */ /* 0x000fc600078e00ff */
[----:B------:R-:W-:Y:S02]  /*f410*/  LOP3.LUT R0, R0, 0x3f800000, RZ, 0xfc, !PT ;  /* 0x3f80000000007812 */ /* 0x000fe400078efcff */
[----:B------:R-:W-:Y:S02]  /*f420*/  SHF.L.U32 R14, R14, R19, RZ ;  /* 0x000000130e0e7219 */ /* 0x000fe400000006ff */
[----:B------:R-:W1:Y:S02]  /*f430*/  MUFU.RCP R3, R0 ;  /* 0x0000000000037308 */ /* 0x000e640000001000 */
[----:B-1----:R-:W-:-:S04]  /*f440*/  FFMA R10, R0, R3, -1 ;  /* 0xbf800000000a7423 */ /* 0x002fc80000000003 */
[----:B------:R-:W-:-:S04]  /*f450*/  FADD.FTZ R10, -R10, -RZ ;  /* 0x800000ff0a0a7221 */ /* 0x000fc80000010100 */
[CCC-:B------:R-:W-:Y:S01]  /*f460*/  FFMA.RM R12, R3.reuse, R10.reuse, R3.reuse ;  /* 0x0000000a030c7223 */ /* 0x1c0fe20000004003 */
[----:B------:R-:W-:-:S04]  /*f470*/  FFMA.RP R13, R3, R10, R3 ;  /* 0x0000000a030d7223 */ /* 0x000fc80000008003 */
[C---:B------:R-:W-:Y:S02]  /*f480*/  LOP3.LUT R3, R12.reuse, 0x7fffff, RZ, 0xc0, !PT ;  /* 0x007fffff0c037812 */ /* 0x040fe400078ec0ff */
[----:B------:R-:W-:Y:S02]  /*f490*/  FSETP.NEU.FTZ.AND P0, PT, R12, R13, PT ;  /* 0x0000000d0c00720b */ /* 0x000fe40003f1d000 */
[----:B------:R-:W-:Y:S02]  /*f4a0*/  LOP3.LUT R3, R3, 0x800000, RZ, 0xfc, !PT ;  /* 0x0080000003037812 */ /* 0x000fe400078efcff */
[----:B------:R-:W-:Y:S02]  /*f4b0*/  SEL R10, RZ, 0xffffffff, !P0 ;  /* 0xffffffffff0a7807 */ /* 0x000fe40004000000 */
[----:B------:R-:W-:-:S03]  /*f4c0*/  LOP3.LUT R14, R14, R3, RZ, 0xc0, !PT ;  /* 0x000000030e0e7212 */ /* 0x000fc600078ec0ff */
[----:B------:R-:W-:Y:S01]  /*f4d0*/  IMAD.MOV R10, RZ, RZ, -R10 ;  /* 0x000000ffff0a7224 */ /* 0x000fe200078e0a0a */
[----:B------:R-:W-:-:S04]  /*f4e0*/  SHF.R.U32.HI R14, RZ, R19, R14 ;  /* 0x00000013ff0e7219 */ /* 0x000fc8000001160e */
[----:B------:R-:W-:Y:S02]  /*f4f0*/  LOP3.LUT P1, RZ, R10, R19, R3, 0xf8, !PT ;  /* 0x000000130aff7212 */ /* 0x000fe4000782f803 */
[C---:B------:R-:W-:Y:S02]  /*f500*/  LOP3.LUT P0, RZ, R14.reuse, 0x1, RZ, 0xc0, !PT ;  /* 0x000000010eff7812 */ /* 0x040fe4000780c0ff */
[----:B------:R-:W-:-:S04]  /*f510*/  LOP3.LUT P2, RZ, R14, 0x2, RZ, 0xc0, !PT ;  /* 0x000000020eff7812 */ /* 0x000fc8000784c0ff */
[----:B------:R-:W-:Y:S02]  /*f520*/  PLOP3.LUT P0, PT, P0, P1, P2, 0xe0, 0x0 ;  /* 0x000000000000781c */ /* 0x000fe40000703c20 */
[----:B------:R-:W-:Y:S02]  /*f530*/  LOP3.LUT P1, RZ, R2, 0x7fffff, RZ, 0xc0, !PT ;  /* 0x007fffff02ff7812 */ /* 0x000fe4000782c0ff */
[----:B------:R-:W-:-:S05]  /*f540*/  SEL R0, RZ, 0x1, !P0 ;  /* 0x00000001ff007807 */ /* 0x000fca0004000000 */
[----:B------:R-:W-:-:S05]  /*f550*/  IMAD.MOV R0, RZ, RZ, -R0 ;  /* 0x000000ffff007224 */ /* 0x000fca00078e0a00 */
[----:B------:R-:W-:Y:S01]  /*f560*/  ISETP.GE.AND P0, PT, R0, RZ, PT ;  /* 0x000000ff0000720c */ /* 0x000fe20003f06270 */
[----:B------:R-:W-:-:S05]  /*f570*/  VIADD R0, R18, 0xffffff04 ;  /* 0xffffff0412007836 */ /* 0x000fca0000000000 */
[----:B------:R-:W-:-:S07]  /*f580*/  SHF.R.U32.HI R3, RZ, R0, R3 ;  /* 0x00000000ff037219 */ /* 0x000fce0000011603 */
[----:B------:R-:W-:-:S04]  /*f590*/  @!P0 VIADD R3, R3, 0x1 ;  /* 0x0000000103038836 */ /* 0x000fc80000000000 */
[----:B------:R-:W-:-:S05]  /*f5a0*/  @!P1 IMAD.SHL.U32 R3, R3, 0x2, RZ ;  /* 0x0000000203039824 */ /* 0x000fca00078e00ff */
[----:B------:R-:W-:Y:S01]  /*f5b0*/  LOP3.LUT R3, R3, 0x80000000, R2, 0xf8, !PT ;  /* 0x8000000003037812 */ /* 0x000fe200078ef802 */
[----:B------:R-:W-:Y:S06]  /*f5c0*/  BRA `(.L_x_117) ;  /* 0x0000000000047947 */ /* 0x000fec0003800000 */
.L_x_118:
[----:B------:R1:W2:Y:S02]  /*f5d0*/  MUFU.RCP R3, R2 ;  /* 0x0000000200037308 */ /* 0x0002a40000001000 */
.L_x_117:
[----:B------:R-:W-:Y:S05]  /*f5e0*/  BSYNC B2 ;  /* 0x0000000000027941 */ /* 0x000fea0003800000 */
.L_x_115:
[----:B--2---:R-:W-:Y:S02]  /*f5f0*/  IMAD.MOV.U32 R0, RZ, RZ, R3 ;  /* 0x000000ffff007224 */ /* 0x004fe400078e0003 */
[----:B-1----:R-:W-:Y:S02]  /*f600*/  IMAD.MOV.U32 R2, RZ, RZ, R15 ;  /* 0x000000ffff027224 */ /* 0x002fe400078e000f */
[----:B------:R-:W-:-:S04]  /*f610*/  IMAD.MOV.U32 R3, RZ, RZ, 0x0 ;  /* 0x00000000ff037424 */ /* 0x000fc800078e00ff */
[----:B------:R-:W-:Y:S05]  /*f620*/  RET.REL.NODEC R2 `(_ZN7cutlass13device_kernelINS_4fmha6kernel28FmhaKernelTmaWarpSpecializedINS1_10collective30FmhaMainloopTmaWarpSpecializedINS_12float_e4m3_tEffN4cute5tupleIJNS7_1CILi128EEESA_SA_EEENS8_IJiNS9_ILi1EEENS8_IJiiEEEEEESE_NS8_IJSC_iSD_EEENS4_12CausalFusionEJEEENS4_15FmhaFwdEpilogueIS6_fNS8_IJNS9_ILi64EEESA_SA_EEEEENS2_23IndividualTileSchedulerEJEEEEEvNT_6ParamsE) ;  /* 0xffffff0802747950 */ /* 0x000fea0003c3ffff */
.L_x_119:
[----:B------:R-:W-:-:S00]  /*f630*/  BRA `(.L_x_119) ;  /* 0xfffffffc00fc7947 */ /* 0x000fc0000383ffff */
[----:B------:R-:W-:-:S00]  /*f640*/  NOP ;  /* 0x0000000000007918 */ /* 0x000fc00000000000 */
        /* <DEDUP_REMOVED lines=11> */
.L_x_120:


//--------------------- .nv.global.init           --------------------------
	.section	.nv.global.init,"aw",@progbits
.nv.global.init:
	.type		$str$24,@object
	.size		$str$24,($str$25 - $str$24)
$str$24:
        /*0000*/ 	.byte	0x28, 0x61, 0x64, 0x64, 0x72, 0x65, 0x73, 0x73, 0x20, 0x26, 0x20, 0x6d, 0x61, 0x73, 0x6b, 0x29
        /*0010*/ 	.byte	0x20, 0x3d, 0x3d, 0x20, 0x30, 0x00
	.type		$str$25,@object
	.size		$str$25,(__unnamed_1 - $str$25)
$str$25:
        /*0016*/ 	.byte	0x2f, 0x74, 0x6d, 0x70, 0x2f, 0x63, 0x75, 0x74, 0x6c, 0x61, 0x73, 0x73, 0x5f, 0x73, 0x77, 0x65
        /*0026*/ 	.byte	0x65, 0x70, 0x5f, 0x73, 0x72, 0x63, 0x2f, 0x69, 0x6e, 0x63, 0x6c, 0x75, 0x64, 0x65, 0x2f, 0x63
        /*0036*/ 	.byte	0x75, 0x74, 0x65, 0x2f, 0x70, 0x6f, 0x69, 0x6e, 0x74, 0x65, 0x72, 0x5f, 0x66, 0x6c, 0x61, 0x67
        /*0046*/ 	.byte	0x67, 0x65, 0x64, 0x2e, 0x68, 0x70, 0x70, 0x00
	.type		__unnamed_1,@object
	.size		__unnamed_1,(.L_0 - __unnamed_1)
__unnamed_1:
        /*004e*/ 	.byte	0x61, 0x75, 0x74, 0x6f, 0x20, 0x63, 0x75, 0x74, 0x65, 0x3a, 0x3a, 0x61, 0x73, 0x5f, 0x70, 0x6f
        /* <DEDUP_REMOVED lines=27> */
        /*020e*/ 	.byte	0x43, 0x3c, 0x34, 0x30, 0x39, 0x36, 0x3e, 0x3e, 0x3e, 0x3e, 0x3e, 0x5d, 0x00
.L_0:


//--------------------- .nv.shared._ZN7cutlass13device_kernelINS_4fmha6kernel28FmhaKernelTmaWarpSpecializedINS1_10collective30FmhaMainloopTmaWarpSpecializedINS_12float_e4m3_tEffN4cute5tupleIJNS7_1CILi128EEESA_SA_EEENS8_IJiNS9_ILi1EEENS8_IJiiEEEEEESE_NS8_IJSC_iSD_EEENS4_12CausalFusionEJEEENS4_15FmhaFwdEpilogueIS6_fNS8_IJNS9_ILi64EEESA_SA_EEEEENS2_23IndividualTileSchedulerEJEEEEEvNT_6ParamsE --------------------------
	.section	.nv.shared._ZN7cutlass13device_kernelINS_4fmha6kernel28FmhaKernelTmaWarpSpecializedINS1_10collective30FmhaMainloopTmaWarpSpecializedINS_12float_e4m3_tEffN4cute5tupleIJNS7_1CILi128EEESA_SA_EEENS8_IJiNS9_ILi1EEENS8_IJiiEEEEEESE_NS8_IJSC_iSD_EEENS4_12CausalFusionEJEEENS4_15FmhaFwdEpilogueIS6_fNS8_IJNS9_ILi64EEESA_SA_EEEEENS2_23IndividualTileSchedulerEJEEEEEvNT_6ParamsE,"aw",@nobits
	.sectionflags	@""
	.align	16
	.zero		1024


//--------------------- .nv.shared.reserved.0     --------------------------
	.section	.nv.shared.reserved.0,"aw",@nobits
	.weak		__nv_reservedSMEM_offset_0_alias
	.size		__nv_reservedSMEM_offset_0_alias, 0, 0
	.other		__nv_reservedSMEM_offset_0_alias,@"STO_CUDA_RESERVED_SHARED STV_DEFAULT"
__nv_reservedSMEM_offset_0_alias:
	.zero		0


//--------------------- .nv.global                --------------------------
	.section	.nv.global,"aw",@nobits
.nv.global:
	.type		_ZN39_INTERNAL_26387fc8_4_k_cu_be4acfb8_27764cute1_E,@object
	.size		_ZN39_INTERNAL_26387fc8_4_k_cu_be4acfb8_27764cute1_E,(_ZN39_INTERNAL_26387fc8_4_k_cu_be4acfb8_27764cuda3std3__45__cpo6cbeginE - _ZN39_INTERNAL_26387fc8_4_k_cu_be4acfb8_27764cute1_E)
_ZN39_INTERNAL_26387fc8_4_k_cu_be4acfb8_27764cute1_E:
	.zero		1
	.type		_ZN39_INTERNAL_26387fc8_4_k_cu_be4acfb8_27764cuda3std3__45__cpo6cbeginE,@object
	.size		_ZN39_INTERNAL_26387fc8_4_k_cu_be4acfb8_27764cuda3std3__45__cpo6cbeginE,(_ZN39_INTERNAL_26387fc8_4_k_cu_be4acfb8_27764cuda3std3__48in_placeE - _ZN39_INTERNAL_26387fc8_4_k_cu_be4acfb8_27764cuda3std3__45__cpo6cbeginE)
_ZN39_INTERNAL_26387fc8_4_k_cu_be4acfb8_27764cuda3std3__45__cpo6cbeginE:
	.zero		1
	.type		_ZN39_INTERNAL_26387fc8_4_k_cu_be4acfb8_27764cuda3std3__48in_placeE,@object
	.size		_ZN39_INTERNAL_26387fc8_4_k_cu_be4acfb8_27764cuda3std3__48in_placeE,(_ZN39_INTERNAL_26387fc8_4_k_cu_be4acfb8_27764cuda3std6ranges3__45__cpo9iter_moveE - _ZN39_INTERNAL_26387fc8_4_k_cu_be4acfb8_27764cuda3std3__48in_placeE)
_ZN39_INTERNAL_26387fc8_4_k_cu_be4acfb8_27764cuda3std3__48in_placeE:
	.zero		1
	.type		_ZN39_INTERNAL_26387fc8_4_k_cu_be4acfb8_27764cuda3std6ranges3__45__cpo9iter_moveE,@object
	.size		_ZN39_INTERNAL_26387fc8_4_k_cu_be4acfb8_27764cuda3std6ranges3__45__cpo9iter_moveE,(_ZN39_INTERNAL_26387fc8_4_k_cu_be4acfb8_27764cuda3std3__45__cpo5beginE - _ZN39_INTERNAL_26387fc8_4_k_cu_be4acfb8_27764cuda3std6ranges3__45__cpo9iter_moveE)
_ZN39_INTERNAL_26387fc8_4_k_cu_be4acfb8_27764cuda3std6ranges3__45__cpo9iter_moveE:
	.zero		1
	.type		_ZN39_INTERNAL_26387fc8_4_k_cu_be4acfb8_27764cuda3std3__45__cpo5beginE,@object
	.size		_ZN39_INTERNAL_26387fc8_4_k_cu_be4acfb8_27764cuda3std3__45__cpo5beginE,(_ZN39_INTERNAL_26387fc8_4_k_cu_be4acfb8_27764cuda3std3__441_GLOBAL__N__26387fc8_4_k_cu_be4acfb8_27766ignoreE - _ZN39_INTERNAL_26387fc8_4_k_cu_be4acfb8_27764cuda3std3__45__cpo5beginE)
_ZN39_INTERNAL_26387fc8_4_k_cu_be4acfb8_27764cuda3std3__45__cpo5beginE:
	.zero		1
	.type		_ZN39_INTERNAL_26387fc8_4_k_cu_be4acfb8_27764cuda3std3__441_GLOBAL__N__26387fc8_4_k_cu_be4acfb8_27766ignoreE,@object
	.size		_ZN39_INTERNAL_26387fc8_4_k_cu_be4acfb8_27764cuda3std3__441_GLOBAL__N__26387fc8_4_k_cu_be4acfb8_27766ignoreE,(_ZN39_INTERNAL_26387fc8_4_k_cu_be4acfb8_27764cute7productE - _ZN39_INTERNAL_26387fc8_4_k_cu_be4acfb8_27764cuda3std3__441_GLOBAL__N__26387fc8_4_k_cu_be4acfb8_27766ignoreE)
_ZN39_INTERNAL_26387fc8_4_k_cu_be4acfb8_27764cuda3std3__441_GLOBAL__N__26387fc8_4_k_cu_be4acfb8_27766ignoreE:
	.zero		1
	.type		_ZN39_INTERNAL_26387fc8_4_k_cu_be4acfb8_27764cute7productE,@object
	.size		_ZN39_INTERNAL_26387fc8_4_k_cu_be4acfb8_27764cute7productE,(_ZN39_INTERNAL_26387fc8_4_k_cu_be4acfb8_27764cuda3std3__45__cpo3endE - _ZN39_INTERNAL_26387fc8_4_k_cu_be4acfb8_27764cute7productE)
_ZN39_INTERNAL_26387fc8_4_k_cu_be4acfb8_27764cute7productE:
	.zero		1
	.type		_ZN39_INTERNAL_26387fc8_4_k_cu_be4acfb8_27764cuda3std3__45__cpo3endE,@object
	.size		_ZN39_INTERNAL_26387fc8_4_k_cu_be4acfb8_27764cuda3std3__45__cpo3endE,(_ZN39_INTERNAL_26387fc8_4_k_cu_be4acfb8_27764cuda3std3__419piecewise_constructE - _ZN39_INTERNAL_26387fc8_4_k_cu_be4acfb8_27764cuda3std3__45__cpo3endE)
_ZN39_INTERNAL_26387fc8_4_k_cu_be4acfb8_27764cuda3std3__45__cpo3endE:
	.zero		1
	.type		_ZN39_INTERNAL_26387fc8_4_k_cu_be4acfb8_27764cuda3std3__419piecewise_constructE,@object
	.size		_ZN39_INTERNAL_26387fc8_4_k_cu_be4acfb8_27764cuda3std3__419piecewise_constructE,(_ZN39_INTERNAL_26387fc8_4_k_cu_be4acfb8_27764cuda3std3__45__cpo4cendE - _ZN39_INTERNAL_26387fc8_4_k_cu_be4acfb8_27764cuda3std3__419piecewise_constructE)
_ZN39_INTERNAL_26387fc8_4_k_cu_be4acfb8_27764cuda3std3__419piecewise_constructE:
	.zero		1
	.type		_ZN39_INTERNAL_26387fc8_4_k_cu_be4acfb8_27764cuda3std3__45__cpo4cendE,@object
	.size		_ZN39_INTERNAL_26387fc8_4_k_cu_be4acfb8_27764cuda3std3__45__cpo4cendE,(_ZN39_INTERNAL_26387fc8_4_k_cu_be4acfb8_27764cuda3std6ranges3__45__cpo4swapE - _ZN39_INTERNAL_26387fc8_4_k_cu_be4acfb8_27764cuda3std3__45__cpo4cendE)
_ZN39_INTERNAL_26387fc8_4_k_cu_be4acfb8_27764cuda3std3__45__cpo4cendE:
	.zero		1
	.type		_ZN39_INTERNAL_26387fc8_4_k_cu_be4acfb8_27764cuda3std6ranges3__45__cpo4swapE,@object
	.size		_ZN39_INTERNAL_26387fc8_4_k_cu_be4acfb8_27764cuda3std6ranges3__45__cpo4swapE,(.L_8 - _ZN39_INTERNAL_26387fc8_4_k_cu_be4acfb8_27764cuda3std6ranges3__45__cpo4swapE)
_ZN39_INTERNAL_26387fc8_4_k_cu_be4acfb8_27764cuda3std6ranges3__45__cpo4swapE:
	.zero		1
.L_8:


//--------------------- .nv.constant0._ZN7cutlass13device_kernelINS_4fmha6kernel28FmhaKernelTmaWarpSpecializedINS1_10collective30FmhaMainloopTmaWarpSpecializedINS_12float_e4m3_tEffN4cute5tupleIJNS7_1CILi128EEESA_SA_EEENS8_IJiNS9_ILi1EEENS8_IJiiEEEEEESE_NS8_IJSC_iSD_EEENS4_12CausalFusionEJEEENS4_15FmhaFwdEpilogueIS6_fNS8_IJNS9_ILi64EEESA_SA_EEEEENS2_23IndividualTileSchedulerEJEEEEEvNT_6ParamsE --------------------------
	.section	.nv.constant0._ZN7cutlass13device_kernelINS_4fmha6kernel28FmhaKernelTmaWarpSpecializedINS1_10collective30FmhaMainloopTmaWarpSpecializedINS_12float_e4m3_tEffN4cute5tupleIJNS7_1CILi128EEESA_SA_EEENS8_IJiNS9_ILi1EEENS8_IJiiEEEEEESE_NS8_IJSC_iSD_EEENS4_12CausalFusionEJEEENS4_15FmhaFwdEpilogueIS6_fNS8_IJNS9_ILi64EEESA_SA_EEEEENS2_23IndividualTileSchedulerEJEEEEEvNT_6ParamsE,"a",@progbits
	.sectionflags	@""
	.align	4
.nv.constant0._ZN7cutlass13device_kernelINS_4fmha6kernel28FmhaKernelTmaWarpSpecializedINS1_10collective30FmhaMainloopTmaWarpSpecializedINS_12float_e4m3_tEffN4cute5tupleIJNS7_1CILi128EEESA_SA_EEENS8_IJiNS9_ILi1EEENS8_IJiiEEEEEESE_NS8_IJSC_iSD_EEENS4_12CausalFusionEJEEENS4_15FmhaFwdEpilogueIS6_fNS8_IJNS9_ILi64EEESA_SA_EEEEENS2_23IndividualTileSchedulerEJEEEEEvNT_6ParamsE:
	.zero		2688


//--------------------- SYMBOLS --------------------------

	.type		.nv.reservedSmem.offset0,@object
	.size		.nv.reservedSmem.offset0,0x4
	.type		__assertfail,@function
